// auto-generated by cutlass_sweep.grouped_gemm — config: {"arch": "sm_90", "cluster_m": 1, "cluster_n": 1, "dtype": "fp16", "schedule": "cooperative", "tile_k": 64, "tile_m": 128, "tile_n": 256}
#include "cutlass/cutlass.h"
#include "cutlass/gemm/group_array_problem_shape.hpp"
#include "cutlass/gemm/collective/collective_builder.hpp"
#include "cutlass/gemm/device/gemm_universal_adapter.h"
#include "cutlass/gemm/kernel/gemm_universal.hpp"
#include "cutlass/epilogue/collective/collective_builder.hpp"

using Elem = cutlass::half_t;
using Acc  = float;
using ElemC = cutlass::half_t;
using TileShape    = cute::Shape<cute::_128, cute::_256, cute::_64>;
using ClusterShape = cute::Shape<cute::_1, cute::_1, cute::_1>;
using ProblemShape = cutlass::gemm::GroupProblemShape<cute::Shape<int,int,int>>;

using CollectiveEpilogue = typename cutlass::epilogue::collective::CollectiveBuilder<
    cutlass::arch::Sm90, cutlass::arch::OpClassTensorOp,
    TileShape, ClusterShape,
    cutlass::epilogue::collective::EpilogueTileAuto,
    Acc, Acc,
    ElemC, cutlass::layout::ColumnMajor *, 128 / cutlass::sizeof_bits<ElemC>::value,
    ElemC, cutlass::layout::ColumnMajor *, 128 / cutlass::sizeof_bits<ElemC>::value,
    cutlass::epilogue::PtrArrayTmaWarpSpecializedCooperative
  >::CollectiveOp;

using CollectiveMainloop = typename cutlass::gemm::collective::CollectiveBuilder<
    cutlass::arch::Sm90, cutlass::arch::OpClassTensorOp,
    Elem, cutlass::layout::RowMajor *, 128 / cutlass::sizeof_bits<Elem>::value,
    Elem, cutlass::layout::ColumnMajor *, 128 / cutlass::sizeof_bits<Elem>::value,
    Acc,
    TileShape, ClusterShape,
    cutlass::gemm::collective::StageCountAutoCarveout<
        static_cast<int>(sizeof(typename CollectiveEpilogue::SharedStorage))>,
    cutlass::gemm::KernelPtrArrayTmaWarpSpecializedCooperative
  >::CollectiveOp;

using GemmKernel = cutlass::gemm::kernel::GemmUniversal<
    ProblemShape, CollectiveMainloop, CollectiveEpilogue>;
using Gemm = cutlass::gemm::device::GemmUniversalAdapter<GemmKernel>;

auto* _anchor = &cutlass::device_kernel<GemmKernel>;


// ===== COMPILED SASS (sm_90a) =====

	.target	sm_90a

	.elftype	@"ET_EXEC"


//--------------------- .note.nv.tkinfo           --------------------------
	.section	.note.nv.tkinfo,"",@"SHT_NOTE"
	.sectionflags	@"SHF_NOTE_NV_TKINFO"
	.tkinfo
        /*0018*/ 	.word	0x00000002
        /*0030*/ 	.string	""
        /*0030*/ 	.string	"ptxas"
        /*0030*/ 	.string	"Cuda compilation tools, release 13.0, V13.0.88"
        /*0030*/ 	.string	"Build cuda_13.0.r13.0/compiler.36424714_0"
        /*0030*/ 	.string	"-arch sm_90a -m 64 "



//--------------------- .note.nv.cuinfo           --------------------------
	.section	.note.nv.cuinfo,"",@"SHT_NOTE"
	.sectionflags	@"SHF_NOTE_NV_CUINFO"
        /*0018*/ 	.short	0x0002
        /*001a*/ 	.short	0x005a
        /*001c*/ 	.short	0x0082
	.zero		2


//--------------------- .nv.info                  --------------------------
	.section	.nv.info,"",@"SHT_CUDA_INFO"
	.align	4


	//----- nvinfo : EIATTR_REGCOUNT
	.align		4
        /*0000*/ 	.byte	0x04, 0x2f
        /*0002*/ 	.short	(.L_15 - .L_14)
	.align		4
.L_14:
        /*0004*/ 	.word	index@(_ZN7cutlass13device_kernelINS_4gemm6kernel13GemmUniversalINS1_17GroupProblemShapeIN4cute5tupleIJiiiEEEEENS1_10collective13CollectiveMmaINS1_39MainloopSm90ArrayTmaGmmaWarpSpecializedILi4ENS6_IJNS5_1CILi1EEESD_SD_EEENS1_43KernelPtrArrayTmaWarpSpecializedCooperativeEEENS6_IJNSC_ILi128EEENSC_ILi256EEENSC_ILi64EEEEEENS_6half_tEPNS6_IJlSD_NSC_ILi0EEEEEESL_SO_NS5_8TiledMMAINS5_8MMA_AtomIJNS5_4SM904GMMA26MMA_64x256x16_F32F16F16_SSILNSS_5MajorE0ELSU_0ELNSS_7ScaleInE1ELSV_1EEEEEENS5_6LayoutINS6_IJNSC_ILi2EEESD_SD_EEENS6_IJSD_SM_SM_EEEEENS6_IJNS5_10UnderscoreES13_S13_EEEEENS5_13SM90_TMA_LOADENS5_14ComposedLayoutINS5_7SwizzleILi3ELi4ELi3EEENS5_18smem_ptr_flag_bitsILi16EEENSY_INS6_IJNSC_ILi8EEESJ_EEENS6_IJSJ_SD_EEEEEEEvNS5_8identityES16_S1G_vS1H_EENS_8epilogue10collective18CollectiveEpilogueINS1J_30Sm90PtrArrayTmaWarpSpecializedILi4ELi2ELi16ELb1ELb0ELi2EEEJSK_NS6_IJSH_NSC_ILi32EEEEEESL_PNS6_IJSD_lSM_EEESL_S1R_NS1J_6fusion15FusionCallbacksIS1N_NS1S_17LinearCombinationISL_fSL_fLNS_15FloatRoundStyleE2EEESK_S1P_JEEES16_NS17_IS19_S1B_NSY_INS6_IJSJ_S1C_EEENS6_IJSD_SJ_EEEEEEENS5_17SM75_U16x8_LDSM_TENS5_14SM90_TMA_STOREES21_NS5_17SM90_U16x8_STSM_TENS5_9Copy_AtomIJNS5_17SM90_U32x4_STSM_NESL_EEEvEEEvvEEEEvNT_6ParamsE)
        /*0008*/ 	.word	0x000000a8


	//----- nvinfo : EIATTR_FRAME_SIZE
	.align		4
.L_15:
        /*000c*/ 	.byte	0x04, 0x11
        /*000e*/ 	.short	(.L_17 - .L_16)
	.align		4
.L_16:
        /*0010*/ 	.word	index@($__internal_0_$__cuda_sm20_div_u64)
        /*0014*/ 	.word	0x00000000


	//----- nvinfo : EIATTR_FRAME_SIZE
	.align		4
.L_17:
        /*0018*/ 	.byte	0x04, 0x11
        /*001a*/ 	.short	(.L_19 - .L_18)
	.align		4
.L_18:
        /*001c*/ 	.word	index@(_ZN7cutlass13device_kernelINS_4gemm6kernel13GemmUniversalINS1_17GroupProblemShapeIN4cute5tupleIJiiiEEEEENS1_10collective13CollectiveMmaINS1_39MainloopSm90ArrayTmaGmmaWarpSpecializedILi4ENS6_IJNS5_1CILi1EEESD_SD_EEENS1_43KernelPtrArrayTmaWarpSpecializedCooperativeEEENS6_IJNSC_ILi128EEENSC_ILi256EEENSC_ILi64EEEEEENS_6half_tEPNS6_IJlSD_NSC_ILi0EEEEEESL_SO_NS5_8TiledMMAINS5_8MMA_AtomIJNS5_4SM904GMMA26MMA_64x256x16_F32F16F16_SSILNSS_5MajorE0ELSU_0ELNSS_7ScaleInE1ELSV_1EEEEEENS5_6LayoutINS6_IJNSC_ILi2EEESD_SD_EEENS6_IJSD_SM_SM_EEEEENS6_IJNS5_10UnderscoreES13_S13_EEEEENS5_13SM90_TMA_LOADENS5_14ComposedLayoutINS5_7SwizzleILi3ELi4ELi3EEENS5_18smem_ptr_flag_bitsILi16EEENSY_INS6_IJNSC_ILi8EEESJ_EEENS6_IJSJ_SD_EEEEEEEvNS5_8identityES16_S1G_vS1H_EENS_8epilogue10collective18CollectiveEpilogueINS1J_30Sm90PtrArrayTmaWarpSpecializedILi4ELi2ELi16ELb1ELb0ELi2EEEJSK_NS6_IJSH_NSC_ILi32EEEEEESL_PNS6_IJSD_lSM_EEESL_S1R_NS1J_6fusion15FusionCallbacksIS1N_NS1S_17LinearCombinationISL_fSL_fLNS_15FloatRoundStyleE2EEESK_S1P_JEEES16_NS17_IS19_S1B_NSY_INS6_IJSJ_S1C_EEENS6_IJSD_SJ_EEEEEEENS5_17SM75_U16x8_LDSM_TENS5_14SM90_TMA_STOREES21_NS5_17SM90_U16x8_STSM_TENS5_9Copy_AtomIJNS5_17SM90_U32x4_STSM_NESL_EEEvEEEvvEEEEvNT_6ParamsE)
        /*0020*/ 	.word	0x00000000


	//----- nvinfo : EIATTR_MIN_STACK_SIZE
	.align		4
.L_19:
        /*0024*/ 	.byte	0x04, 0x12
        /*0026*/ 	.short	(.L_21 - .L_20)
	.align		4
.L_20:
        /*0028*/ 	.word	index@(_ZN7cutlass13device_kernelINS_4gemm6kernel13GemmUniversalINS1_17GroupProblemShapeIN4cute5tupleIJiiiEEEEENS1_10collective13CollectiveMmaINS1_39MainloopSm90ArrayTmaGmmaWarpSpecializedILi4ENS6_IJNS5_1CILi1EEESD_SD_EEENS1_43KernelPtrArrayTmaWarpSpecializedCooperativeEEENS6_IJNSC_ILi128EEENSC_ILi256EEENSC_ILi64EEEEEENS_6half_tEPNS6_IJlSD_NSC_ILi0EEEEEESL_SO_NS5_8TiledMMAINS5_8MMA_AtomIJNS5_4SM904GMMA26MMA_64x256x16_F32F16F16_SSILNSS_5MajorE0ELSU_0ELNSS_7ScaleInE1ELSV_1EEEEEENS5_6LayoutINS6_IJNSC_ILi2EEESD_SD_EEENS6_IJSD_SM_SM_EEEEENS6_IJNS5_10UnderscoreES13_S13_EEEEENS5_13SM90_TMA_LOADENS5_14ComposedLayoutINS5_7SwizzleILi3ELi4ELi3EEENS5_18smem_ptr_flag_bitsILi16EEENSY_INS6_IJNSC_ILi8EEESJ_EEENS6_IJSJ_SD_EEEEEEEvNS5_8identityES16_S1G_vS1H_EENS_8epilogue10collective18CollectiveEpilogueINS1J_30Sm90PtrArrayTmaWarpSpecializedILi4ELi2ELi16ELb1ELb0ELi2EEEJSK_NS6_IJSH_NSC_ILi32EEEEEESL_PNS6_IJSD_lSM_EEESL_S1R_NS1J_6fusion15FusionCallbacksIS1N_NS1S_17LinearCombinationISL_fSL_fLNS_15FloatRoundStyleE2EEESK_S1P_JEEES16_NS17_IS19_S1B_NSY_INS6_IJSJ_S1C_EEENS6_IJSD_SJ_EEEEEEENS5_17SM75_U16x8_LDSM_TENS5_14SM90_TMA_STOREES21_NS5_17SM90_U16x8_STSM_TENS5_9Copy_AtomIJNS5_17SM90_U32x4_STSM_NESL_EEEvEEEvvEEEEvNT_6ParamsE)
        /*002c*/ 	.word	0x00000000
.L_21:


//--------------------- .nv.compat                --------------------------
	.section	.nv.compat,"",@"SHT_CUDA_COMPAT_INFO"
	.align	4
        /*0000*/ 	.byte	0x02, 0x09, 0x01, 0x00, 0x02, 0x02, 0x04, 0x00, 0x02, 0x05, 0x05, 0x00, 0x03, 0x07, 0x01, 0x01
        /*0010*/ 	.byte	0x02, 0x03, 0x03, 0x00, 0x02, 0x06, 0x01, 0x00, 0x04, 0x0b, 0x08, 0x00, 0x00, 0x00, 0x00, 0x00
        /*0020*/ 	.byte	0x00, 0x00, 0x00, 0x00


//--------------------- .nv.info._ZN7cutlass13device_kernelINS_4gemm6kernel13GemmUniversalINS1_17GroupProblemShapeIN4cute5tupleIJiiiEEEEENS1_10collective13CollectiveMmaINS1_39MainloopSm90ArrayTmaGmmaWarpSpecializedILi4ENS6_IJNS5_1CILi1EEESD_SD_EEENS1_43KernelPtrArrayTmaWarpSpecializedCooperativeEEENS6_IJNSC_ILi128EEENSC_ILi256EEENSC_ILi64EEEEEENS_6half_tEPNS6_IJlSD_NSC_ILi0EEEEEESL_SO_NS5_8TiledMMAINS5_8MMA_AtomIJNS5_4SM904GMMA26MMA_64x256x16_F32F16F16_SSILNSS_5MajorE0ELSU_0ELNSS_7ScaleInE1ELSV_1EEEEEENS5_6LayoutINS6_IJNSC_ILi2EEESD_SD_EEENS6_IJSD_SM_SM_EEEEENS6_IJNS5_10UnderscoreES13_S13_EEEEENS5_13SM90_TMA_LOADENS5_14ComposedLayoutINS5_7SwizzleILi3ELi4ELi3EEENS5_18smem_ptr_flag_bitsILi16EEENSY_INS6_IJNSC_ILi8EEESJ_EEENS6_IJSJ_SD_EEEEEEEvNS5_8identityES16_S1G_vS1H_EENS_8epilogue10collective18CollectiveEpilogueINS1J_30Sm90PtrArrayTmaWarpSpecializedILi4ELi2ELi16ELb1ELb0ELi2EEEJSK_NS6_IJSH_NSC_ILi32EEEEEESL_PNS6_IJSD_lSM_EEESL_S1R_NS1J_6fusion15FusionCallbacksIS1N_NS1S_17LinearCombinationISL_fSL_fLNS_15FloatRoundStyleE2EEESK_S1P_JEEES16_NS17_IS19_S1B_NSY_INS6_IJSJ_S1C_EEENS6_IJSD_SJ_EEEEEEENS5_17SM75_U16x8_LDSM_TENS5_14SM90_TMA_STOREES21_NS5_17SM90_U16x8_STSM_TENS5_9Copy_AtomIJNS5_17SM90_U32x4_STSM_NESL_EEEvEEEvvEEEEvNT_6ParamsE --------------------------
	.section	.nv.info._ZN7cutlass13device_kernelINS_4gemm6kernel13GemmUniversalINS1_17GroupProblemShapeIN4cute5tupleIJiiiEEEEENS1_10collective13CollectiveMmaINS1_39MainloopSm90ArrayTmaGmmaWarpSpecializedILi4ENS6_IJNS5_1CILi1EEESD_SD_EEENS1_43KernelPtrArrayTmaWarpSpecializedCooperativeEEENS6_IJNSC_ILi128EEENSC_ILi256EEENSC_ILi64EEEEEENS_6half_tEPNS6_IJlSD_NSC_ILi0EEEEEESL_SO_NS5_8TiledMMAINS5_8MMA_AtomIJNS5_4SM904GMMA26MMA_64x256x16_F32F16F16_SSILNSS_5MajorE0ELSU_0ELNSS_7ScaleInE1ELSV_1EEEEEENS5_6LayoutINS6_IJNSC_ILi2EEESD_SD_EEENS6_IJSD_SM_SM_EEEEENS6_IJNS5_10UnderscoreES13_S13_EEEEENS5_13SM90_TMA_LOADENS5_14ComposedLayoutINS5_7SwizzleILi3ELi4ELi3EEENS5_18smem_ptr_flag_bitsILi16EEENSY_INS6_IJNSC_ILi8EEESJ_EEENS6_IJSJ_SD_EEEEEEEvNS5_8identityES16_S1G_vS1H_EENS_8epilogue10collective18CollectiveEpilogueINS1J_30Sm90PtrArrayTmaWarpSpecializedILi4ELi2ELi16ELb1ELb0ELi2EEEJSK_NS6_IJSH_NSC_ILi32EEEEEESL_PNS6_IJSD_lSM_EEESL_S1R_NS1J_6fusion15FusionCallbacksIS1N_NS1S_17LinearCombinationISL_fSL_fLNS_15FloatRoundStyleE2EEESK_S1P_JEEES16_NS17_IS19_S1B_NSY_INS6_IJSJ_S1C_EEENS6_IJSD_SJ_EEEEEEENS5_17SM75_U16x8_LDSM_TENS5_14SM90_TMA_STOREES21_NS5_17SM90_U16x8_STSM_TENS5_9Copy_AtomIJNS5_17SM90_U32x4_STSM_NESL_EEEvEEEvvEEEEvNT_6ParamsE,"",@"SHT_CUDA_INFO"
	.sectionflags	@""
	.align	4


	//----- nvinfo : EIATTR_CUDA_API_VERSION
	.align		4
        /*0000*/ 	.byte	0x04, 0x37
        /*0002*/ 	.short	(.L_23 - .L_22)
.L_22:
        /*0004*/ 	.word	0x00000082


	//----- nvinfo : EIATTR_KPARAM_INFO
	.align		4
.L_23:
        /*0008*/ 	.byte	0x04, 0x17
        /*000a*/ 	.short	(.L_25 - .L_24)
.L_24:
        /*000c*/ 	.word	0x00000000
        /*0010*/ 	.short	0x0000
        /*0012*/ 	.short	0x0070
        /*0014*/ 	.byte	0x00, 0xf0, 0x01, 0x1c


	//----- nvinfo : EIATTR_SPARSE_MMA_MASK
	.align		4
.L_25:
        /*0018*/ 	.byte	0x03, 0x50
        /*001a*/ 	.short	0x0000


	//----- nvinfo : EIATTR_MAXREG_COUNT
	.align		4
        /*001c*/ 	.byte	0x03, 0x1b
        /*001e*/ 	.short	0x00a8


	//----- nvinfo : EIATTR_NUM_BARRIERS
	.align		4
        /*0020*/ 	.byte	0x02, 0x4c
        /*0022*/ 	.byte	0x02
	.zero		1


	//----- nvinfo : EIATTR_EXTERNS
	.align		4
        /*0024*/ 	.byte	0x04, 0x0f
        /*0026*/ 	.short	(.L_27 - .L_26)


	//   ....[0]....
	.align		4
.L_26:
        /*0028*/ 	.word	index@(__assertfail)


	//----- nvinfo : EIATTR_MERCURY_ISA_VERSION
	.align		4
.L_27:
        /*002c*/ 	.byte	0x03, 0x5f
        /*002e*/ 	.short	0x0101


	//----- nvinfo : EIATTR_INT_WARP_WIDE_INSTR_OFFSETS
	.align		4
        /*0030*/ 	.byte	0x04, 0x31
        /*0032*/ 	.short	(.L_29 - .L_28)


	//   ....[0]....
.L_28:
        /*0034*/ 	.word	0x00001150


	//   ....[1]....
        /*0038*/ 	.word	0x00001160


	//   ....[2]....
        /*003c*/ 	.word	0x000011d0


	//----- nvinfo : EIATTR_COOP_GROUP_MASK_REGIDS
	.align		4
.L_29:
        /*0040*/ 	.byte	0x04, 0x29
        /*0042*/ 	.short	(.L_31 - .L_30)


	//   ....[0]....
.L_30:
        /*0044*/ 	.word	0xffffffff


	//   ....[1]....
        /*0048*/ 	.word	0xffffffff


	//   ....[2]....
        /*004c*/ 	.word	0xffffffff


	//   ....[3]....
        /*0050*/ 	.word	0xffffffff


	//   ....[4]....
        /*0054*/ 	.word	0xffffffff


	//   ....[5]....
        /*0058*/ 	.word	0xffffffff


	//   ....[6]....
        /*005c*/ 	.word	0xffffffff


	//   ....[7]....
        /*0060*/ 	.word	0xffffffff


	//   ....[8]....
        /*0064*/ 	.word	0xffffffff


	//   ....[9]....
        /*0068*/ 	.word	0xffffffff


	//   ....[10]....
        /*006c*/ 	.word	0xffffffff


	//   ....[11]....
        /*0070*/ 	.word	0xffffffff


	//   ....[12]....
        /*0074*/ 	.word	0xffffffff


	//   ....[13]....
        /*0078*/ 	.word	0xffffffff


	//   ....[14]....
        /*007c*/ 	.word	0xffffffff


	//   ....[15]....
        /*0080*/ 	.word	0xffffffff


	//   ....[16]....
        /*0084*/ 	.word	0xffffffff


	//   ....[17]....
        /*0088*/ 	.word	0xffffffff


	//   ....[18]....
        /*008c*/ 	.word	0xffffffff


	//   ....[19]....
        /*0090*/ 	.word	0xffffffff


	//   ....[20]....
        /*0094*/ 	.word	0xffffffff


	//   ....[21]....
        /*0098*/ 	.word	0xffffffff


	//   ....[22]....
        /*009c*/ 	.word	0xffffffff


	//   ....[23]....
        /*00a0*/ 	.word	0xffffffff


	//   ....[24]....
        /*00a4*/ 	.word	0xffffffff


	//   ....[25]....
        /*00a8*/ 	.word	0xffffffff


	//   ....[26]....
        /*00ac*/ 	.word	0xffffffff


	//   ....[27]....
        /*00b0*/ 	.word	0xffffffff


	//   ....[28]....
        /*00b4*/ 	.word	0xffffffff


	//   ....[29]....
        /*00b8*/ 	.word	0xffffffff


	//   ....[30]....
        /*00bc*/ 	.word	0xffffffff


	//   ....[31]....
        /*00c0*/ 	.word	0xffffffff


	//   ....[32]....
        /*00c4*/ 	.word	0xffffffff


	//   ....[33]....
        /*00c8*/ 	.word	0xffffffff


	//   ....[34]....
        /*00cc*/ 	.word	0xffffffff


	//   ....[35]....
        /*00d0*/ 	.word	0xffffffff


	//   ....[36]....
        /*00d4*/ 	.word	0xffffffff


	//   ....[37]....
        /*00d8*/ 	.word	0xffffffff


	//   ....[38]....
        /*00dc*/ 	.word	0xffffffff


	//   ....[39]....
        /*00e0*/ 	.word	0xffffffff


	//   ....[40]....
        /*00e4*/ 	.word	0xffffffff


	//   ....[41]....
        /*00e8*/ 	.word	0xffffffff


	//   ....[42]....
        /*00ec*/ 	.word	0xffffffff


	//   ....[43]....
        /*00f0*/ 	.word	0xffffffff


	//   ....[44]....
        /*00f4*/ 	.word	0xffffffff


	//   ....[45]....
        /*00f8*/ 	.word	0xffffffff


	//   ....[46]....
        /*00fc*/ 	.word	0xffffffff


	//   ....[47]....
        /*0100*/ 	.word	0xffffffff


	//   ....[48]....
        /*0104*/ 	.word	0xffffffff


	//   ....[49]....
        /*0108*/ 	.word	0xffffffff


	//   ....[50]....
        /*010c*/ 	.word	0xffffffff


	//   ....[51]....
        /*0110*/ 	.word	0xffffffff


	//   ....[52]....
        /*0114*/ 	.word	0xffffffff


	//   ....[53]....
        /*0118*/ 	.word	0xffffffff


	//   ....[54]....
        /*011c*/ 	.word	0xffffffff


	//   ....[55]....
        /*0120*/ 	.word	0xffffffff


	//   ....[56]....
        /*0124*/ 	.word	0xffffffff


	//   ....[57]....
        /*0128*/ 	.word	0xffffffff


	//   ....[58]....
        /*012c*/ 	.word	0xffffffff


	//   ....[59]....
        /*0130*/ 	.word	0xffffffff


	//   ....[60]....
        /*0134*/ 	.word	0xffffffff


	//   ....[61]....
        /*0138*/ 	.word	0xffffffff


	//   ....[62]....
        /*013c*/ 	.word	0xffffffff


	//   ....[63]....
        /*0140*/ 	.word	0xffffffff


	//   ....[64]....
        /*0144*/ 	.word	0xffffffff


	//   ....[65]....
        /*0148*/ 	.word	0xffffffff


	//   ....[66]....
        /*014c*/ 	.word	0xffffffff


	//   ....[67]....
        /*0150*/ 	.word	0xffffffff


	//   ....[68]....
        /*0154*/ 	.word	0xffffffff


	//   ....[69]....
        /*0158*/ 	.word	0xffffffff


	//   ....[70]....
        /*015c*/ 	.word	0xffffffff


	//   ....[71]....
        /*0160*/ 	.word	0xffffffff


	//   ....[72]....
        /*0164*/ 	.word	0xffffffff


	//   ....[73]....
        /*0168*/ 	.word	0xffffffff


	//   ....[74]....
        /*016c*/ 	.word	0xffffffff


	//   ....[75]....
        /*0170*/ 	.word	0xffffffff


	//   ....[76]....
        /*0174*/ 	.word	0xffffffff


	//   ....[77]....
        /*0178*/ 	.word	0xffffffff


	//   ....[78]....
        /*017c*/ 	.word	0x0500000f


	//----- nvinfo : EIATTR_COOP_GROUP_INSTR_OFFSETS
	.align		4
.L_31:
        /*0180*/ 	.byte	0x04, 0x28
        /*0182*/ 	.short	(.L_33 - .L_32)


	//   ....[0]....
.L_32:
        /*0184*/ 	.word	0x000007b0


	//   ....[1]....
        /*0188*/ 	.word	0x00000840


	//   ....[2]....
        /*018c*/ 	.word	0x00000ce0


	//   ....[3]....
        /*0190*/ 	.word	0x00000ed0


	//   ....[4]....
        /*0194*/ 	.word	0x000010a0


	//   ....[5]....
        /*0198*/ 	.word	0x000018e0


	//   ....[6]....
        /*019c*/ 	.word	0x00001910


	//   ....[7]....
        /*01a0*/ 	.word	0x00001990


	//   ....[8]....
        /*01a4*/ 	.word	0x000019a0


	//   ....[9]....
        /*01a8*/ 	.word	0x000019e0


	//   ....[10]....
        /*01ac*/ 	.word	0x00001a00


	//   ....[11]....
        /*01b0*/ 	.word	0x00001a40


	//   ....[12]....
        /*01b4*/ 	.word	0x00001a60


	//   ....[13]....
        /*01b8*/ 	.word	0x00001aa0


	//   ....[14]....
        /*01bc*/ 	.word	0x00001ac0


	//   ....[15]....
        /*01c0*/ 	.word	0x00001b30


	//   ....[16]....
        /*01c4*/ 	.word	0x00001cb0


	//   ....[17]....
        /*01c8*/ 	.word	0x00001cc0


	//   ....[18]....
        /*01cc*/ 	.word	0x000022a0


	//   ....[19]....
        /*01d0*/ 	.word	0x000022b0


	//   ....[20]....
        /*01d4*/ 	.word	0x00002300


	//   ....[21]....
        /*01d8*/ 	.word	0x00002310


	//   ....[22]....
        /*01dc*/ 	.word	0x00002360


	//   ....[23]....
        /*01e0*/ 	.word	0x00002370


	//   ....[24]....
        /*01e4*/ 	.word	0x000023c0


	//   ....[25]....
        /*01e8*/ 	.word	0x000023d0


	//   ....[26]....
        /*01ec*/ 	.word	0x00002420


	//   ....[27]....
        /*01f0*/ 	.word	0x00002430


	//   ....[28]....
        /*01f4*/ 	.word	0x000024c0


	//   ....[29]....
        /*01f8*/ 	.word	0x00002530


	//   ....[30]....
        /*01fc*/ 	.word	0x000025c0


	//   ....[31]....
        /*0200*/ 	.word	0x000025e0


	//   ....[32]....
        /*0204*/ 	.word	0x000025f0


	//   ....[33]....
        /*0208*/ 	.word	0x00002600


	//   ....[34]....
        /*020c*/ 	.word	0x00002610


	//   ....[35]....
        /*0210*/ 	.word	0x00002620


	//   ....[36]....
        /*0214*/ 	.word	0x00002bc0


	//   ....[37]....
        /*0218*/ 	.word	0x00002e60


	//   ....[38]....
        /*021c*/ 	.word	0x00003210


	//   ....[39]....
        /*0220*/ 	.word	0x000036a0


	//   ....[40]....
        /*0224*/ 	.word	0x00008150


	//   ....[41]....
        /*0228*/ 	.word	0x000086c0


	//   ....[42]....
        /*022c*/ 	.word	0x00008a60


	//   ....[43]....
        /*0230*/ 	.word	0x0000a030


	//   ....[44]....
        /*0234*/ 	.word	0x0000a700


	//   ....[45]....
        /*0238*/ 	.word	0x0000ac30


	//   ....[46]....
        /*023c*/ 	.word	0x0000baa0


	//   ....[47]....
        /*0240*/ 	.word	0x0000c8e0


	//   ....[48]....
        /*0244*/ 	.word	0x0000c900


	//   ....[49]....
        /*0248*/ 	.word	0x0000c950


	//   ....[50]....
        /*024c*/ 	.word	0x0000c970


	//   ....[51]....
        /*0250*/ 	.word	0x0000c9b0


	//   ....[52]....
        /*0254*/ 	.word	0x0000c9e0


	//   ....[53]....
        /*0258*/ 	.word	0x0000ca20


	//   ....[54]....
        /*025c*/ 	.word	0x0000ca50


	//   ....[55]....
        /*0260*/ 	.word	0x0000ca90


	//   ....[56]....
        /*0264*/ 	.word	0x0000cac0


	//   ....[57]....
        /*0268*/ 	.word	0x0000cb50


	//   ....[58]....
        /*026c*/ 	.word	0x0000cc70


	//   ....[59]....
        /*0270*/ 	.word	0x0000cc90


	//   ....[60]....
        /*0274*/ 	.word	0x0000d2e0


	//   ....[61]....
        /*0278*/ 	.word	0x0000d2f0


	//   ....[62]....
        /*027c*/ 	.word	0x0000d340


	//   ....[63]....
        /*0280*/ 	.word	0x0000d350


	//   ....[64]....
        /*0284*/ 	.word	0x0000d3a0


	//   ....[65]....
        /*0288*/ 	.word	0x0000d3b0


	//   ....[66]....
        /*028c*/ 	.word	0x0000d400


	//   ....[67]....
        /*0290*/ 	.word	0x0000d410


	//   ....[68]....
        /*0294*/ 	.word	0x0000d460


	//   ....[69]....
        /*0298*/ 	.word	0x0000d470


	//   ....[70]....
        /*029c*/ 	.word	0x0000d500


	//   ....[71]....
        /*02a0*/ 	.word	0x0000d570


	//   ....[72]....
        /*02a4*/ 	.word	0x0000d600


	//   ....[73]....
        /*02a8*/ 	.word	0x0000d620


	//   ....[74]....
        /*02ac*/ 	.word	0x0000d630


	//   ....[75]....
        /*02b0*/ 	.word	0x0000d640


	//   ....[76]....
        /*02b4*/ 	.word	0x0000d650


	//   ....[77]....
        /*02b8*/ 	.word	0x0000d660


	//   ....[78]....
        /*02bc*/ 	.word	0x0000ed90


	//----- nvinfo : EIATTR_REG_RECONFIG
	.align		4
.L_33:
        /*02c0*/ 	.byte	0x01, 0x54
	.zero		2


	//----- nvinfo : EIATTR_SYSCALL_OFFSETS
	.align		4
        /*02c4*/ 	.byte	0x04, 0x46
        /*02c6*/ 	.short	(.L_35 - .L_34)


	//   ....[0]....
.L_34:
        /*02c8*/ 	.word	0x00004700


	//   ....[1]....
        /*02cc*/ 	.word	0x000047f0


	//----- nvinfo : EIATTR_MBARRIER_INSTR_OFFSETS
	.align		4
.L_35:
        /*02d0*/ 	.byte	0x04, 0x39
        /*02d2*/ 	.short	(.L_37 - .L_36)


	//   ....[0]....
.L_36:
        /*02d4*/ 	.word	0x00000bc0
        /*02d8*/ 	.word	0x000000ff
        /*02dc*/ 	.word	0x00038400
        /*02e0*/ 	.short	0x0100
        /*02e2*/ 	.byte	0x06
	.zero		1


	//   ....[1]....
        /*02e4*/ 	.word	0x00000bd0
        /*02e8*/ 	.word	0x000000ff
        /*02ec*/ 	.word	0x00038440
        /*02f0*/ 	.short	0x0100
        /*02f2*/ 	.byte	0x06
	.zero		1


	//   ....[2]....
        /*02f4*/ 	.word	0x00000be0
        /*02f8*/ 	.word	0x000000ff
        /*02fc*/ 	.word	0x00038408
        /*0300*/ 	.short	0x0100
        /*0302*/ 	.byte	0x06
	.zero		1


	//   ....[3]....
        /*0304*/ 	.word	0x00000bf0
        /*0308*/ 	.word	0x000000ff
        /*030c*/ 	.word	0x00038448
        /*0310*/ 	.short	0x0100
        /*0312*/ 	.byte	0x06
	.zero		1


	//   ....[4]....
        /*0314*/ 	.word	0x00000c00
        /*0318*/ 	.word	0x000000ff
        /*031c*/ 	.word	0x00038410
        /*0320*/ 	.short	0x0100
        /*0322*/ 	.byte	0x06
	.zero		1


	//   ....[5]....
        /*0324*/ 	.word	0x00000c10
        /*0328*/ 	.word	0x000000ff
        /*032c*/ 	.word	0x00038450
        /*0330*/ 	.short	0x0100
        /*0332*/ 	.byte	0x06
	.zero		1


	//   ....[6]....
        /*0334*/ 	.word	0x00000c20
        /*0338*/ 	.word	0x000000ff
        /*033c*/ 	.word	0x00038418
        /*0340*/ 	.short	0x0100
        /*0342*/ 	.byte	0x06
	.zero		1


	//   ....[7]....
        /*0344*/ 	.word	0x00000c30
        /*0348*/ 	.word	0x000000ff
        /*034c*/ 	.word	0x00038458
        /*0350*/ 	.short	0x0100
        /*0352*/ 	.byte	0x06
	.zero		1


	//   ....[8]....
        /*0354*/ 	.word	0x00000c40
        /*0358*/ 	.word	0x000000ff
        /*035c*/ 	.word	0x00038420
        /*0360*/ 	.short	0x0100
        /*0362*/ 	.byte	0x06
	.zero		1


	//   ....[9]....
        /*0364*/ 	.word	0x00000c50
        /*0368*/ 	.word	0x000000ff
        /*036c*/ 	.word	0x00038460
        /*0370*/ 	.short	0x0100
        /*0372*/ 	.byte	0x06
	.zero		1


	//   ....[10]....
        /*0374*/ 	.word	0x00000c60
        /*0378*/ 	.word	0x000000ff
        /*037c*/ 	.word	0x00038428
        /*0380*/ 	.short	0x0100
        /*0382*/ 	.byte	0x06
	.zero		1


	//   ....[11]....
        /*0384*/ 	.word	0x00000c70
        /*0388*/ 	.word	0x000000ff
        /*038c*/ 	.word	0x00038468
        /*0390*/ 	.short	0x0100
        /*0392*/ 	.byte	0x06
	.zero		1


	//   ....[12]....
        /*0394*/ 	.word	0x00000c80
        /*0398*/ 	.word	0x000000ff
        /*039c*/ 	.word	0x00038430
        /*03a0*/ 	.short	0x0100
        /*03a2*/ 	.byte	0x06
	.zero		1


	//   ....[13]....
        /*03a4*/ 	.word	0x00000c90
        /*03a8*/ 	.word	0x000000ff
        /*03ac*/ 	.word	0x00038470
        /*03b0*/ 	.short	0x0100
        /*03b2*/ 	.byte	0x06
	.zero		1


	//   ....[14]....
        /*03b4*/ 	.word	0x00000ca0
        /*03b8*/ 	.word	0x000000ff
        /*03bc*/ 	.word	0x00038438
        /*03c0*/ 	.short	0x0100
        /*03c2*/ 	.byte	0x06
	.zero		1


	//   ....[15]....
        /*03c4*/ 	.word	0x00000cb0
        /*03c8*/ 	.word	0x000000ff
        /*03cc*/ 	.word	0x00038478
        /*03d0*/ 	.short	0x0100
        /*03d2*/ 	.byte	0x06
	.zero		1


	//   ....[16]....
        /*03d4*/ 	.word	0x00000e40
        /*03d8*/ 	.word	0x000000ff
        /*03dc*/ 	.word	0x00038480
        /*03e0*/ 	.short	0x0100
        /*03e2*/ 	.byte	0x06
	.zero		1


	//   ....[17]....
        /*03e4*/ 	.word	0x00000e50
        /*03e8*/ 	.word	0x000000ff
        /*03ec*/ 	.word	0x000384a0
        /*03f0*/ 	.short	0x0100
        /*03f2*/ 	.byte	0x06
	.zero		1


	//   ....[18]....
        /*03f4*/ 	.word	0x00000e60
        /*03f8*/ 	.word	0x000000ff
        /*03fc*/ 	.word	0x00038488
        /*0400*/ 	.short	0x0100
        /*0402*/ 	.byte	0x06
	.zero		1


	//   ....[19]....
        /*0404*/ 	.word	0x00000e70
        /*0408*/ 	.word	0x000000ff
        /*040c*/ 	.word	0x000384a8
        /*0410*/ 	.short	0x0100
        /*0412*/ 	.byte	0x06
	.zero		1


	//   ....[20]....
        /*0414*/ 	.word	0x00000e80
        /*0418*/ 	.word	0x000000ff
        /*041c*/ 	.word	0x00038490
        /*0420*/ 	.short	0x0100
        /*0422*/ 	.byte	0x06
	.zero		1


	//   ....[21]....
        /*0424*/ 	.word	0x00000e90
        /*0428*/ 	.word	0x000000ff
        /*042c*/ 	.word	0x000384b0
        /*0430*/ 	.short	0x0100
        /*0432*/ 	.byte	0x06
	.zero		1


	//   ....[22]....
        /*0434*/ 	.word	0x00000ea0
        /*0438*/ 	.word	0x000000ff
        /*043c*/ 	.word	0x00038498
        /*0440*/ 	.short	0x0100
        /*0442*/ 	.byte	0x06
	.zero		1


	//   ....[23]....
        /*0444*/ 	.word	0x00000eb0
        /*0448*/ 	.word	0x000000ff
        /*044c*/ 	.word	0x000384b8
        /*0450*/ 	.short	0x0100
        /*0452*/ 	.byte	0x06
	.zero		1


	//   ....[24]....
        /*0454*/ 	.word	0x00001010
        /*0458*/ 	.word	0x000000ff
        /*045c*/ 	.word	0x000384c0
        /*0460*/ 	.short	0x0100
        /*0462*/ 	.byte	0x06
	.zero		1


	//   ....[25]....
        /*0464*/ 	.word	0x00001020
        /*0468*/ 	.word	0x000000ff
        /*046c*/ 	.word	0x000384e0
        /*0470*/ 	.short	0x0100
        /*0472*/ 	.byte	0x06
	.zero		1


	//   ....[26]....
        /*0474*/ 	.word	0x00001030
        /*0478*/ 	.word	0x000000ff
        /*047c*/ 	.word	0x000384c8
        /*0480*/ 	.short	0x0100
        /*0482*/ 	.byte	0x06
	.zero		1


	//   ....[27]....
        /*0484*/ 	.word	0x00001040
        /*0488*/ 	.word	0x000000ff
        /*048c*/ 	.word	0x000384e8
        /*0490*/ 	.short	0x0100
        /*0492*/ 	.byte	0x06
	.zero		1


	//   ....[28]....
        /*0494*/ 	.word	0x00001050
        /*0498*/ 	.word	0x000000ff
        /*049c*/ 	.word	0x000384d0
        /*04a0*/ 	.short	0x0100
        /*04a2*/ 	.byte	0x06
	.zero		1


	//   ....[29]....
        /*04a4*/ 	.word	0x00001060
        /*04a8*/ 	.word	0x000000ff
        /*04ac*/ 	.word	0x000384f0
        /*04b0*/ 	.short	0x0100
        /*04b2*/ 	.byte	0x06
	.zero		1


	//   ....[30]....
        /*04b4*/ 	.word	0x00001070
        /*04b8*/ 	.word	0x000000ff
        /*04bc*/ 	.word	0x000384d8
        /*04c0*/ 	.short	0x0100
        /*04c2*/ 	.byte	0x06
	.zero		1


	//   ....[31]....
        /*04c4*/ 	.word	0x00001080
        /*04c8*/ 	.word	0x000000ff
        /*04cc*/ 	.word	0x000384f8
        /*04d0*/ 	.short	0x0100
        /*04d2*/ 	.byte	0x06
	.zero		1


	//   ....[32]....
        /*04d4*/ 	.word	0x00001220
        /*04d8*/ 	.word	0x000000ff
        /*04dc*/ 	.word	0x00038500
        /*04e0*/ 	.short	0x0100
        /*04e2*/ 	.byte	0x06
	.zero		1


	//   ....[33]....
        /*04e4*/ 	.word	0x00001230
        /*04e8*/ 	.word	0x000000ff
        /*04ec*/ 	.word	0x00038508
        /*04f0*/ 	.short	0x0100
        /*04f2*/ 	.byte	0x06
	.zero		1


	//   ....[34]....
        /*04f4*/ 	.word	0x00003bd0
        /*04f8*/ 	.word	0x000000ff
        /*04fc*/ 	.word	0x00038480
        /*0500*/ 	.short	0x010a
        /*0502*/ 	.byte	0x04
	.zero		1


	//   ....[35]....
        /*0504*/ 	.word	0x00003c10
        /*0508*/ 	.word	0x000000ff
        /*050c*/ 	.word	0x00038480
        /*0510*/ 	.short	0x010a
        /*0512*/ 	.byte	0x04
	.zero		1


	//   ....[36]....
        /*0514*/ 	.word	0x00004020
        /*0518*/ 	.word	0x000000ff
        /*051c*/ 	.word	0x00038480
        /*0520*/ 	.short	0x010a
        /*0522*/ 	.byte	0x04
	.zero		1


	//   ....[37]....
        /*0524*/ 	.word	0x00004060
        /*0528*/ 	.word	0x000000ff
        /*052c*/ 	.word	0x00038480
        /*0530*/ 	.short	0x010a
        /*0532*/ 	.byte	0x04
	.zero		1


	//   ....[38]....
        /*0534*/ 	.word	0x00004360
        /*0538*/ 	.word	0x000000ff
        /*053c*/ 	.word	0x00000000
        /*0540*/ 	.short	0x0101
        /*0542*/ 	.byte	0x04
	.zero		1


	//   ....[39]....
        /*0544*/ 	.word	0x00004510
        /*0548*/ 	.word	0x000000ff
        /*054c*/ 	.word	0x00000000
        /*0550*/ 	.short	0x0101
        /*0552*/ 	.byte	0x0b
	.zero		1


	//   ....[40]....
        /*0554*/ 	.word	0x00004ba0
        /*0558*/ 	.word	0x000000ff
        /*055c*/ 	.word	0x000384c0
        /*0560*/ 	.short	0x010a
        /*0562*/ 	.byte	0x2f
	.zero		1


	//   ....[41]....
        /*0564*/ 	.word	0x00005220
        /*0568*/ 	.word	0x000000ff
        /*056c*/ 	.word	0x00000000
        /*0570*/ 	.short	0x0101
        /*0572*/ 	.byte	0x04
	.zero		1


	//   ....[42]....
        /*0574*/ 	.word	0x00005250
        /*0578*/ 	.word	0x000000ff
        /*057c*/ 	.word	0x000384c8
        /*0580*/ 	.short	0x010a
        /*0582*/ 	.byte	0x2f
	.zero		1


	//   ....[43]....
        /*0584*/ 	.word	0x000057f0
        /*0588*/ 	.word	0x000000ff
        /*058c*/ 	.word	0x00000000
        /*0590*/ 	.short	0x0101
        /*0592*/ 	.byte	0x04
	.zero		1


	//   ....[44]....
        /*0594*/ 	.word	0x00005820
        /*0598*/ 	.word	0x000000ff
        /*059c*/ 	.word	0x000384d0
        /*05a0*/ 	.short	0x010a
        /*05a2*/ 	.byte	0x2f
	.zero		1


	//   ....[45]....
        /*05a4*/ 	.word	0x00005df0
        /*05a8*/ 	.word	0x000000ff
        /*05ac*/ 	.word	0x00000000
        /*05b0*/ 	.short	0x0101
        /*05b2*/ 	.byte	0x04
	.zero		1


	//   ....[46]....
        /*05b4*/ 	.word	0x00005e20
        /*05b8*/ 	.word	0x000000ff
        /*05bc*/ 	.word	0x000384d8
        /*05c0*/ 	.short	0x010a
        /*05c2*/ 	.byte	0x2f
	.zero		1


	//   ....[47]....
        /*05c4*/ 	.word	0x000063f0
        /*05c8*/ 	.word	0x000000ff
        /*05cc*/ 	.word	0x00000000
        /*05d0*/ 	.short	0x0101
        /*05d2*/ 	.byte	0x04
	.zero		1


	//   ....[48]....
        /*05d4*/ 	.word	0x00006440
        /*05d8*/ 	.word	0x000000ff
        /*05dc*/ 	.word	0x000384c0
        /*05e0*/ 	.short	0x010a
        /*05e2*/ 	.byte	0x2f
	.zero		1


	//   ....[49]....
        /*05e4*/ 	.word	0x00006a10
        /*05e8*/ 	.word	0x000000ff
        /*05ec*/ 	.word	0x00000000
        /*05f0*/ 	.short	0x0101
        /*05f2*/ 	.byte	0x04
	.zero		1


	//   ....[50]....
        /*05f4*/ 	.word	0x00006a40
        /*05f8*/ 	.word	0x000000ff
        /*05fc*/ 	.word	0x000384c8
        /*0600*/ 	.short	0x010a
        /*0602*/ 	.byte	0x2f
	.zero		1


	//   ....[51]....
        /*0604*/ 	.word	0x00007010
        /*0608*/ 	.word	0x000000ff
        /*060c*/ 	.word	0x00000000
        /*0610*/ 	.short	0x0101
        /*0612*/ 	.byte	0x04
	.zero		1


	//   ....[52]....
        /*0614*/ 	.word	0x00007040
        /*0618*/ 	.word	0x000000ff
        /*061c*/ 	.word	0x000384d0
        /*0620*/ 	.short	0x010a
        /*0622*/ 	.byte	0x2f
	.zero		1


	//   ....[53]....
        /*0624*/ 	.word	0x00007610
        /*0628*/ 	.word	0x000000ff
        /*062c*/ 	.word	0x00000000
        /*0630*/ 	.short	0x0101
        /*0632*/ 	.byte	0x04
	.zero		1


	//   ....[54]....
        /*0634*/ 	.word	0x00007640
        /*0638*/ 	.word	0x000000ff
        /*063c*/ 	.word	0x000384d8
        /*0640*/ 	.short	0x010a
        /*0642*/ 	.byte	0x2f
	.zero		1


	//   ....[55]....
        /*0644*/ 	.word	0x00007c90
        /*0648*/ 	.word	0x000000ff
        /*064c*/ 	.word	0x00000000
        /*0650*/ 	.short	0x0101
        /*0652*/ 	.byte	0x05
	.zero		1


	//   ....[56]....
        /*0654*/ 	.word	0x00007ce0
        /*0658*/ 	.word	0x000000ff
        /*065c*/ 	.word	0x00038400
        /*0660*/ 	.short	0x010a
        /*0662*/ 	.byte	0x04
	.zero		1


	//   ....[57]....
        /*0664*/ 	.word	0x00007df0
        /*0668*/ 	.word	0x000000ff
        /*066c*/ 	.word	0x00000000
        /*0670*/ 	.short	0x0101
        /*0672*/ 	.byte	0x04
	.zero		1


	//   ....[58]....
        /*0674*/ 	.word	0x000083f0
        /*0678*/ 	.word	0x000000ff
        /*067c*/ 	.word	0x00000000
        /*0680*/ 	.short	0x0101
        /*0682*/ 	.byte	0x2f
	.zero		1


	//   ....[59]....
        /*0684*/ 	.word	0x00008b70
        /*0688*/ 	.word	0x000000ff
        /*068c*/ 	.word	0x00038508
        /*0690*/ 	.short	0x010a
        /*0692*/ 	.byte	0x23
	.zero		1


	//   ....[60]....
        /*0694*/ 	.word	0x00008c70
        /*0698*/ 	.word	0x000000ff
        /*069c*/ 	.word	0x00038400
        /*06a0*/ 	.short	0x010a
        /*06a2*/ 	.byte	0x08
	.zero		1


	//   ....[61]....
        /*06a4*/ 	.word	0x00008da0
        /*06a8*/ 	.word	0x000000ff
        /*06ac*/ 	.word	0x00000000
        /*06b0*/ 	.short	0x0101
        /*06b2*/ 	.byte	0x08
	.zero		1


	//   ....[62]....
        /*06b4*/ 	.word	0x00008f90
        /*06b8*/ 	.word	0x000000ff
        /*06bc*/ 	.word	0x000384e0
        /*06c0*/ 	.short	0x010a
        /*06c2*/ 	.byte	0x23
	.zero		1


	//   ....[63]....
        /*06c4*/ 	.word	0x000090a0
        /*06c8*/ 	.word	0x000000ff
        /*06cc*/ 	.word	0x000384c0
        /*06d0*/ 	.short	0x010b
        /*06d2*/ 	.byte	0x23
	.zero		1


	//   ....[64]....
        /*06d4*/ 	.word	0x00009100
        /*06d8*/ 	.word	0x000000ff
        /*06dc*/ 	.word	0x00000000
        /*06e0*/ 	.short	0x0101
        /*06e2*/ 	.byte	0x08
	.zero		1


	//   ....[65]....
        /*06e4*/ 	.word	0x00009130
        /*06e8*/ 	.word	0x000000ff
        /*06ec*/ 	.word	0x000384e8
        /*06f0*/ 	.short	0x010a
        /*06f2*/ 	.byte	0x23
	.zero		1


	//   ....[66]....
        /*06f4*/ 	.word	0x00009260
        /*06f8*/ 	.word	0x000000ff
        /*06fc*/ 	.word	0x000384c8
        /*0700*/ 	.short	0x010b
        /*0702*/ 	.byte	0x23
	.zero		1


	//   ....[67]....
        /*0704*/ 	.word	0x000092c0
        /*0708*/ 	.word	0x000000ff
        /*070c*/ 	.word	0x00000000
        /*0710*/ 	.short	0x0101
        /*0712*/ 	.byte	0x09
	.zero		1


	//   ....[68]....
        /*0714*/ 	.word	0x000092f0
        /*0718*/ 	.word	0x000000ff
        /*071c*/ 	.word	0x000384f0
        /*0720*/ 	.short	0x010a
        /*0722*/ 	.byte	0x23
	.zero		1


	//   ....[69]....
        /*0724*/ 	.word	0x00009420
        /*0728*/ 	.word	0x000000ff
        /*072c*/ 	.word	0x000384d0
        /*0730*/ 	.short	0x010b
        /*0732*/ 	.byte	0x23
	.zero		1


	//   ....[70]....
        /*0734*/ 	.word	0x00009480
        /*0738*/ 	.word	0x000000ff
        /*073c*/ 	.word	0x00000000
        /*0740*/ 	.short	0x0101
        /*0742*/ 	.byte	0x27
	.zero		1


	//   ....[71]....
        /*0744*/ 	.word	0x000094b0
        /*0748*/ 	.word	0x000000ff
        /*074c*/ 	.word	0x000384f8
        /*0750*/ 	.short	0x010a
        /*0752*/ 	.byte	0x23
	.zero		1


	//   ....[72]....
        /*0754*/ 	.word	0x000095e0
        /*0758*/ 	.word	0x000000ff
        /*075c*/ 	.word	0x000384d8
        /*0760*/ 	.short	0x010b
        /*0762*/ 	.byte	0x23
	.zero		1


	//   ....[73]....
        /*0764*/ 	.word	0x00009640
        /*0768*/ 	.word	0x000000ff
        /*076c*/ 	.word	0x00000000
        /*0770*/ 	.short	0x0101
        /*0772*/ 	.byte	0x2b
	.zero		1


	//   ....[74]....
        /*0774*/ 	.word	0x00009680
        /*0778*/ 	.word	0x000000ff
        /*077c*/ 	.word	0x000384e0
        /*0780*/ 	.short	0x010a
        /*0782*/ 	.byte	0x23
	.zero		1


	//   ....[75]....
        /*0784*/ 	.word	0x000097a0
        /*0788*/ 	.word	0x000000ff
        /*078c*/ 	.word	0x000384c0
        /*0790*/ 	.short	0x010b
        /*0792*/ 	.byte	0x23
	.zero		1


	//   ....[76]....
        /*0794*/ 	.word	0x000097e0
        /*0798*/ 	.word	0x000000ff
        /*079c*/ 	.word	0x00000000
        /*07a0*/ 	.short	0x0101
        /*07a2*/ 	.byte	0x08
	.zero		1


	//   ....[77]....
        /*07a4*/ 	.word	0x00009810
        /*07a8*/ 	.word	0x000000ff
        /*07ac*/ 	.word	0x000384e8
        /*07b0*/ 	.short	0x010a
        /*07b2*/ 	.byte	0x23
	.zero		1


	//   ....[78]....
        /*07b4*/ 	.word	0x00009930
        /*07b8*/ 	.word	0x000000ff
        /*07bc*/ 	.word	0x000384c8
        /*07c0*/ 	.short	0x010b
        /*07c2*/ 	.byte	0x23
	.zero		1


	//   ....[79]....
        /*07c4*/ 	.word	0x00009970
        /*07c8*/ 	.word	0x000000ff
        /*07cc*/ 	.word	0x00000000
        /*07d0*/ 	.short	0x0101
        /*07d2*/ 	.byte	0x09
	.zero		1


	//   ....[80]....
        /*07d4*/ 	.word	0x000099a0
        /*07d8*/ 	.word	0x000000ff
        /*07dc*/ 	.word	0x000384f0
        /*07e0*/ 	.short	0x010a
        /*07e2*/ 	.byte	0x23
	.zero		1


	//   ....[81]....
        /*07e4*/ 	.word	0x00009ac0
        /*07e8*/ 	.word	0x000000ff
        /*07ec*/ 	.word	0x000384d0
        /*07f0*/ 	.short	0x010b
        /*07f2*/ 	.byte	0x23
	.zero		1


	//   ....[82]....
        /*07f4*/ 	.word	0x00009b00
        /*07f8*/ 	.word	0x000000ff
        /*07fc*/ 	.word	0x00000000
        /*0800*/ 	.short	0x0101
        /*0802*/ 	.byte	0x27
	.zero		1


	//   ....[83]....
        /*0804*/ 	.word	0x00009b30
        /*0808*/ 	.word	0x000000ff
        /*080c*/ 	.word	0x000384f8
        /*0810*/ 	.short	0x010a
        /*0812*/ 	.byte	0x23
	.zero		1


	//   ....[84]....
        /*0814*/ 	.word	0x00009c50
        /*0818*/ 	.word	0x000000ff
        /*081c*/ 	.word	0x000384d8
        /*0820*/ 	.short	0x010b
        /*0822*/ 	.byte	0x23
	.zero		1


	//   ....[85]....
        /*0824*/ 	.word	0x00009ca0
        /*0828*/ 	.word	0x000000ff
        /*082c*/ 	.word	0x00000000
        /*0830*/ 	.short	0x0101
        /*0832*/ 	.byte	0x2b
	.zero		1


	//   ....[86]....
        /*0834*/ 	.word	0x0000a1f0
        /*0838*/ 	.word	0x000000ff
        /*083c*/ 	.word	0x000384e0
        /*0840*/ 	.short	0x010a
        /*0842*/ 	.byte	0x23
	.zero		1


	//   ....[87]....
        /*0844*/ 	.word	0x0000a230
        /*0848*/ 	.word	0x000000ff
        /*084c*/ 	.word	0x000384e8
        /*0850*/ 	.short	0x010a
        /*0852*/ 	.byte	0x23
	.zero		1


	//   ....[88]....
        /*0854*/ 	.word	0x0000a270
        /*0858*/ 	.word	0x000000ff
        /*085c*/ 	.word	0x000384f0
        /*0860*/ 	.short	0x010a
        /*0862*/ 	.byte	0x23
	.zero		1


	//   ....[89]....
        /*0864*/ 	.word	0x0000a2e0
        /*0868*/ 	.word	0x00000003
        /*086c*/ 	.word	0x000384f8
        /*0870*/ 	.short	0x010a
        /*0872*/ 	.byte	0x3f
	.zero		1


	//   ....[90]....
        /*0874*/ 	.word	0x0000b030
        /*0878*/ 	.word	0x00000008
        /*087c*/ 	.word	0x000384a0
        /*0880*/ 	.short	0x010a
        /*0882*/ 	.byte	0x3f
	.zero		1


	//   ....[91]....
        /*0884*/ 	.word	0x0000b2c0
        /*0888*/ 	.word	0x000000ff
        /*088c*/ 	.word	0x00038508
        /*0890*/ 	.short	0x0101
        /*0892*/ 	.byte	0x10
	.zero		1


	//   ....[92]....
        /*0894*/ 	.word	0x0000b3b0
        /*0898*/ 	.word	0x00000003
        /*089c*/ 	.word	0x00038400
        /*08a0*/ 	.short	0x010a
        /*08a2*/ 	.byte	0x3f
	.zero		1


	//   ....[93]....
        /*08a4*/ 	.word	0x0000b4f0
        /*08a8*/ 	.word	0x00000002
        /*08ac*/ 	.word	0x00000000
        /*08b0*/ 	.short	0x0101
        /*08b2*/ 	.byte	0x3f
	.zero		1


	//   ....[94]....
        /*08b4*/ 	.word	0x0000bd30
        /*08b8*/ 	.word	0x00000007
        /*08bc*/ 	.word	0x00000000
        /*08c0*/ 	.short	0x010a
        /*08c2*/ 	.byte	0x3f
	.zero		1


	//   ....[95]....
        /*08c4*/ 	.word	0x0000bdb0
        /*08c8*/ 	.word	0x00000009
        /*08cc*/ 	.word	0x00000000
        /*08d0*/ 	.short	0x010a
        /*08d2*/ 	.byte	0x3f
	.zero		1


	//   ....[96]....
        /*08d4*/ 	.word	0x0000be40
        /*08d8*/ 	.word	0x00000006
        /*08dc*/ 	.word	0x00000000
        /*08e0*/ 	.short	0x010a
        /*08e2*/ 	.byte	0x3f
	.zero		1


	//   ....[97]....
        /*08e4*/ 	.word	0x0000bed0
        /*08e8*/ 	.word	0x00000003
        /*08ec*/ 	.word	0x00000000
        /*08f0*/ 	.short	0x010a
        /*08f2*/ 	.byte	0x3f
	.zero		1


	//   ....[98]....
        /*08f4*/ 	.word	0x0000db50
        /*08f8*/ 	.word	0x00000011
        /*08fc*/ 	.word	0x00038440
        /*0900*/ 	.short	0x010a
        /*0902*/ 	.byte	0x3f
	.zero		1


	//   ....[99]....
        /*0904*/ 	.word	0x0000dc70
        /*0908*/ 	.word	0x00000011
        /*090c*/ 	.word	0x00038400
        /*0910*/ 	.short	0x0101
        /*0912*/ 	.byte	0x3f
	.zero		1


	//   ....[100]....
        /*0914*/ 	.word	0x0000dd40
        /*0918*/ 	.word	0x00000005
        /*091c*/ 	.word	0x00038440
        /*0920*/ 	.short	0x010a
        /*0922*/ 	.byte	0x3f
	.zero		1


	//   ....[101]....
        /*0924*/ 	.word	0x0000ddf0
        /*0928*/ 	.word	0x00000007
        /*092c*/ 	.word	0x00038440
        /*0930*/ 	.short	0x010a
        /*0932*/ 	.byte	0x3f
	.zero		1


	//   ....[102]....
        /*0934*/ 	.word	0x0000dea0
        /*0938*/ 	.word	0x00000007
        /*093c*/ 	.word	0x00038440
        /*0940*/ 	.short	0x010a
        /*0942*/ 	.byte	0x3f
	.zero		1


	//   ....[103]....
        /*0944*/ 	.word	0x0000df50
        /*0948*/ 	.word	0x00000007
        /*094c*/ 	.word	0x00038440
        /*0950*/ 	.short	0x010a
        /*0952*/ 	.byte	0x3f
	.zero		1


	//   ....[104]....
        /*0954*/ 	.word	0x0000e000
        /*0958*/ 	.word	0x00000007
        /*095c*/ 	.word	0x00038440
        /*0960*/ 	.short	0x010a
        /*0962*/ 	.byte	0x3f
	.zero		1


	//   ....[105]....
        /*0964*/ 	.word	0x0000e0b0
        /*0968*/ 	.word	0x00000007
        /*096c*/ 	.word	0x00038440
        /*0970*/ 	.short	0x010a
        /*0972*/ 	.byte	0x3f
	.zero		1


	//   ....[106]....
        /*0974*/ 	.word	0x0000e160
        /*0978*/ 	.word	0x00000007
        /*097c*/ 	.word	0x00038440
        /*0980*/ 	.short	0x010a
        /*0982*/ 	.byte	0x3f
	.zero		1


	//   ....[107]....
        /*0984*/ 	.word	0x0000e210
        /*0988*/ 	.word	0x00000003
        /*098c*/ 	.word	0x00038440
        /*0990*/ 	.short	0x010a
        /*0992*/ 	.byte	0x3f
	.zero		1


	//   ....[108]....
        /*0994*/ 	.word	0x0000e270
        /*0998*/ 	.word	0x00000003
        /*099c*/ 	.word	0x00038480
        /*09a0*/ 	.short	0x010a
        /*09a2*/ 	.byte	0x3f
	.zero		1


	//   ....[109]....
        /*09a4*/ 	.word	0x0000e2d0
        /*09a8*/ 	.word	0x00000006
        /*09ac*/ 	.word	0x00038480
        /*09b0*/ 	.short	0x010a
        /*09b2*/ 	.byte	0x3f
	.zero		1


	//   ....[110]....
        /*09b4*/ 	.word	0x0000e390
        /*09b8*/ 	.word	0x00000006
        /*09bc*/ 	.word	0x000384c0
        /*09c0*/ 	.short	0x010a
        /*09c2*/ 	.byte	0x3f
	.zero		1


	//   ....[111]....
        /*09c4*/ 	.word	0x0000e3f0
        /*09c8*/ 	.word	0x0000000e
        /*09cc*/ 	.word	0x000384c8
        /*09d0*/ 	.short	0x010a
        /*09d2*/ 	.byte	0x3f
	.zero		1


	//   ....[112]....
        /*09d4*/ 	.word	0x0000e450
        /*09d8*/ 	.word	0x0000000e
        /*09dc*/ 	.word	0x000384d0
        /*09e0*/ 	.short	0x010a
        /*09e2*/ 	.byte	0x3f
	.zero		1


	//   ....[113]....
        /*09e4*/ 	.word	0x0000e4b0
        /*09e8*/ 	.word	0x0000000e
        /*09ec*/ 	.word	0x000384d8
        /*09f0*/ 	.short	0x010a
        /*09f2*/ 	.byte	0x3f
	.zero		1


	//   ....[114]....
        /*09f4*/ 	.word	0x0000e510
        /*09f8*/ 	.word	0x0000000e
        /*09fc*/ 	.word	0x000384c0
        /*0a00*/ 	.short	0x010a
        /*0a02*/ 	.byte	0x3f
	.zero		1


	//   ....[115]....
        /*0a04*/ 	.word	0x0000e570
        /*0a08*/ 	.word	0x0000000e
        /*0a0c*/ 	.word	0x000384c8
        /*0a10*/ 	.short	0x010a
        /*0a12*/ 	.byte	0x3f
	.zero		1


	//   ....[116]....
        /*0a14*/ 	.word	0x0000e5d0
        /*0a18*/ 	.word	0x0000000e
        /*0a1c*/ 	.word	0x000384d0
        /*0a20*/ 	.short	0x010a
        /*0a22*/ 	.byte	0x3f
	.zero		1


	//   ....[117]....
        /*0a24*/ 	.word	0x0000e630
        /*0a28*/ 	.word	0x0000000e
        /*0a2c*/ 	.word	0x000384d8
        /*0a30*/ 	.short	0x010a
        /*0a32*/ 	.byte	0x3f
	.zero		1


	//   ....[118]....
        /*0a34*/ 	.word	0x0000e690
        /*0a38*/ 	.word	0x00000003
        /*0a3c*/ 	.word	0x00038400
        /*0a40*/ 	.short	0x010a
        /*0a42*/ 	.byte	0x3f
	.zero		1


	//   ....[119]....
        /*0a44*/ 	.word	0x0000e6f0
        /*0a48*/ 	.word	0x00000003
        /*0a4c*/ 	.word	0x00038508
        /*0a50*/ 	.short	0x010a
        /*0a52*/ 	.byte	0x3f
	.zero		1


	//   ....[120]....
        /*0a54*/ 	.word	0x0000e750
        /*0a58*/ 	.word	0x00000003
        /*0a5c*/ 	.word	0x00038400
        /*0a60*/ 	.short	0x010a
        /*0a62*/ 	.byte	0x3f
	.zero		1


	//   ....[121]....
        /*0a64*/ 	.word	0x0000e7b0
        /*0a68*/ 	.word	0x00000003
        /*0a6c*/ 	.word	0x000384e0
        /*0a70*/ 	.short	0x010a
        /*0a72*/ 	.byte	0x3f
	.zero		1


	//   ....[122]....
        /*0a74*/ 	.word	0x0000e810
        /*0a78*/ 	.word	0x00000003
        /*0a7c*/ 	.word	0x000384e8
        /*0a80*/ 	.short	0x010a
        /*0a82*/ 	.byte	0x3f
	.zero		1


	//   ....[123]....
        /*0a84*/ 	.word	0x0000e870
        /*0a88*/ 	.word	0x00000003
        /*0a8c*/ 	.word	0x000384f0
        /*0a90*/ 	.short	0x010a
        /*0a92*/ 	.byte	0x3f
	.zero		1


	//   ....[124]....
        /*0a94*/ 	.word	0x0000e8d0
        /*0a98*/ 	.word	0x00000003
        /*0a9c*/ 	.word	0x000384f8
        /*0aa0*/ 	.short	0x010a
        /*0aa2*/ 	.byte	0x3f
	.zero		1


	//   ....[125]....
        /*0aa4*/ 	.word	0x0000e930
        /*0aa8*/ 	.word	0x00000003
        /*0aac*/ 	.word	0x000384e0
        /*0ab0*/ 	.short	0x010a
        /*0ab2*/ 	.byte	0x3f
	.zero		1


	//   ....[126]....
        /*0ab4*/ 	.word	0x0000e990
        /*0ab8*/ 	.word	0x00000003
        /*0abc*/ 	.word	0x000384e8
        /*0ac0*/ 	.short	0x010a
        /*0ac2*/ 	.byte	0x3f
	.zero		1


	//   ....[127]....
        /*0ac4*/ 	.word	0x0000e9f0
        /*0ac8*/ 	.word	0x00000003
        /*0acc*/ 	.word	0x000384f0
        /*0ad0*/ 	.short	0x010a
        /*0ad2*/ 	.byte	0x3f
	.zero		1


	//   ....[128]....
        /*0ad4*/ 	.word	0x0000ea50
        /*0ad8*/ 	.word	0x00000003
        /*0adc*/ 	.word	0x000384f8
        /*0ae0*/ 	.short	0x010a
        /*0ae2*/ 	.byte	0x3f
	.zero		1


	//   ....[129]....
        /*0ae4*/ 	.word	0x0000eab0
        /*0ae8*/ 	.word	0x00000003
        /*0aec*/ 	.word	0x000384e0
        /*0af0*/ 	.short	0x010a
        /*0af2*/ 	.byte	0x3f
	.zero		1


	//   ....[130]....
        /*0af4*/ 	.word	0x0000eb10
        /*0af8*/ 	.word	0x00000003
        /*0afc*/ 	.word	0x000384e8
        /*0b00*/ 	.short	0x010a
        /*0b02*/ 	.byte	0x3f
	.zero		1


	//   ....[131]....
        /*0b04*/ 	.word	0x0000eb70
        /*0b08*/ 	.word	0x00000003
        /*0b0c*/ 	.word	0x000384f0
        /*0b10*/ 	.short	0x010a
        /*0b12*/ 	.byte	0x3f
	.zero		1


	//   ....[132]....
        /*0b14*/ 	.word	0x0000ec40
        /*0b18*/ 	.word	0x00000008
        /*0b1c*/ 	.word	0x000384a0
        /*0b20*/ 	.short	0x010a
        /*0b22*/ 	.byte	0x3f
	.zero		1


	//   ....[133]....
        /*0b24*/ 	.word	0x0000ec90
        /*0b28*/ 	.word	0x00000003
        /*0b2c*/ 	.word	0x00038400
        /*0b30*/ 	.short	0x010a
        /*0b32*/ 	.byte	0x3f
	.zero		1


	//   ....[134]....
        /*0b34*/ 	.word	0x0000eea0
        /*0b38*/ 	.word	0x00000007
        /*0b3c*/ 	.word	0x00000000
        /*0b40*/ 	.short	0x010a
        /*0b42*/ 	.byte	0x3f
	.zero		1


	//   ....[135]....
        /*0b44*/ 	.word	0x0000eef0
        /*0b48*/ 	.word	0x00000009
        /*0b4c*/ 	.word	0x00000000
        /*0b50*/ 	.short	0x010a
        /*0b52*/ 	.byte	0x3f
	.zero		1


	//   ....[136]....
        /*0b54*/ 	.word	0x0000ef40
        /*0b58*/ 	.word	0x00000006
        /*0b5c*/ 	.word	0x00000000
        /*0b60*/ 	.short	0x010a
        /*0b62*/ 	.byte	0x3f
	.zero		1


	//   ....[137]....
        /*0b64*/ 	.word	0x0000ef90
        /*0b68*/ 	.word	0x00000011
        /*0b6c*/ 	.word	0x00038440
        /*0b70*/ 	.short	0x010a
        /*0b72*/ 	.byte	0x3f
	.zero		1


	//   ....[138]....
        /*0b74*/ 	.word	0x0000efe0
        /*0b78*/ 	.word	0x00000005
        /*0b7c*/ 	.word	0x00038440
        /*0b80*/ 	.short	0x010a
        /*0b82*/ 	.byte	0x3f
	.zero		1


	//   ....[139]....
        /*0b84*/ 	.word	0x0000f030
        /*0b88*/ 	.word	0x00000007
        /*0b8c*/ 	.word	0x00038440
        /*0b90*/ 	.short	0x010a
        /*0b92*/ 	.byte	0x3f
	.zero		1


	//   ....[140]....
        /*0b94*/ 	.word	0x0000f080
        /*0b98*/ 	.word	0x00000007
        /*0b9c*/ 	.word	0x00038440
        /*0ba0*/ 	.short	0x010a
        /*0ba2*/ 	.byte	0x3f
	.zero		1


	//   ....[141]....
        /*0ba4*/ 	.word	0x0000f0d0
        /*0ba8*/ 	.word	0x00000007
        /*0bac*/ 	.word	0x00038440
        /*0bb0*/ 	.short	0x010a
        /*0bb2*/ 	.byte	0x3f
	.zero		1


	//   ....[142]....
        /*0bb4*/ 	.word	0x0000f120
        /*0bb8*/ 	.word	0x00000007
        /*0bbc*/ 	.word	0x00038440
        /*0bc0*/ 	.short	0x010a
        /*0bc2*/ 	.byte	0x3f
	.zero		1


	//   ....[143]....
        /*0bc4*/ 	.word	0x0000f170
        /*0bc8*/ 	.word	0x00000007
        /*0bcc*/ 	.word	0x00038440
        /*0bd0*/ 	.short	0x010a
        /*0bd2*/ 	.byte	0x3f
	.zero		1


	//   ....[144]....
        /*0bd4*/ 	.word	0x0000f1c0
        /*0bd8*/ 	.word	0x00000007
        /*0bdc*/ 	.word	0x00038440
        /*0be0*/ 	.short	0x010a
        /*0be2*/ 	.byte	0x3f
	.zero		1


	//----- nvinfo : EIATTR_NUM_MBARRIERS
	.align		4
.L_37:
        /*0be4*/ 	.byte	0x03, 0x38
        /*0be6*/ 	.short	0x0022


	//----- nvinfo : EIATTR_EXIT_INSTR_OFFSETS
	.align		4
        /*0be8*/ 	.byte	0x04, 0x1c
        /*0bea*/ 	.short	(.L_39 - .L_38)


	//   ....[0]....
.L_38:
        /*0bec*/ 	.word	0x00002ab0


	//   ....[1]....
        /*0bf0*/ 	.word	0x00002b70


	//   ....[2]....
        /*0bf4*/ 	.word	0x00008400


	//   ....[3]....
        /*0bf8*/ 	.word	0x000084a0


	//   ....[4]....
        /*0bfc*/ 	.word	0x0000a330


	//   ....[5]....
        /*0c00*/ 	.word	0x0000bf20


	//   ....[6]....
        /*0c04*/ 	.word	0x0000e240


	//----- nvinfo : EIATTR_MAX_THREADS
	.align		4
.L_39:
        /*0c08*/ 	.byte	0x04, 0x05
        /*0c0a*/ 	.short	(.L_41 - .L_40)
.L_40:
        /*0c0c*/ 	.word	0x00000180
        /*0c10*/ 	.word	0x00000001
        /*0c14*/ 	.word	0x00000001


	//----- nvinfo : EIATTR_CRS_STACK_SIZE
	.align		4
.L_41:
        /*0c18*/ 	.byte	0x04, 0x1e
        /*0c1a*/ 	.short	(.L_43 - .L_42)
.L_42:
        /*0c1c*/ 	.word	0x00000000


	//----- nvinfo : EIATTR_CBANK_PARAM_SIZE
	.align		4
.L_43:
        /*0c20*/ 	.byte	0x03, 0x19
        /*0c22*/ 	.short	0x0770


	//----- nvinfo : EIATTR_PARAM_CBANK
	.align		4
        /*0c24*/ 	.byte	0x04, 0x0a
        /*0c26*/ 	.short	(.L_45 - .L_44)
	.align		4
.L_44:
        /*0c28*/ 	.word	index@(.nv.constant0._ZN7cutlass13device_kernelINS_4gemm6kernel13GemmUniversalINS1_17GroupProblemShapeIN4cute5tupleIJiiiEEEEENS1_10collective13CollectiveMmaINS1_39MainloopSm90ArrayTmaGmmaWarpSpecializedILi4ENS6_IJNS5_1CILi1EEESD_SD_EEENS1_43KernelPtrArrayTmaWarpSpecializedCooperativeEEENS6_IJNSC_ILi128EEENSC_ILi256EEENSC_ILi64EEEEEENS_6half_tEPNS6_IJlSD_NSC_ILi0EEEEEESL_SO_NS5_8TiledMMAINS5_8MMA_AtomIJNS5_4SM904GMMA26MMA_64x256x16_F32F16F16_SSILNSS_5MajorE0ELSU_0ELNSS_7ScaleInE1ELSV_1EEEEEENS5_6LayoutINS6_IJNSC_ILi2EEESD_SD_EEENS6_IJSD_SM_SM_EEEEENS6_IJNS5_10UnderscoreES13_S13_EEEEENS5_13SM90_TMA_LOADENS5_14ComposedLayoutINS5_7SwizzleILi3ELi4ELi3EEENS5_18smem_ptr_flag_bitsILi16EEENSY_INS6_IJNSC_ILi8EEESJ_EEENS6_IJSJ_SD_EEEEEEEvNS5_8identityES16_S1G_vS1H_EENS_8epilogue10collective18CollectiveEpilogueINS1J_30Sm90PtrArrayTmaWarpSpecializedILi4ELi2ELi16ELb1ELb0ELi2EEEJSK_NS6_IJSH_NSC_ILi32EEEEEESL_PNS6_IJSD_lSM_EEESL_S1R_NS1J_6fusion15FusionCallbacksIS1N_NS1S_17LinearCombinationISL_fSL_fLNS_15FloatRoundStyleE2EEESK_S1P_JEEES16_NS17_IS19_S1B_NSY_INS6_IJSJ_S1C_EEENS6_IJSD_SJ_EEEEEEENS5_17SM75_U16x8_LDSM_TENS5_14SM90_TMA_STOREES21_NS5_17SM90_U16x8_STSM_TENS5_9Copy_AtomIJNS5_17SM90_U32x4_STSM_NESL_EEEvEEEvvEEEEvNT_6ParamsE)
        /*0c2c*/ 	.short	0x0210
        /*0c2e*/ 	.short	0x0770


	//----- nvinfo : EIATTR_SW_WAR
	.align		4
.L_45:
        /*0c30*/ 	.byte	0x04, 0x36
        /*0c32*/ 	.short	(.L_47 - .L_46)
.L_46:
        /*0c34*/ 	.word	0x00000008
.L_47:


//--------------------- .nv.callgraph             --------------------------
	.section	.nv.callgraph,"",@"SHT_CUDA_CALLGRAPH"
	.align	4
	.sectionentsize	8
	.align		4
        /*0000*/ 	.word	0x00000000
	.align		4
        /*0004*/ 	.word	0xffffffff
	.align		4
        /*0008*/ 	.word	index@(_ZN7cutlass13device_kernelINS_4gemm6kernel13GemmUniversalINS1_17GroupProblemShapeIN4cute5tupleIJiiiEEEEENS1_10collective13CollectiveMmaINS1_39MainloopSm90ArrayTmaGmmaWarpSpecializedILi4ENS6_IJNS5_1CILi1EEESD_SD_EEENS1_43KernelPtrArrayTmaWarpSpecializedCooperativeEEENS6_IJNSC_ILi128EEENSC_ILi256EEENSC_ILi64EEEEEENS_6half_tEPNS6_IJlSD_NSC_ILi0EEEEEESL_SO_NS5_8TiledMMAINS5_8MMA_AtomIJNS5_4SM904GMMA26MMA_64x256x16_F32F16F16_SSILNSS_5MajorE0ELSU_0ELNSS_7ScaleInE1ELSV_1EEEEEENS5_6LayoutINS6_IJNSC_ILi2EEESD_SD_EEENS6_IJSD_SM_SM_EEEEENS6_IJNS5_10UnderscoreES13_S13_EEEEENS5_13SM90_TMA_LOADENS5_14ComposedLayoutINS5_7SwizzleILi3ELi4ELi3EEENS5_18smem_ptr_flag_bitsILi16EEENSY_INS6_IJNSC_ILi8EEESJ_EEENS6_IJSJ_SD_EEEEEEEvNS5_8identityES16_S1G_vS1H_EENS_8epilogue10collective18CollectiveEpilogueINS1J_30Sm90PtrArrayTmaWarpSpecializedILi4ELi2ELi16ELb1ELb0ELi2EEEJSK_NS6_IJSH_NSC_ILi32EEEEEESL_PNS6_IJSD_lSM_EEESL_S1R_NS1J_6fusion15FusionCallbacksIS1N_NS1S_17LinearCombinationISL_fSL_fLNS_15FloatRoundStyleE2EEESK_S1P_JEEES16_NS17_IS19_S1B_NSY_INS6_IJSJ_S1C_EEENS6_IJSD_SJ_EEEEEEENS5_17SM75_U16x8_LDSM_TENS5_14SM90_TMA_STOREES21_NS5_17SM90_U16x8_STSM_TENS5_9Copy_AtomIJNS5_17SM90_U32x4_STSM_NESL_EEEvEEEvvEEEEvNT_6ParamsE)
	.align		4
        /*000c*/ 	.word	index@(__assertfail)
	.align		4
        /*0010*/ 	.word	0x00000000
	.align		4
        /*0014*/ 	.word	0xfffffffe
	.align		4
        /*0018*/ 	.word	0x00000000
	.align		4
        /*001c*/ 	.word	0xfffffffd
	.align		4
        /*0020*/ 	.word	0x00000000
	.align		4
        /*0024*/ 	.word	0xfffffffc


//--------------------- .nv.constant4             --------------------------
	.section	.nv.constant4,"a",@progbits
	.align	8
	.align		8
.nv.constant4:
        /*0000*/ 	.dword	__assertfail
	.align		8
        /*0008*/ 	.dword	__unnamed_1
	.align		8
        /*0010*/ 	.dword	_ZN39_INTERNAL_89477a5f_4_k_cu_e3729a01_34614cuda3std3__45__cpo5beginE
	.align		8
        /*0018*/ 	.dword	_ZN39_INTERNAL_89477a5f_4_k_cu_e3729a01_34614cuda3std3__45__cpo3endE
	.align		8
        /*0020*/ 	.dword	_ZN39_INTERNAL_89477a5f_4_k_cu_e3729a01_34614cuda3std3__45__cpo6cbeginE
	.align		8
        /*0028*/ 	.dword	_ZN39_INTERNAL_89477a5f_4_k_cu_e3729a01_34614cuda3std3__45__cpo4cendE
	.align		8
        /*0030*/ 	.dword	_ZN39_INTERNAL_89477a5f_4_k_cu_e3729a01_34614cuda3std3__441_GLOBAL__N__89477a5f_4_k_cu_e3729a01_34616ignoreE
	.align		8
        /*0038*/ 	.dword	_ZN39_INTERNAL_89477a5f_4_k_cu_e3729a01_34614cuda3std3__419piecewise_constructE
	.align		8
        /*0040*/ 	.dword	_ZN39_INTERNAL_89477a5f_4_k_cu_e3729a01_34614cuda3std3__48in_placeE
	.align		8
        /*0048*/ 	.dword	_ZN39_INTERNAL_89477a5f_4_k_cu_e3729a01_34614cuda3std6ranges3__45__cpo4swapE
	.align		8
        /*0050*/ 	.dword	_ZN39_INTERNAL_89477a5f_4_k_cu_e3729a01_34614cuda3std6ranges3__45__cpo9iter_moveE
	.align		8
        /*0058*/ 	.dword	_ZN39_INTERNAL_89477a5f_4_k_cu_e3729a01_34614cute7productE
	.align		8
        /*0060*/ 	.dword	_ZN39_INTERNAL_89477a5f_4_k_cu_e3729a01_34614cute1_E
	.align		8
        /*0068*/ 	.dword	$str$24
	.align		8
        /*0070*/ 	.dword	$str$25


//--------------------- .text._ZN7cutlass13device_kernelINS_4gemm6kernel13GemmUniversalINS1_17GroupProblemShapeIN4cute5tupleIJiiiEEEEENS1_10collective13CollectiveMmaINS1_39MainloopSm90ArrayTmaGmmaWarpSpecializedILi4ENS6_IJNS5_1CILi1EEESD_SD_EEENS1_43KernelPtrArrayTmaWarpSpecializedCooperativeEEENS6_IJNSC_ILi128EEENSC_ILi256EEENSC_ILi64EEEEEENS_6half_tEPNS6_IJlSD_NSC_ILi0EEEEEESL_SO_NS5_8TiledMMAINS5_8MMA_AtomIJNS5_4SM904GMMA26MMA_64x256x16_F32F16F16_SSILNSS_5MajorE0ELSU_0ELNSS_7ScaleInE1ELSV_1EEEEEENS5_6LayoutINS6_IJNSC_ILi2EEESD_SD_EEENS6_IJSD_SM_SM_EEEEENS6_IJNS5_10UnderscoreES13_S13_EEEEENS5_13SM90_TMA_LOADENS5_14ComposedLayoutINS5_7SwizzleILi3ELi4ELi3EEENS5_18smem_ptr_flag_bitsILi16EEENSY_INS6_IJNSC_ILi8EEESJ_EEENS6_IJSJ_SD_EEEEEEEvNS5_8identityES16_S1G_vS1H_EENS_8epilogue10collective18CollectiveEpilogueINS1J_30Sm90PtrArrayTmaWarpSpecializedILi4ELi2ELi16ELb1ELb0ELi2EEEJSK_NS6_IJSH_NSC_ILi32EEEEEESL_PNS6_IJSD_lSM_EEESL_S1R_NS1J_6fusion15FusionCallbacksIS1N_NS1S_17LinearCombinationISL_fSL_fLNS_15FloatRoundStyleE2EEESK_S1P_JEEES16_NS17_IS19_S1B_NSY_INS6_IJSJ_S1C_EEENS6_IJSD_SJ_EEEEEEENS5_17SM75_U16x8_LDSM_TENS5_14SM90_TMA_STOREES21_NS5_17SM90_U16x8_STSM_TENS5_9Copy_AtomIJNS5_17SM90_U32x4_STSM_NESL_EEEvEEEvvEEEEvNT_6ParamsE --------------------------
	.section	.text._ZN7cutlass13device_kernelINS_4gemm6kernel13GemmUniversalINS1_17GroupProblemShapeIN4cute5tupleIJiiiEEEEENS1_10collective13CollectiveMmaINS1_39MainloopSm90ArrayTmaGmmaWarpSpecializedILi4ENS6_IJNS5_1CILi1EEESD_SD_EEENS1_43KernelPtrArrayTmaWarpSpecializedCooperativeEEENS6_IJNSC_ILi128EEENSC_ILi256EEENSC_ILi64EEEEEENS_6half_tEPNS6_IJlSD_NSC_ILi0EEEEEESL_SO_NS5_8TiledMMAINS5_8MMA_AtomIJNS5_4SM904GMMA26MMA_64x256x16_F32F16F16_SSILNSS_5MajorE0ELSU_0ELNSS_7ScaleInE1ELSV_1EEEEEENS5_6LayoutINS6_IJNSC_ILi2EEESD_SD_EEENS6_IJSD_SM_SM_EEEEENS6_IJNS5_10UnderscoreES13_S13_EEEEENS5_13SM90_TMA_LOADENS5_14ComposedLayoutINS5_7SwizzleILi3ELi4ELi3EEENS5_18smem_ptr_flag_bitsILi16EEENSY_INS6_IJNSC_ILi8EEESJ_EEENS6_IJSJ_SD_EEEEEEEvNS5_8identityES16_S1G_vS1H_EENS_8epilogue10collective18CollectiveEpilogueINS1J_30Sm90PtrArrayTmaWarpSpecializedILi4ELi2ELi16ELb1ELb0ELi2EEEJSK_NS6_IJSH_NSC_ILi32EEEEEESL_PNS6_IJSD_lSM_EEESL_S1R_NS1J_6fusion15FusionCallbacksIS1N_NS1S_17LinearCombinationISL_fSL_fLNS_15FloatRoundStyleE2EEESK_S1P_JEEES16_NS17_IS19_S1B_NSY_INS6_IJSJ_S1C_EEENS6_IJSD_SJ_EEEEEEENS5_17SM75_U16x8_LDSM_TENS5_14SM90_TMA_STOREES21_NS5_17SM90_U16x8_STSM_TENS5_9Copy_AtomIJNS5_17SM90_U32x4_STSM_NESL_EEEvEEEvvEEEEvNT_6ParamsE,"ax",@progbits
	.align	128
.text._ZN7cutlass13device_kernelINS_4gemm6kernel13GemmUniversalINS1_17GroupProblemShapeIN4cute5tupleIJiiiEEEEENS1_10collective13CollectiveMmaINS1_39MainloopSm90ArrayTmaGmmaWarpSpecializedILi4ENS6_IJNS5_1CILi1EEESD_SD_EEENS1_43KernelPtrArrayTmaWarpSpecializedCooperativeEEENS6_IJNSC_ILi128EEENSC_ILi256EEENSC_ILi64EEEEEENS_6half_tEPNS6_IJlSD_NSC_ILi0EEEEEESL_SO_NS5_8TiledMMAINS5_8MMA_AtomIJNS5_4SM904GMMA26MMA_64x256x16_F32F16F16_SSILNSS_5MajorE0ELSU_0ELNSS_7ScaleInE1ELSV_1EEEEEENS5_6LayoutINS6_IJNSC_ILi2EEESD_SD_EEENS6_IJSD_SM_SM_EEEEENS6_IJNS5_10UnderscoreES13_S13_EEEEENS5_13SM90_TMA_LOADENS5_14ComposedLayoutINS5_7SwizzleILi3ELi4ELi3EEENS5_18smem_ptr_flag_bitsILi16EEENSY_INS6_IJNSC_ILi8EEESJ_EEENS6_IJSJ_SD_EEEEEEEvNS5_8identityES16_S1G_vS1H_EENS_8epilogue10collective18CollectiveEpilogueINS1J_30Sm90PtrArrayTmaWarpSpecializedILi4ELi2ELi16ELb1ELb0ELi2EEEJSK_NS6_IJSH_NSC_ILi32EEEEEESL_PNS6_IJSD_lSM_EEESL_S1R_NS1J_6fusion15FusionCallbacksIS1N_NS1S_17LinearCombinationISL_fSL_fLNS_15FloatRoundStyleE2EEESK_S1P_JEEES16_NS17_IS19_S1B_NSY_INS6_IJSJ_S1C_EEENS6_IJSD_SJ_EEEEEEENS5_17SM75_U16x8_LDSM_TENS5_14SM90_TMA_STOREES21_NS5_17SM90_U16x8_STSM_TENS5_9Copy_AtomIJNS5_17SM90_U32x4_STSM_NESL_EEEvEEEvvEEEEvNT_6ParamsE:
        .type           _ZN7cutlass13device_kernelINS_4gemm6kernel13GemmUniversalINS1_17GroupProblemShapeIN4cute5tupleIJiiiEEEEENS1_10collective13CollectiveMmaINS1_39MainloopSm90ArrayTmaGmmaWarpSpecializedILi4ENS6_IJNS5_1CILi1EEESD_SD_EEENS1_43KernelPtrArrayTmaWarpSpecializedCooperativeEEENS6_IJNSC_ILi128EEENSC_ILi256EEENSC_ILi64EEEEEENS_6half_tEPNS6_IJlSD_NSC_ILi0EEEEEESL_SO_NS5_8TiledMMAINS5_8MMA_AtomIJNS5_4SM904GMMA26MMA_64x256x16_F32F16F16_SSILNSS_5MajorE0ELSU_0ELNSS_7ScaleInE1ELSV_1EEEEEENS5_6LayoutINS6_IJNSC_ILi2EEESD_SD_EEENS6_IJSD_SM_SM_EEEEENS6_IJNS5_10UnderscoreES13_S13_EEEEENS5_13SM90_TMA_LOADENS5_14ComposedLayoutINS5_7SwizzleILi3ELi4ELi3EEENS5_18smem_ptr_flag_bitsILi16EEENSY_INS6_IJNSC_ILi8EEESJ_EEENS6_IJSJ_SD_EEEEEEEvNS5_8identityES16_S1G_vS1H_EENS_8epilogue10collective18CollectiveEpilogueINS1J_30Sm90PtrArrayTmaWarpSpecializedILi4ELi2ELi16ELb1ELb0ELi2EEEJSK_NS6_IJSH_NSC_ILi32EEEEEESL_PNS6_IJSD_lSM_EEESL_S1R_NS1J_6fusion15FusionCallbacksIS1N_NS1S_17LinearCombinationISL_fSL_fLNS_15FloatRoundStyleE2EEESK_S1P_JEEES16_NS17_IS19_S1B_NSY_INS6_IJSJ_S1C_EEENS6_IJSD_SJ_EEEEEEENS5_17SM75_U16x8_LDSM_TENS5_14SM90_TMA_STOREES21_NS5_17SM90_U16x8_STSM_TENS5_9Copy_AtomIJNS5_17SM90_U32x4_STSM_NESL_EEEvEEEvvEEEEvNT_6ParamsE,@function
        .size           _ZN7cutlass13device_kernelINS_4gemm6kernel13GemmUniversalINS1_17GroupProblemShapeIN4cute5tupleIJiiiEEEEENS1_10collective13CollectiveMmaINS1_39MainloopSm90ArrayTmaGmmaWarpSpecializedILi4ENS6_IJNS5_1CILi1EEESD_SD_EEENS1_43KernelPtrArrayTmaWarpSpecializedCooperativeEEENS6_IJNSC_ILi128EEENSC_ILi256EEENSC_ILi64EEEEEENS_6half_tEPNS6_IJlSD_NSC_ILi0EEEEEESL_SO_NS5_8TiledMMAINS5_8MMA_AtomIJNS5_4SM904GMMA26MMA_64x256x16_F32F16F16_SSILNSS_5MajorE0ELSU_0ELNSS_7ScaleInE1ELSV_1EEEEEENS5_6LayoutINS6_IJNSC_ILi2EEESD_SD_EEENS6_IJSD_SM_SM_EEEEENS6_IJNS5_10UnderscoreES13_S13_EEEEENS5_13SM90_TMA_LOADENS5_14ComposedLayoutINS5_7SwizzleILi3ELi4ELi3EEENS5_18smem_ptr_flag_bitsILi16EEENSY_INS6_IJNSC_ILi8EEESJ_EEENS6_IJSJ_SD_EEEEEEEvNS5_8identityES16_S1G_vS1H_EENS_8epilogue10collective18CollectiveEpilogueINS1J_30Sm90PtrArrayTmaWarpSpecializedILi4ELi2ELi16ELb1ELb0ELi2EEEJSK_NS6_IJSH_NSC_ILi32EEEEEESL_PNS6_IJSD_lSM_EEESL_S1R_NS1J_6fusion15FusionCallbacksIS1N_NS1S_17LinearCombinationISL_fSL_fLNS_15FloatRoundStyleE2EEESK_S1P_JEEES16_NS17_IS19_S1B_NSY_INS6_IJSJ_S1C_EEENS6_IJSD_SJ_EEEEEEENS5_17SM75_U16x8_LDSM_TENS5_14SM90_TMA_STOREES21_NS5_17SM90_U16x8_STSM_TENS5_9Copy_AtomIJNS5_17SM90_U32x4_STSM_NESL_EEEvEEEvvEEEEvNT_6ParamsE,(.L_x_315 - _ZN7cutlass13device_kernelINS_4gemm6kernel13GemmUniversalINS1_17GroupProblemShapeIN4cute5tupleIJiiiEEEEENS1_10collective13CollectiveMmaINS1_39MainloopSm90ArrayTmaGmmaWarpSpecializedILi4ENS6_IJNS5_1CILi1EEESD_SD_EEENS1_43KernelPtrArrayTmaWarpSpecializedCooperativeEEENS6_IJNSC_ILi128EEENSC_ILi256EEENSC_ILi64EEEEEENS_6half_tEPNS6_IJlSD_NSC_ILi0EEEEEESL_SO_NS5_8TiledMMAINS5_8MMA_AtomIJNS5_4SM904GMMA26MMA_64x256x16_F32F16F16_SSILNSS_5MajorE0ELSU_0ELNSS_7ScaleInE1ELSV_1EEEEEENS5_6LayoutINS6_IJNSC_ILi2EEESD_SD_EEENS6_IJSD_SM_SM_EEEEENS6_IJNS5_10UnderscoreES13_S13_EEEEENS5_13SM90_TMA_LOADENS5_14ComposedLayoutINS5_7SwizzleILi3ELi4ELi3EEENS5_18smem_ptr_flag_bitsILi16EEENSY_INS6_IJNSC_ILi8EEESJ_EEENS6_IJSJ_SD_EEEEEEEvNS5_8identityES16_S1G_vS1H_EENS_8epilogue10collective18CollectiveEpilogueINS1J_30Sm90PtrArrayTmaWarpSpecializedILi4ELi2ELi16ELb1ELb0ELi2EEEJSK_NS6_IJSH_NSC_ILi32EEEEEESL_PNS6_IJSD_lSM_EEESL_S1R_NS1J_6fusion15FusionCallbacksIS1N_NS1S_17LinearCombinationISL_fSL_fLNS_15FloatRoundStyleE2EEESK_S1P_JEEES16_NS17_IS19_S1B_NSY_INS6_IJSJ_S1C_EEENS6_IJSD_SJ_EEEEEEENS5_17SM75_U16x8_LDSM_TENS5_14SM90_TMA_STOREES21_NS5_17SM90_U16x8_STSM_TENS5_9Copy_AtomIJNS5_17SM90_U32x4_STSM_NESL_EEEvEEEvvEEEEvNT_6ParamsE)
        .other          _ZN7cutlass13device_kernelINS_4gemm6kernel13GemmUniversalINS1_17GroupProblemShapeIN4cute5tupleIJiiiEEEEENS1_10collective13CollectiveMmaINS1_39MainloopSm90ArrayTmaGmmaWarpSpecializedILi4ENS6_IJNS5_1CILi1EEESD_SD_EEENS1_43KernelPtrArrayTmaWarpSpecializedCooperativeEEENS6_IJNSC_ILi128EEENSC_ILi256EEENSC_ILi64EEEEEENS_6half_tEPNS6_IJlSD_NSC_ILi0EEEEEESL_SO_NS5_8TiledMMAINS5_8MMA_AtomIJNS5_4SM904GMMA26MMA_64x256x16_F32F16F16_SSILNSS_5MajorE0ELSU_0ELNSS_7ScaleInE1ELSV_1EEEEEENS5_6LayoutINS6_IJNSC_ILi2EEESD_SD_EEENS6_IJSD_SM_SM_EEEEENS6_IJNS5_10UnderscoreES13_S13_EEEEENS5_13SM90_TMA_LOADENS5_14ComposedLayoutINS5_7SwizzleILi3ELi4ELi3EEENS5_18smem_ptr_flag_bitsILi16EEENSY_INS6_IJNSC_ILi8EEESJ_EEENS6_IJSJ_SD_EEEEEEEvNS5_8identityES16_S1G_vS1H_EENS_8epilogue10collective18CollectiveEpilogueINS1J_30Sm90PtrArrayTmaWarpSpecializedILi4ELi2ELi16ELb1ELb0ELi2EEEJSK_NS6_IJSH_NSC_ILi32EEEEEESL_PNS6_IJSD_lSM_EEESL_S1R_NS1J_6fusion15FusionCallbacksIS1N_NS1S_17LinearCombinationISL_fSL_fLNS_15FloatRoundStyleE2EEESK_S1P_JEEES16_NS17_IS19_S1B_NSY_INS6_IJSJ_S1C_EEENS6_IJSD_SJ_EEEEEEENS5_17SM75_U16x8_LDSM_TENS5_14SM90_TMA_STOREES21_NS5_17SM90_U16x8_STSM_TENS5_9Copy_AtomIJNS5_17SM90_U32x4_STSM_NESL_EEEvEEEvvEEEEvNT_6ParamsE,@"STO_CUDA_ENTRY STV_DEFAULT"
_ZN7cutlass13device_kernelINS_4gemm6kernel13GemmUniversalINS1_17GroupProblemShapeIN4cute5tupleIJiiiEEEEENS1_10collective13CollectiveMmaINS1_39MainloopSm90ArrayTmaGmmaWarpSpecializedILi4ENS6_IJNS5_1CILi1EEESD_SD_EEENS1_43KernelPtrArrayTmaWarpSpecializedCooperativeEEENS6_IJNSC_ILi128EEENSC_ILi256EEENSC_ILi64EEEEEENS_6half_tEPNS6_IJlSD_NSC_ILi0EEEEEESL_SO_NS5_8TiledMMAINS5_8MMA_AtomIJNS5_4SM904GMMA26MMA_64x256x16_F32F16F16_SSILNSS_5MajorE0ELSU_0ELNSS_7ScaleInE1ELSV_1EEEEEENS5_6LayoutINS6_IJNSC_ILi2EEESD_SD_EEENS6_IJSD_SM_SM_EEEEENS6_IJNS5_10UnderscoreES13_S13_EEEEENS5_13SM90_TMA_LOADENS5_14ComposedLayoutINS5_7SwizzleILi3ELi4ELi3EEENS5_18smem_ptr_flag_bitsILi16EEENSY_INS6_IJNSC_ILi8EEESJ_EEENS6_IJSJ_SD_EEEEEEEvNS5_8identityES16_S1G_vS1H_EENS_8epilogue10collective18CollectiveEpilogueINS1J_30Sm90PtrArrayTmaWarpSpecializedILi4ELi2ELi16ELb1ELb0ELi2EEEJSK_NS6_IJSH_NSC_ILi32EEEEEESL_PNS6_IJSD_lSM_EEESL_S1R_NS1J_6fusion15FusionCallbacksIS1N_NS1S_17LinearCombinationISL_fSL_fLNS_15FloatRoundStyleE2EEESK_S1P_JEEES16_NS17_IS19_S1B_NSY_INS6_IJSJ_S1C_EEENS6_IJSD_SJ_EEEEEEENS5_17SM75_U16x8_LDSM_TENS5_14SM90_TMA_STOREES21_NS5_17SM90_U16x8_STSM_TENS5_9Copy_AtomIJNS5_17SM90_U32x4_STSM_NESL_EEEvEEEvvEEEEvNT_6ParamsE:
[----:B------:R-:W1:Y:S08]  /*0000*/  LDC R1, c[0x0][0x28] ;  /* 0x00000a00ff017b82 */ /* 0x000e700000000800 */
[----:B------:R-:W2:Y:S01]  /*0010*/  LDC.64 R6, c[0x0][0x918] ;  /* 0x00024600ff067b82 */ /* 0x000ea20000000a00 */
[----:B------:R-:W-:Y:S01]  /*0020*/  ULDC.64 UR58, c[0x0][0x208] ;  /* 0x00008200003a7ab9 */ /* 0x000fe20000000a00 */
[----:B------:R-:W3:Y:S01]  /*0030*/  S2R R33, SR_TID.X ;  /* 0x0000000000217919 */ /* 0x000ee20000002100 */
[----:B------:R-:W-:Y:S01]  /*0040*/  ULDC UR4, c[0x0][0x910] ;  /* 0x0002440000047ab9 */ /* 0x000fe20000000800 */
[----:B------:R-:W-:Y:S01]  /*0050*/  ULDC.64 UR20, c[0x0][0x8d0] ;  /* 0x0002340000147ab9 */ /* 0x000fe20000000a00 */
[----:B------:R-:W-:Y:S01]  /*0060*/  ULDC.64 UR14, c[0x0][0x8c8] ;  /* 0x00023200000e7ab9 */ /* 0x000fe20000000a00 */
[----:B------:R-:W-:Y:S01]  /*0070*/  ULDC UR5, c[0x0][0x908] ;  /* 0x0002420000057ab9 */ /* 0x000fe20000000800 */
[----:B------:R-:W-:Y:S01]  /*0080*/  CS2R R8, SRZ ;  /* 0x0000000000087805 */ /* 0x000fe2000001ff00 */
[----:B------:R-:W-:Y:S01]  /*0090*/  S2UR UR40, SR_CTAID.X ;  /* 0x00000000002879c3 */ /* 0x000fe20000002500 */
[----:B------:R-:W-:Y:S01]  /*00a0*/  ULDC.64 UR22, c[0x0][0x8e8] ;  /* 0x00023a0000167ab9 */ /* 0x000fe20000000a00 */
[----:B------:R-:W-:Y:S01]  /*00b0*/  ULDC.64 UR16, c[0x0][0x8e0] ;  /* 0x0002380000107ab9 */ /* 0x000fe20000000a00 */
[----:B--2---:R-:W2:Y:S01]  /*00c0*/  LDG.E R2, desc[UR58][R6.64] ;  /* 0x0000003a06027981 */ /* 0x004ea2000c1e1900 */
[----:B------:R-:W-:-:S03]  /*00d0*/  IMAD.U32 R3, RZ, RZ, UR4 ;  /* 0x00000004ff037e24 */ /* 0x000fc6000f8e00ff */
[----:B------:R-:W4:Y:S01]  /*00e0*/  LDG.E R0, desc[UR58][R6.64+0x4] ;  /* 0x0000043a06007981 */ /* 0x000f22000c1e1900 */
[----:B---3--:R-:W-:-:S04]  /*00f0*/  LOP3.LUT R34, R33, 0x1f, RZ, 0xc0, !PT ;  /* 0x0000001f21227812 */ /* 0x008fc800078ec0ff */
[----:B------:R-:W-:Y:S01]  /*0100*/  ISETP.GE.AND P0, PT, R34, R3, PT ;  /* 0x000000032200720c */ /* 0x000fe20003f06270 */
[----:B------:R-:W3:Y:S01]  /*0110*/  S2UR UR4, SR_CTAID.Y ;  /* 0x00000000000479c3 */ /* 0x000ee20000002600 */
[----:B------:R-:W-:-:S04]  /*0120*/  UISETP.NE.U32.AND UP0, UPT, UR20, URZ, UPT ;  /* 0x0000003f1400728c */ /* 0x000fc8000bf05070 */
[----:B------:R-:W-:-:S07]  /*0130*/  UISETP.NE.AND.EX UP0, UPT, UR21, URZ, UPT, UP0 ;  /* 0x0000003f1500728c */ /* 0x000fce000bf05300 */
[----:B------:R-:W1:Y:S01]  /*0140*/  @!P0 LDC.64 R4, c[0x0][0x918] ;  /* 0x00024600ff048b82 */ /* 0x000e620000000a00 */
[----:B------:R-:W-:-:S03]  /*0150*/  UISETP.NE.AND UP3, UPT, UR5, 0x1, UPT ;  /* 0x000000010500788c */ /* 0x000fc6000bf65270 */
[----:B------:R-:W-:-:S08]  /*0160*/  @UP0 ULDC UR8, c[0x0][0x8dc] ;  /* 0x0002370000080ab9 */ /* 0x000fd00000000800 */
[----:B------:R-:W-:Y:S01]  /*0170*/  @UP3 ULDC UR12, c[0x0][0x10] ;  /* 0x00000400000c3ab9 */ /* 0x000fe20000000800 */
[----:B------:R-:W-:Y:S02]  /*0180*/  @UP3 UMOV UR5, URZ ;  /* 0x0000003f00053c82 */ /* 0x000fe40008000000 */
[----:B---3--:R-:W-:Y:S01]  /*0190*/  @UP3 UIMAD.WIDE.U32 UR12, UR40, UR12, UR4 ;  /* 0x0000000c280c32a5 */ /* 0x008fe2000f8e0004 */
[----:B------:R-:W-:Y:S01]  /*01a0*/  @UP3 UMOV UR9, URZ ;  /* 0x0000003f00093c82 */ /* 0x000fe20008000000 */
[----:B-1----:R-:W-:Y:S02]  /*01b0*/  @!P0 IMAD.WIDE.U32 R4, R34, 0xc, R4 ;  /* 0x0000000c22048825 */ /* 0x002fe400078e0004 */
[----:B------:R-:W-:-:S03]  /*01c0*/  @UP3 UIADD3 UR9, UR13, UR9, URZ ;  /* 0x000000090d093290 */ /* 0x000fc6000fffe03f */
[----:B------:R-:W-:Y:S01]  /*01d0*/  @UP3 UMOV UR10, UR12 ;  /* 0x0000000c000a3c82 */ /* 0x000fe20008000000 */
[----:B------:R1:W5:Y:S04]  /*01e0*/  @!P0 LDG.E R8, desc[UR58][R4.64] ;  /* 0x0000003a04088981 */ /* 0x000368000c1e1900 */
[----:B------:R1:W5:Y:S01]  /*01f0*/  @!P0 LDG.E R9, desc[UR58][R4.64+0x4] ;  /* 0x0000043a04098981 */ /* 0x000362000c1e1900 */
[----:B------:R-:W-:Y:S01]  /*0200*/  ISETP.NE.U32.AND P0, PT, RZ, UR22, PT ;  /* 0x00000016ff007c0c */ /* 0x000fe2000bf05070 */
[----:B------:R-:W-:Y:S01]  /*0210*/  @!UP3 ULDC UR5, c[0x0][0xc] ;  /* 0x000003000005bab9 */ /* 0x000fe20000000800 */
[----:B------:R-:W-:Y:S02]  /*0220*/  UMOV UR41, URZ ;  /* 0x0000003f00297c82 */ /* 0x000fe40008000000 */
[----:B------:R-:W-:Y:S01]  /*0230*/  ISETP.NE.AND.EX P0, PT, RZ, UR23, PT, P0 ;  /* 0x00000017ff007c0c */ /* 0x000fe2000bf05300 */
[----:B------:R-:W-:-:S07]  /*0240*/  @!UP3 UIMAD.WIDE.U32 UR4, UR5, UR4, UR40 ;  /* 0x000000040504b2a5 */ /* 0x000fce000f8e0028 */
[----:B------:R-:W-:Y:S01]  /*0250*/  @!UP3 UMOV UR9, UR5 ;  /* 0x000000050009bc82 */ /* 0x000fe20008000000 */
[----:B------:R-:W-:Y:S01]  /*0260*/  @!UP3 UMOV UR10, UR4 ;  /* 0x00000004000abc82 */ /* 0x000fe20008000000 */
[----:B--2---:R-:W-:-:S13]  /*0270*/  R2UR UR11, R2 ;  /* 0x00000000020b72ca */ /* 0x004fda00000e0000 */
[----:B------:R-:W-:-:S04]  /*0280*/  UIADD3 UR6, UP1, UR11, UR14, URZ ;  /* 0x0000000e0b067290 */ /* 0x000fc8000ff3e03f */
[----:B------:R-:W-:Y:S02]  /*0290*/  ULEA.HI.X.SX32 UR11, UR11, UR15, 0x1, UP1 ;  /* 0x0000000f0b0b7291 */ /* 0x000fe400088f0e3f */
[----:B------:R-:W-:Y:S01]  /*02a0*/  UIADD3 UR6, UP1, UR6, -0x1, URZ ;  /* 0xffffffff06067890 */ /* 0x000fe2000ff3e03f */
[----:B----4-:R-:W-:-:S03]  /*02b0*/  R2UR UR24, R0 ;  /* 0x00000000001872ca */ /* 0x010fc600000e0000 */
[----:B------:R-:W-:Y:S02]  /*02c0*/  UIADD3.X UR11, UR11, -0x1, URZ, UP1, !UPT ;  /* 0xffffffff0b0b7890 */ /* 0x000fe40008ffe43f */
[----:B------:R-:W-:-:S04]  /*02d0*/  @UP0 UIADD3 UR8, UP1, UR6, UR8, URZ ;  /* 0x0000000806080290 */ /* 0x000fc8000ff3e03f */
[----:B------:R-:W-:-:S04]  /*02e0*/  @UP0 UIADD3.X UR26, URZ, UR11, URZ, UP1, !UPT ;  /* 0x0000000b3f1a0290 */ /* 0x000fc80008ffe43f */
[----:B------:R-:W-:Y:S02]  /*02f0*/  @UP0 UIMAD.WIDE.U32 UR18, UR26, UR20, URZ ;  /* 0x000000141a1202a5 */ /* 0x000fe4000f8e003f */
[----:B------:R-:W-:Y:S02]  /*0300*/  @UP0 UIMAD.WIDE.U32 UR12, UR8, UR20, URZ ;  /* 0x00000014080c02a5 */ /* 0x000fe4000f8e003f */
[----:B------:R-:W-:Y:S02]  /*0310*/  @UP0 UIMAD.WIDE.U32 UR18, UP1, UR8, UR21, UR18 ;  /* 0x00000015081202a5 */ /* 0x000fe4000f820012 */
[----:B------:R-:W-:Y:S02]  /*0320*/  UIADD3 UR7, UP2, UR24, UR16, URZ ;  /* 0x0000001018077290 */ /* 0x000fe4000ff5e03f */
[----:B------:R-:W-:Y:S02]  /*0330*/  @UP0 UIADD3.X UR25, URZ, URZ, URZ, UP1, !UPT ;  /* 0x0000003f3f190290 */ /* 0x000fe40008ffe43f */
[----:B------:R-:W-:-:S02]  /*0340*/  @UP0 UIADD3 URZ, UP1, UR13, UR18, URZ ;  /* 0x000000120d3f0290 */ /* 0x000fc4000ff3e03f */
[----:B------:R-:W-:-:S03]  /*0350*/  ULEA.HI.X.SX32 UR8, UR24, UR17, 0x1, UP2 ;  /* 0x0000001118087291 */ /* 0x000fc600090f0e3f */
[----:B------:R-:W-:Y:S02]  /*0360*/  @UP0 UMOV UR24, UR19 ;  /* 0x0000001300180c82 */ /* 0x000fe40008000000 */
[----:B------:R-:W-:Y:S02]  /*0370*/  @UP0 UIMAD.WIDE.U32.X UR12, UR26, UR21, UR24, UP1 ;  /* 0x000000151a0c02a5 */ /* 0x000fe400088e0418 */
[----:B------:R-:W-:-:S04]  /*0380*/  UIADD3 UR19, UP1, UR7, -0x1, URZ ;  /* 0xffffffff07137890 */ /* 0x000fc8000ff3e03f */
[----:B------:R-:W-:Y:S01]  /*0390*/  UIADD3.X UR5, UR8, -0x1, URZ, UP1, !UPT ;  /* 0xffffffff08057890 */ /* 0x000fe20008ffe43f */
[----:B------:R-:W-:Y:S01]  /*03a0*/  @UP0 UMOV UR6, UR12 ;  /* 0x0000000c00060c82 */ /* 0x000fe20008000000 */
[----:B------:R-:W-:Y:S01]  /*03b0*/  @UP0 UMOV UR11, UR13 ;  /* 0x0000000d000b0c82 */ /* 0x000fe20008000000 */
[----:B-1----:R-:W-:Y:S09]  /*03c0*/  @!P0 BRA `(.L_x_0) ;  /* 0x00000000002c8947 */ /* 0x002ff20003800000 */
[----:B------:R-:W-:Y:S02]  /*03d0*/  ULDC UR7, c[0x0][0x8f4] ;  /* 0x00023d0000077ab9 */ /* 0x000fe40000000800 */
[----:B------:R-:W-:-:S04]  /*03e0*/  UIADD3 UR7, UP1, UR19, UR7, URZ ;  /* 0x0000000713077290 */ /* 0x000fc8000ff3e03f */
[----:B------:R-:W-:-:S04]  /*03f0*/  UIADD3.X UR8, URZ, UR5, URZ, UP1, !UPT ;  /* 0x000000053f087290 */ /* 0x000fc80008ffe43f */
[----:B------:R-:W-:-:S04]  /*0400*/  UIMAD.WIDE.U32 UR4, UR8, UR22, URZ ;  /* 0x00000016080472a5 */ /* 0x000fc8000f8e003f */
[----:B------:R-:W-:Y:S02]  /*0410*/  UIMAD.WIDE.U32 UR12, UP1, UR7, UR23, UR4 ;  /* 0x00000017070c72a5 */ /* 0x000fe4000f820004 */
[----:B------:R-:W-:Y:S02]  /*0420*/  UIMAD.WIDE.U32 UR4, UR7, UR22, URZ ;  /* 0x00000016070472a5 */ /* 0x000fe4000f8e003f */
[----:B------:R-:W-:Y:S02]  /*0430*/  UIADD3.X UR19, URZ, URZ, URZ, UP1, !UPT ;  /* 0x0000003f3f137290 */ /* 0x000fe40008ffe43f */
[----:B------:R-:W-:Y:S01]  /*0440*/  UIADD3 URZ, UP1, UR5, UR12, URZ ;  /* 0x0000000c053f7290 */ /* 0x000fe2000ff3e03f */
[----:B------:R-:W-:-:S03]  /*0450*/  UMOV UR18, UR13 ;  /* 0x0000000d00127c82 */ /* 0x000fc60008000000 */
[----:B------:R-:W-:-:S07]  /*0460*/  UIMAD.WIDE.U32.X UR4, UR8, UR23, UR18, UP1 ;  /* 0x00000017080472a5 */ /* 0x000fce00088e0412 */
[----:B------:R-:W-:-:S05]  /*0470*/  UMOV UR19, UR4 ;  /* 0x0000000400137c82 */ /* 0x000fca0008000000 */
.L_x_0:
[----:B------:R-:W-:Y:S01]  /*0480*/  ULDC UR8, c[0x0][0x934] ;  /* 0x00024d0000087ab9 */ /* 0x000fe20000000800 */
[----:B------:R-:W-:Y:S01]  /*0490*/  ULDC UR7, c[0x0][0x904] ;  /* 0x0002410000077ab9 */ /* 0x000fe20000000800 */
[----:B------:R-:W-:Y:S01]  /*04a0*/  ULDC UR4, c[0x0][0x938] ;  /* 0x00024e0000047ab9 */ /* 0x000fe20000000800 */
[----:B------:R-:W-:Y:S01]  /*04b0*/  USHF.L.U32 UR8, UR8, UR7, URZ ;  /* 0x0000000708087299 */ /* 0x000fe2000800063f */
[----:B------:R-:W-:Y:S01]  /*04c0*/  SHF.R.U32.HI R13, RZ, 0x5, R33 ;  /* 0x00000005ff0d7819 */ /* 0x000fe20000011621 */
[----:B------:R-:W-:Y:S01]  /*04d0*/  USHF.L.U32 UR7, UR4, UR7, URZ ;  /* 0x0000000704077299 */ /* 0x000fe2000800063f */
[----:B------:R-:W-:Y:S01]  /*04e0*/  ULDC UR18, c[0x0][0x8d8] ;  /* 0x0002360000127ab9 */ /* 0x000fe20000000800 */
[----:B------:R-:W-:Y:S02]  /*04f0*/  ULDC UR28, c[0x0][0x8f0] ;  /* 0x00023c00001c7ab9 */ /* 0x000fe40000000800 */
[----:B------:R-:W-:Y:S01]  /*0500*/  IMAD.U32 R10, RZ, RZ, UR8 ;  /* 0x00000008ff0a7e24 */ /* 0x000fe2000f8e00ff */
[----:B------:R-:W-:Y:S01]  /*0510*/  USHF.R.U64 UR11, UR6, UR18, UR11 ;  /* 0x00000012060b7299 */ /* 0x000fe2000800120b */
[----:B------:R-:W-:Y:S01]  /*0520*/  IMAD.U32 R11, RZ, RZ, UR7 ;  /* 0x00000007ff0b7e24 */ /* 0x000fe2000f8e00ff */
[----:B------:R-:W-:-:S02]  /*0530*/  USHF.R.U64 UR6, UR19, UR28, UR5 ;  /* 0x0000001c13067299 */ /* 0x000fc40008001205 */
[----:B------:R-:W-:Y:S01]  /*0540*/  IABS R0, R10 ;  /* 0x0000000a00007213 */ /* 0x000fe20000000000 */
[----:B------:R-:W-:Y:S01]  /*0550*/  UIADD3 UR11, UR11, -0x1, UR8 ;  /* 0xffffffff0b0b7890 */ /* 0x000fe2000fffe008 */
[----:B------:R-:W-:Y:S01]  /*0560*/  IABS R2, R11 ;  /* 0x0000000b00027213 */ /* 0x000fe20000000000 */
[----:B------:R-:W-:Y:S01]  /*0570*/  UIADD3 UR6, UR6, -0x1, UR7 ;  /* 0xffffffff06067890 */ /* 0x000fe2000fffe007 */
[----:B------:R-:W-:Y:S01]  /*0580*/  R2UR UR27, R0 ;  /* 0x00000000001b72ca */ /* 0x000fe200000e0000 */
[----:B------:R-:W-:Y:S01]  /*0590*/  UMOV UR4, URZ ;  /* 0x0000003f00047c82 */ /* 0x000fe20008000000 */
[----:B------:R-:W-:Y:S01]  /*05a0*/  UISETP.GE.AND UP5, UPT, UR11, URZ, UPT ;  /* 0x0000003f0b00728c */ /* 0x000fe2000bfa6270 */
[----:B------:R-:W-:Y:S01]  /*05b0*/  IMAD.MOV.U32 R0, RZ, RZ, R2 ;  /* 0x000000ffff007224 */ /* 0x000fe200078e0002 */
[----:B------:R-:W-:Y:S01]  /*05c0*/  UISETP.NE.AND UP4, UPT, UR8, URZ, UPT ;  /* 0x0000003f0800728c */ /* 0x000fe2000bf85270 */
[----:B------:R-:W-:-:S03]  /*05d0*/  UMOV UR54, 0x1 ;  /* 0x0000000100367882 */ /* 0x000fc60000000000 */
[----:B------:R-:W-:-:S05]  /*05e0*/  R2UR UR26, R0 ;  /* 0x00000000001a72ca */ /* 0x000fca00000e0000 */
[----:B------:R-:W1:Y:S08]  /*05f0*/  I2F.RP R0, UR27 ;  /* 0x0000001b00007d06 */ /* 0x000e700008209400 */
[----:B------:R-:W2:Y:S08]  /*0600*/  I2F.RP R4, UR26 ;  /* 0x0000001a00047d06 */ /* 0x000eb00008209400 */
[----:B-1----:R-:W1:Y:S08]  /*0610*/  MUFU.RCP R0, R0 ;  /* 0x0000000000007308 */ /* 0x002e700000001000 */
[----:B--2---:R-:W2:Y:S01]  /*0620*/  MUFU.RCP R4, R4 ;  /* 0x0000000400047308 */ /* 0x004ea20000001000 */
[----:B-1----:R-:W-:-:S02]  /*0630*/  VIADD R2, R0, 0xffffffe ;  /* 0x0ffffffe00027836 */ /* 0x002fc40000000000 */
[----:B------:R-:W-:-:S05]  /*0640*/  IMAD.U32 R0, RZ, RZ, UR11 ;  /* 0x0000000bff007e24 */ /* 0x000fca000f8e00ff */
[----:B------:R-:W1:Y:S01]  /*0650*/  F2I.FTZ.U32.TRUNC.NTZ R2, R2 ;  /* 0x0000000200027305 */ /* 0x000e62000021f000 */
[----:B------:R-:W-:Y:S01]  /*0660*/  IABS R0, R0 ;  /* 0x0000000000007213 */ /* 0x000fe20000000000 */
[----:B--2---:R-:W-:Y:S01]  /*0670*/  VIADD R5, R4, 0xffffffe ;  /* 0x0ffffffe04057836 */ /* 0x004fe20000000000 */
[----:B------:R-:W-:Y:S02]  /*0680*/  IABS R4, R10 ;  /* 0x0000000a00047213 */ /* 0x000fe40000000000 */
[----:B------:R-:W-:-:S03]  /*0690*/  R2UR UR31, R0 ;  /* 0x00000000001f72ca */ /* 0x000fc600000e0000 */
[----:B------:R-:W2:Y:S01]  /*06a0*/  F2I.FTZ.U32.TRUNC.NTZ R5, R5 ;  /* 0x0000000500057305 */ /* 0x000ea2000021f000 */
[----:B------:R-:W-:Y:S01]  /*06b0*/  IMAD.MOV R4, RZ, RZ, -R4 ;  /* 0x000000ffff047224 */ /* 0x000fe200078e0a04 */
[----:B-1----:R-:W-:Y:S01]  /*06c0*/  R2UR UR5, R2 ;  /* 0x00000000020572ca */ /* 0x002fe200000e0000 */
[----:B------:R-:W-:Y:S01]  /*06d0*/  IMAD.U32 R2, RZ, RZ, UR6 ;  /* 0x00000006ff027e24 */ /* 0x000fe2000f8e00ff */
[----:B--2---:R-:W-:-:S04]  /*06e0*/  R2UR UR13, R5 ;  /* 0x00000000050d72ca */ /* 0x004fc800000e0000 */
[----:B------:R-:W-:Y:S01]  /*06f0*/  IABS R5, R2 ;  /* 0x0000000200057213 */ /* 0x000fe20000000000 */
[----:B------:R-:W-:Y:S01]  /*0700*/  IMAD.MOV.U32 R2, RZ, RZ, R4 ;  /* 0x000000ffff027224 */ /* 0x000fe200078e0004 */
[----:B------:R-:W-:-:S05]  /*0710*/  IABS R4, R11 ;  /* 0x0000000b00047213 */ /* 0x000fca0000000000 */
[----:B------:R-:W-:Y:S01]  /*0720*/  UIADD3 UR12, URZ, -UR5, URZ ;  /* 0x800000053f0c7290 */ /* 0x000fe2000fffe03f */
[----:B------:R-:W-:Y:S01]  /*0730*/  IMAD.MOV.U32 R0, RZ, RZ, R5 ;  /* 0x000000ffff007224 */ /* 0x000fe200078e0005 */
[----:B------:R-:W-:Y:S02]  /*0740*/  IADD3 R4, RZ, -R4, RZ ;  /* 0x80000004ff047210 */ /* 0x000fe40007ffe0ff */
[----:B------:R-:W-:Y:S01]  /*0750*/  UIMAD UR12, UR12, UR27, URZ ;  /* 0x0000001b0c0c72a4 */ /* 0x000fe2000f8e023f */
[----:B------:R-:W-:Y:S02]  /*0760*/  R2UR UR29, R2 ;  /* 0x00000000021d72ca */ /* 0x000fe400000e0000 */
[----:B------:R-:W-:Y:S01]  /*0770*/  R2UR UR32, R0 ;  /* 0x00000000002072ca */ /* 0x000fe200000e0000 */
[----:B------:R-:W-:Y:S01]  /*0780*/  UIADD3 UR24, URZ, -UR13, URZ ;  /* 0x8000000d3f187290 */ /* 0x000fe2000fffe03f */
[----:B------:R-:W-:Y:S01]  /*0790*/  IMAD.MOV.U32 R0, RZ, RZ, R4 ;  /* 0x000000ffff007224 */ /* 0x000fe200078e0004 */
[----:B------:R-:W-:Y:S01]  /*07a0*/  UIMAD.WIDE.U32 UR4, UR5, UR12, UR4 ;  /* 0x0000000c050472a5 */ /* 0x000fe2000f8e0004 */
[----:B------:R-:W1:Y:S01]  /*07b0*/  SHFL.IDX PT, R2, R13, RZ, 0x1f ;  /* 0x00001fff0d027589 */ /* 0x000e6200000e0000 */
[----:B------:R-:W-:Y:S01]  /*07c0*/  UIMAD UR24, UR24, UR26, URZ ;  /* 0x0000001a181872a4 */ /* 0x000fe2000f8e023f */
[----:B------:R-:W-:Y:S01]  /*07d0*/  UMOV UR12, URZ ;  /* 0x0000003f000c7c82 */ /* 0x000fe20008000000 */
[----:B------:R-:W-:-:S02]  /*07e0*/  R2UR UR30, R0 ;  /* 0x00000000001e72ca */ /* 0x000fc400000e0000 */
[----:B------:R-:W-:Y:S01]  /*07f0*/  UIMAD.WIDE.U32 UR24, UR13, UR24, UR12 ;  /* 0x000000180d1872a5 */ /* 0x000fe2000f8e000c */
[----:B------:R-:W-:Y:S02]  /*0800*/  SHF.R.U32.HI R0, RZ, 0x7, R33 ;  /* 0x00000007ff007819 */ /* 0x000fe40000011621 */
[----:B------:R-:W-:Y:S02]  /*0810*/  UMOV UR13, UR5 ;  /* 0x00000005000d7c82 */ /* 0x000fe40008000000 */
[----:B------:R-:W-:Y:S02]  /*0820*/  UIMAD.WIDE.U32 UR4, UR13, UR31, URZ ;  /* 0x0000001f0d0472a5 */ /* 0x000fe4000f8e003f */
[----:B------:R-:W-:Y:S01]  /*0830*/  UMOV UR19, UR25 ;  /* 0x0000001900137c82 */ /* 0x000fe20008000000 */
[----:B------:R-:W2:Y:S01]  /*0840*/  SHFL.IDX PT, R0, R0, RZ, 0x1f ;  /* 0x00001fff00007589 */ /* 0x000ea200000e0000 */
[----:B------:R-:W-:Y:S02]  /*0850*/  UIMAD UR5, UR5, UR29, UR31 ;  /* 0x0000001d050572a4 */ /* 0x000fe4000f8e021f */
[----:B------:R-:W-:-:S02]  /*0860*/  UIMAD.WIDE.U32 UR24, UR19, UR32, URZ ;  /* 0x00000020131872a5 */ /* 0x000fc4000f8e003f */
[----:B------:R-:W-:Y:S02]  /*0870*/  UISETP.GT.U32.AND UP1, UPT, UR27, UR5, UPT ;  /* 0x000000051b00728c */ /* 0x000fe4000bf24070 */
[----:B------:R-:W-:Y:S02]  /*0880*/  UIMAD UR25, UR25, UR30, UR32 ;  /* 0x0000001e191972a4 */ /* 0x000fe4000f8e0220 */
[----:B------:R-:W-:Y:S02]  /*0890*/  ULOP3.LUT UR31, URZ, UR8, URZ, 0x33, !UPT ;  /* 0x000000083f1f7292 */ /* 0x000fe4000f8e333f */
[----:B------:R-:W-:Y:S01]  /*08a0*/  UISETP.GT.U32.AND UP2, UPT, UR26, UR25, UPT ;  /* 0x000000191a00728c */ /* 0x000fe2000bf44070 */
[----:B-1----:R-:W-:Y:S01]  /*08b0*/  R2UR UR33, R2 ;  /* 0x00000000022172ca */ /* 0x002fe200000e0000 */
[----:B------:R-:W-:-:S03]  /*08c0*/  ULOP3.LUT UR32, URZ, UR7, URZ, 0x33, !UPT ;  /* 0x000000073f207292 */ /* 0x000fc6000f8e333f */
[----:B------:R-:W-:-:S04]  /*08d0*/  @!UP1 UIADD3 UR5, UR5, -UR27, URZ ;  /* 0x8000001b05059290 */ /* 0x000fc8000fffe03f */
[----:B------:R-:W-:Y:S02]  /*08e0*/  UISETP.GT.U32.AND UP6, UPT, UR27, UR5, UPT ;  /* 0x000000051b00728c */ /* 0x000fe4000bfc4070 */
[----:B------:R-:W-:Y:S02]  /*08f0*/  @!UP2 UIADD3 UR25, UR25, -UR26, URZ ;  /* 0x8000001a1919a290 */ /* 0x000fe4000fffe03f */
[----:B------:R-:W-:Y:S01]  /*0900*/  UISETP.NE.AND UP2, UPT, UR7, URZ, UPT ;  /* 0x0000003f0700728c */ /* 0x000fe2000bf45270 */
[----:B--2---:R-:W-:Y:S01]  /*0910*/  R2UR UR12, R0 ;  /* 0x00000000000c72ca */ /* 0x004fe200000e0000 */
[----:B------:R-:W-:Y:S01]  /*0920*/  UISETP.GT.U32.AND UP1, UPT, UR26, UR25, UPT ;  /* 0x000000191a00728c */ /* 0x000fe2000bf24070 */
[----:B------:R-:W-:Y:S01]  /*0930*/  ISETP.NE.AND P1, PT, RZ, UR33, PT ;  /* 0x00000021ff007c0c */ /* 0x000fe2000bf25270 */
[----:B------:R-:W-:-:S03]  /*0940*/  USHF.R.S32.HI UR4, URZ, 0x1f, UR33 ;  /* 0x0000001f3f047899 */ /* 0x000fc60008011421 */
[----:B------:R-:W-:Y:S02]  /*0950*/  @!UP6 UIADD3 UR5, UR5, -UR27, URZ ;  /* 0x8000001b0505e290 */ /* 0x000fe4000fffe03f */
[----:B------:R-:W-:Y:S02]  /*0960*/  UISETP.GE.AND UP6, UPT, UR6, URZ, UPT ;  /* 0x0000003f0600728c */ /* 0x000fe4000bfc6270 */
[----:B------:R-:W-:Y:S02]  /*0970*/  @!UP5 UIADD3 UR5, -UR5, URZ, URZ ;  /* 0x0000003f0505d290 */ /* 0x000fe4000fffe13f */
[----:B------:R-:W-:Y:S02]  /*0980*/  @!UP1 UIADD3 UR25, UR25, -UR26, URZ ;  /* 0x8000001a19199290 */ /* 0x000fe4000fffe03f */
[----:B------:R-:W-:Y:S02]  /*0990*/  ULEA.HI UR4, UR4, UR33, URZ, 0x2 ;  /* 0x0000002104047291 */ /* 0x000fe4000f8f103f */
[----:B------:R-:W-:-:S02]  /*09a0*/  USEL UR5, UR31, UR5, !UP4 ;  /* 0x000000051f057287 */ /* 0x000fc4000e000000 */
[----:B------:R-:W-:Y:S02]  /*09b0*/  ULOP3.LUT UR4, UR4, 0xfffffffc, URZ, 0xc0, !UPT ;  /* 0xfffffffc04047892 */ /* 0x000fe4000f8ec03f */
[----:B------:R-:W-:Y:S02]  /*09c0*/  @!UP6 UIADD3 UR25, -UR25, URZ, URZ ;  /* 0x0000003f1919e290 */ /* 0x000fe4000fffe13f */
[----:B------:R-:W-:Y:S02]  /*09d0*/  UIADD3 UR5, UR11, -UR5, URZ ;  /* 0x800000050b057290 */ /* 0x000fe4000fffe03f */
[----:B------:R-:W-:Y:S02]  /*09e0*/  USEL UR25, UR32, UR25, !UP2 ;  /* 0x0000001920197287 */ /* 0x000fe4000d000000 */
[----:B------:R-:W-:Y:S02]  /*09f0*/  UIADD3 UR55, UR33, -UR4, URZ ;  /* 0x8000000421377290 */ /* 0x000fe4000fffe03f */
[----:B------:R-:W-:-:S02]  /*0a00*/  UIADD3 UR25, UR6, -UR25, URZ ;  /* 0x8000001906197290 */ /* 0x000fc4000fffe03f */
[----:B------:R-:W-:Y:S02]  /*0a10*/  UISETP.NE.AND UP1, UPT, UR12, URZ, UPT ;  /* 0x0000003f0c00728c */ /* 0x000fe4000bf25270 */
[----:B------:R-:W-:Y:S02]  /*0a20*/  UIMAD UR24, UR5, UR25, URZ ;  /* 0x00000019051872a4 */ /* 0x000fe4000f8e023f */
[----:B------:R-:W-:Y:S02]  /*0a30*/  USEL UR4, UR25, UR5, !UP3 ;  /* 0x0000000519047287 */ /* 0x000fe4000d800000 */
[----:B------:R-:W-:Y:S02]  /*0a40*/  USHF.R.S32.HI UR25, URZ, 0x1f, UR24 ;  /* 0x0000001f3f197899 */ /* 0x000fe40008011418 */
[----:B------:R-:W-:Y:S01]  /*0a50*/  USHF.R.S32.HI UR5, URZ, 0x1f, UR4 ;  /* 0x0000001f3f057899 */ /* 0x000fe20008011404 */
[----:B------:R-:W-:Y:S01]  /*0a60*/  IMAD.U32 R6, RZ, RZ, UR24 ;  /* 0x00000018ff067e24 */ /* 0x000fe2000f8e00ff */
[----:B------:R-:W-:Y:S01]  /*0a70*/  UISETP.EQ.AND UP5, UPT, UR55, 0x3, !UP1 ;  /* 0x000000033700788c */ /* 0x000fe2000cfa2270 */
[----:B------:R-:W-:-:S02]  /*0a80*/  IMAD.U32 R4, RZ, RZ, UR4 ;  /* 0x00000004ff047e24 */ /* 0x000fc4000f8e00ff */
[----:B------:R-:W-:Y:S01]  /*0a90*/  IMAD.U32 R7, RZ, RZ, UR25 ;  /* 0x00000019ff077e24 */ /* 0x000fe2000f8e00ff */
[----:B------:R-:W-:Y:S01]  /*0aa0*/  USEL UR54, UR54, 0x2, UP5 ;  /* 0x0000000236367887 */ /* 0x000fe2000a800000 */
[----:B------:R-:W-:Y:S01]  /*0ab0*/  IMAD.U32 R5, RZ, RZ, UR5 ;  /* 0x00000005ff057e24 */ /* 0x000fe2000f8e00ff */
[----:B------:R-:W-:Y:S10]  /*0ac0*/  @P1 BRA `(.L_x_1) ;  /* 0x0000000000841947 */ /* 0x000ff40003800000 */
[----:B------:R-:W-:Y:S01]  /*0ad0*/  ELECT P1, URZ, PT ;  /* 0x00000000003f782f */ /* 0x000fe20003820000 */
[----:B------:R-:W-:-:S12]  /*0ae0*/  BSSY B0, `(.L_x_1) ;  /* 0x000001f000007945 */ /* 0x000fd80003800000 */
[----:B------:R-:W-:Y:S05]  /*0af0*/  @!P1 BRA `(.L_x_2) ;  /* 0x0000000000749947 */ /* 0x000fea0003800000 */
[----:B------:R-:W1:Y:S01]  /*0b00*/  S2UR UR6, SR_CgaCtaId ;  /* 0x00000000000679c3 */ /* 0x000e620000008800 */
[----:B------:R-:W-:Y:S01]  /*0b10*/  UMOV UR4, 0x400 ;  /* 0x0000040000047882 */ /* 0x000fe20000000000 */
[----:B------:R-:W-:Y:S01]  /*0b20*/  UMOV UR5, 0x1 ;  /* 0x0000000100057882 */ /* 0x000fe20000000000 */
[----:B------:R-:W-:Y:S02]  /*0b30*/  UMOV UR24, 0x140 ;  /* 0x0000014000187882 */ /* 0x000fe40000000000 */
[----:B------:R-:W-:-:S04]  /*0b40*/  UIADD3 UR24, -UR24, 0x100000, URZ ;  /* 0x0010000018187890 */ /* 0x000fc8000fffe13f */
[----:B------:R-:W-:Y:S02]  /*0b50*/  USHF.L.U32 UR25, UR24, 0xb, URZ ;  /* 0x0000000b18197899 */ /* 0x000fe4000800063f */
[----:B------:R-:W-:Y:S02]  /*0b60*/  USHF.L.U32 UR24, UR24, 0x1, URZ ;  /* 0x0000000118187899 */ /* 0x000fe4000800063f */
[----:B-1----:R-:W-:Y:S02]  /*0b70*/  ULEA UR6, UR6, UR4, 0x18 ;  /* 0x0000000406067291 */ /* 0x002fe4000f8ec03f */
[----:B------:R-:W-:-:S04]  /*0b80*/  UIADD3 UR4, -UR5, 0x100000, URZ ;  /* 0x0010000005047890 */ /* 0x000fc8000fffe13f */
[----:B------:R-:W-:Y:S02]  /*0b90*/  USHF.L.U32 UR5, UR4, 0xb, URZ ;  /* 0x0000000b04057899 */ /* 0x000fe4000800063f */
[----:B------:R-:W-:Y:S01]  /*0ba0*/  USHF.L.U32 UR4, UR4, 0x1, URZ ;  /* 0x0000000104047899 */ /* 0x000fe2000800063f */
[----:B------:R-:W1:Y:S11]  /*0bb0*/  FENCE.VIEW.ASYNC.S ;  /* 0x00000000000073c6 */ /* 0x000e760000000000 */
[----:B-1----:R1:W2:Y:S01]  /*0bc0*/  SYNCS.EXCH.64 URZ, [UR6+0x38400], UR4 ;  /* 0x03840004063f75b2 */ /* 0x0022a20008000100 */
[----:B------:R1:W3:Y:S01]  /*0bd0*/  SYNCS.EXCH.64 URZ, [UR6+0x38440], UR24 ;  /* 0x03844018063f75b2 */ /* 0x0002e20008000100 */
[----:B------:R1:W4:Y:S01]  /*0be0*/  SYNCS.EXCH.64 URZ, [UR6+0x38408], UR4 ;  /* 0x03840804063f75b2 */ /* 0x0003220008000100 */
[----:B------:R1:W1:Y:S01]  /*0bf0*/  SYNCS.EXCH.64 URZ, [UR6+0x38448], UR24 ;  /* 0x03844818063f75b2 */ /* 0x0002620008000100 */
        /* <DEDUP_REMOVED lines=12> */
[----:B------:R-:W-:Y:S01]  /*0cc0*/  NOP ;  /* 0x0000000000007918 */ /* 0x000fe20000000000 */
.L_x_2:
[----:B-1----:R-:W-:Y:S05]  /*0cd0*/  BSYNC B0 ;  /* 0x0000000000007941 */ /* 0x002fea0003800000 */
.L_x_1:
[----:B------:R-:W1:Y:S01]  /*0ce0*/  SHFL.IDX PT, R0, R13, RZ, 0x1f ;  /* 0x00001fff0d007589 */ /* 0x000e6200000e0000 */
[----:B------:R-:W-:Y:S01]  /*0cf0*/  UIADD3 UR33, UR12, -0x1, URZ ;  /* 0xffffffff0c217890 */ /* 0x000fe2000fffe03f */
[----:B------:R-:W-:Y:S01]  /*0d00*/  NOP ;  /* 0x0000000000007918 */ /* 0x000fe20000000000 */
[----:B------:R-:W-:Y:S02]  /*0d10*/  UISETP.LT.U32.AND UP6, UPT, UR55, 0x2, !UP1 ;  /* 0x000000023700788c */ /* 0x000fe4000cfc1070 */
[----:B------:R-:W-:Y:S02]  /*0d20*/  UISETP.GE.U32.AND UP5, UPT, UR33, 0x2, UPT ;  /* 0x000000022100788c */ /* 0x000fe4000bfa6070 */
[----:B------:R-:W-:-:S04]  /*0d30*/  USEL UR53, URZ, 0x1, !UP6 ;  /* 0x000000013f357887 */ /* 0x000fc8000f000000 */
[----:B------:R-:W-:Y:S01]  /*0d40*/  USEL UR53, UR53, 0x2, UP5 ;  /* 0x0000000235357887 */ /* 0x000fe2000a800000 */
[----:B-1----:R-:W-:-:S13]  /*0d50*/  ISETP.NE.AND P1, PT, R0, RZ, PT ;  /* 0x000000ff0000720c */ /* 0x002fda0003f25270 */
[----:B------:R-:W-:Y:S05]  /*0d60*/  @P1 BRA `(.L_x_3) ;  /* 0x0000000000581947 */ /* 0x000fea0003800000 */
[----:B------:R-:W1:Y:S01]  /*0d70*/  S2UR UR5, SR_CgaCtaId ;  /* 0x00000000000579c3 */ /* 0x000e620000008800 */
[----:B------:R-:W-:Y:S01]  /*0d80*/  UMOV UR4, 0x400 ;  /* 0x0000040000047882 */ /* 0x000fe20000000000 */
[----:B------:R-:W-:Y:S01]  /*0d90*/  UMOV UR24, 0x1 ;  /* 0x0000000100187882 */ /* 0x000fe20000000000 */
[----:B------:R-:W-:Y:S01]  /*0da0*/  UMOV UR11, 0x100 ;  /* 0x00000100000b7882 */ /* 0x000fe20000000000 */
[----:B------:R-:W-:-:S04]  /*0db0*/  UIADD3 UR24, -UR24, 0x100000, URZ ;  /* 0x0010000018187890 */ /* 0x000fc8000fffe13f */
[----:B------:R-:W-:Y:S02]  /*0dc0*/  USHF.L.U32 UR25, UR24, 0xb, URZ ;  /* 0x0000000b18197899 */ /* 0x000fe4000800063f */
[----:B------:R-:W-:Y:S01]  /*0dd0*/  USHF.L.U32 UR24, UR24, 0x1, URZ ;  /* 0x0000000118187899 */ /* 0x000fe2000800063f */
[----:B------:R-:W-:Y:S01]  /*0de0*/  ELECT P1, URZ, PT ;  /* 0x00000000003f782f */ /* 0x000fe20003820000 */
[----:B-1----:R-:W-:Y:S02]  /*0df0*/  ULEA UR6, UR5, UR4, 0x18 ;  /* 0x0000000405067291 */ /* 0x002fe4000f8ec03f */
[----:B------:R-:W-:-:S04]  /*0e00*/  UIADD3 UR4, -UR11, 0x100000, URZ ;  /* 0x001000000b047890 */ /* 0x000fc8000fffe13f */
[----:B------:R-:W-:Y:S02]  /*0e10*/  USHF.L.U32 UR5, UR4, 0xb, URZ ;  /* 0x0000000b04057899 */ /* 0x000fe4000800063f */
[----:B------:R-:W-:Y:S01]  /*0e20*/  USHF.L.U32 UR4, UR4, 0x1, URZ ;  /* 0x0000000104047899 */ /* 0x000fe2000800063f */
[----:B------:R-:W1:Y:S03]  /*0e30*/  FENCE.VIEW.ASYNC.S ;  /* 0x00000000000073c6 */ /* 0x000e660000000000 */
[----:B-1----:R1:W1:Y:S08]  /*0e40*/  SYNCS.EXCH.64 URZ, [UR6+0x38480], UR24 ;  /* 0x03848018063f75b2 */ /* 0x0022700008000100 */
        /* <DEDUP_REMOVED lines=8> */
.L_x_3:
[----:B------:R-:W2:Y:S01]  /*0ed0*/  SHFL.IDX PT, R0, R13, RZ, 0x1f ;  /* 0x00001fff0d007589 */ /* 0x000ea200000e0000 */
[----:B------:R-:W-:Y:S01]  /*0ee0*/  UISETP.EQ.AND UP6, UPT, UR55, 0x2, !UP1 ;  /* 0x000000023700788c */ /* 0x000fe2000cfc2270 */
[----:B------:R-:W-:-:S03]  /*0ef0*/  NOP ;  /* 0x0000000000007918 */ /* 0x000fc60000000000 */
[----:B------:R-:W-:-:S04]  /*0f00*/  USEL UR52, URZ, 0x1, !UP6 ;  /* 0x000000013f347887 */ /* 0x000fc8000f000000 */
[----:B------:R-:W-:Y:S01]  /*0f10*/  USEL UR52, UR52, 0x2, UP5 ;  /* 0x0000000234347887 */ /* 0x000fe2000a800000 */
[----:B--2---:R-:W-:-:S13]  /*0f20*/  ISETP.NE.AND P1, PT, R0, RZ, PT ;  /* 0x000000ff0000720c */ /* 0x004fda0003f25270 */
[----:B------:R-:W-:Y:S05]  /*0f30*/  @P1 BRA `(.L_x_4) ;  /* 0x0000000000581947 */ /* 0x000fea0003800000 */
[----:B-1----:R-:W1:Y:S01]  /*0f40*/  S2UR UR5, SR_CgaCtaId ;  /* 0x00000000000579c3 */ /* 0x002e620000008800 */
[----:B------:R-:W-:Y:S01]  /*0f50*/  UMOV UR4, 0x400 ;  /* 0x0000040000047882 */ /* 0x000fe20000000000 */
[----:B------:R-:W-:Y:S01]  /*0f60*/  UMOV UR11, 0x20 ;  /* 0x00000020000b7882 */ /* 0x000fe20000000000 */
[----:B------:R-:W-:Y:S01]  /*0f70*/  UMOV UR24, 0x100 ;  /* 0x0000010000187882 */ /* 0x000fe20000000000 */
[----:B------:R-:W-:Y:S01]  /*0f80*/  ELECT P1, URZ, PT ;  /* 0x00000000003f782f */ /* 0x000fe20003820000 */
        /* <DEDUP_REMOVED lines=8> */
[----:B-1----:R2:W1:Y:S01]  /*1010*/  SYNCS.EXCH.64 URZ, [UR6+0x384c0], UR4 ;  /* 0x0384c004063f75b2 */ /* 0x0024620008000100 */
[----:B------:R2:W1:Y:S01]  /*1020*/  SYNCS.EXCH.64 URZ, [UR6+0x384e0], UR24 ;  /* 0x0384e018063f75b2 */ /* 0x0004620008000100 */
[----:B------:R2:W1:Y:S01]  /*1030*/  SYNCS.EXCH.64 URZ, [UR6+0x384c8], UR4 ;  /* 0x0384c804063f75b2 */ /* 0x0004620008000100 */
[----:B------:R2:W1:Y:S01]  /*1040*/  SYNCS.EXCH.64 URZ, [UR6+0x384e8], UR24 ;  /* 0x0384e818063f75b2 */ /* 0x0004620008000100 */
[----:B------:R2:W1:Y:S01]  /*1050*/  SYNCS.EXCH.64 URZ, [UR6+0x384d0], UR4 ;  /* 0x0384d004063f75b2 */ /* 0x0004620008000100 */
[----:B------:R2:W1:Y:S01]  /*1060*/  SYNCS.EXCH.64 URZ, [UR6+0x384f0], UR24 ;  /* 0x0384f018063f75b2 */ /* 0x0004620008000100 */
[----:B------:R2:W1:Y:S01]  /*1070*/  SYNCS.EXCH.64 URZ, [UR6+0x384d8], UR4 ;  /* 0x0384d804063f75b2 */ /* 0x0004620008000100 */
[----:B------:R2:W1:Y:S02]  /*1080*/  SYNCS.EXCH.64 URZ, [UR6+0x384f8], UR24 ;  /* 0x0384f818063f75b2 */ /* 0x0004640008000100 */
[----:B--2---:R-:W-:Y:S01]  /*1090*/  NOP ;  /* 0x0000000000007918 */ /* 0x004fe20000000000 */
.L_x_4:
[----:B------:R-:W2:Y:S01]  /*10a0*/  SHFL.IDX PT, R0, R13, RZ, 0x1f ;  /* 0x00001fff0d007589 */ /* 0x000ea200000e0000 */
[----:B------:R-:W-:Y:S01]  /*10b0*/  ELECT P1, URZ, PT ;  /* 0x00000000003f782f */ /* 0x000fe20003820000 */
[----:B------:R-:W3:Y:S01]  /*10c0*/  LDC.64 R14, c[0x0][0x8f8] ;  /* 0x00023e00ff0e7b82 */ /* 0x000ee20000000a00 */
[----:B-1----:R-:W-:Y:S01]  /*10d0*/  UMOV UR4, 0x20 ;  /* 0x0000002000047882 */ /* 0x002fe20000000000 */
[----:B------:R-:W-:Y:S01]  /*10e0*/  NOP ;  /* 0x0000000000007918 */ /* 0x000fe20000000000 */
[----:B------:R-:W-:Y:S01]  /*10f0*/  ULDC UR41, c[0x0][0xc] ;  /* 0x0000030000297ab9 */ /* 0x000fe20000000800 */
[----:B------:R-:W-:Y:S02]  /*1100*/  IMAD.MOV.U32 R16, RZ, RZ, -0x1 ;  /* 0xffffffffff107424 */ /* 0x000fe400078e00ff */
[----:B------:R-:W-:Y:S02]  /*1110*/  IMAD.MOV.U32 R17, RZ, RZ, -0x1 ;  /* 0xffffffffff117424 */ /* 0x000fe400078e00ff */
[----:B------:R-:W-:Y:S01]  /*1120*/  IMAD.MOV.U32 R18, RZ, RZ, -0x1 ;  /* 0xffffffffff127424 */ /* 0x000fe200078e00ff */
[----:B--2---:R-:W-:Y:S01]  /*1130*/  ISETP.NE.OR P1, PT, R0, RZ, !P1 ;  /* 0x000000ff0000720c */ /* 0x004fe20004f25670 */
[----:B------:R-:W-:-:S12]  /*1140*/  IMAD.U32 R0, RZ, RZ, UR9 ;  /* 0x00000009ff007e24 */ /* 0x000fd8000f8e00ff */
[----:B------:R-:W-:Y:S01]  /*1150*/  VOTEU.ALL UP5, P1 ;  /* 0x00000000003f7886 */ /* 0x000fe200008a0000 */
[----:B------:R-:W-:-:S04]  /*1160*/  VOTEU.ALL UP6, P1 ;  /* 0x00000000003f7886 */ /* 0x000fc800008c0000 */
[----:B------:R-:W1:Y:S01]  /*1170*/  @!UP5 S2UR UR11, SR_CgaCtaId ;  /* 0x00000000000bd9c3 */ /* 0x000e620000008800 */
[----:B------:R-:W-:Y:S01]  /*1180*/  @!UP5 UMOV UR6, 0x400 ;  /* 0x000004000006d882 */ /* 0x000fe20000000000 */
[----:B------:R-:W-:-:S04]  /*1190*/  @!UP5 UIADD3 UR4, -UR4, 0x100000, URZ ;  /* 0x001000000404d890 */ /* 0x000fc8000fffe13f */
[----:B------:R-:W-:Y:S02]  /*11a0*/  @!UP5 USHF.L.U32 UR5, UR4, 0xb, URZ ;  /* 0x0000000b0405d899 */ /* 0x000fe4000800063f */
[----:B------:R-:W-:Y:S02]  /*11b0*/  @!UP5 USHF.L.U32 UR4, UR4, 0x1, URZ ;  /* 0x000000010404d899 */ /* 0x000fe4000800063f */
[----:B-1----:R-:W-:Y:S01]  /*11c0*/  @!UP5 ULEA UR6, UR11, UR6, 0x18 ;  /* 0x000000060b06d291 */ /* 0x002fe2000f8ec03f */
[----:B------:R-:W-:Y:S01]  /*11d0*/  VOTEU.ALL UP5, P1 ;  /* 0x00000000003f7886 */ /* 0x000fe200008a0000 */
[----:B---3--:R-:W-:Y:S01]  /*11e0*/  ISETP.LE.U32.AND P1, PT, R14, UR10, PT ;  /* 0x0000000a0e007c0c */ /* 0x008fe2000bf23070 */
[----:B------:R-:W-:-:S03]  /*11f0*/  UMOV UR11, URZ ;  /* 0x0000003f000b7c82 */ /* 0x000fc60008000000 */
[----:B------:R-:W-:Y:S01]  /*1200*/  ISETP.GE.U32.AND.EX P1, PT, R0, R15, PT, P1 ;  /* 0x0000000f0000720c */ /* 0x000fe20003f26110 */
[----:B------:R-:W1:Y:S05]  /*1210*/  FENCE.VIEW.ASYNC.S ;  /* 0x00000000000073c6 */ /* 0x000e6a0000000000 */
[----:B-1----:R-:W4:Y:S01]  /*1220*/  @!UP5 SYNCS.EXCH.64 URZ, [UR6+0x38500], UR4 ;  /* 0x03850004063fd5b2 */ /* 0x002f220008000100 */
[----:B------:R1:W4:Y:S01]  /*1230*/  @!UP6 SYNCS.EXCH.64 URZ, [UR6+0x38508], UR4 ;  /* 0x03850804063fe5b2 */ /* 0x0003220008000100 */
[----:B------:R-:W-:Y:S01]  /*1240*/  NOP ;  /* 0x0000000000007918 */ /* 0x000fe20000000000 */
[----:B-1----:R-:W-:Y:S01]  /*1250*/  ULDC.U8 UR4, c[0x0][0x900] ;  /* 0x0002400000047ab9 */ /* 0x002fe20000000000 */
[----:B------:R-:W-:Y:S01]  /*1260*/  UMOV UR6, URZ ;  /* 0x0000003f00067c82 */ /* 0x000fe20008000000 */
[----:B----4-:R-:W-:Y:S01]  /*1270*/  BAR.SYNC.DEFER_BLOCKING 0x0 ;  /* 0x0000000000007b1d */ /* 0x010fe20000010000 */
[----:B------:R-:W-:-:S04]  /*1280*/  ISETP.NE.AND P2, PT, RZ, UR4, PT ;  /* 0x00000004ff007c0c */ /* 0x000fc8000bf45270 */
[----:B------:R-:W-:Y:S01]  /*1290*/  P2R R20, PR, RZ, 0x4 ;  /* 0x00000004ff147803 */ /* 0x000fe20000000000 */
[----:B------:R-:W-:Y:S01]  /*12a0*/  UMOV UR5, URZ ;  /* 0x0000003f00057c82 */ /* 0x000fe20008000000 */
[----:B------:R-:W-:-:S07]  /*12b0*/  UMOV UR4, URZ ;  /* 0x0000003f00047c82 */ /* 0x000fce0008000000 */
[----:B------:R-:W-:Y:S05]  /*12c0*/  @P2 BRA P1, `(.L_x_5) ;  /* 0x0000001400f42947 */ /* 0x000fea0000800000 */
[----:B------:R-:W-:Y:S01]  /*12d0*/  IMAD.U32 R15, RZ, RZ, UR9 ;  /* 0x00000009ff0f7e24 */ /* 0x000fe2000f8e00ff */
[----:B------:R-:W-:Y:S01]  /*12e0*/  ISETP.LE.U32.AND P1, PT, R6, UR10, PT ;  /* 0x0000000a06007c0c */ /* 0x000fe2000bf23070 */
[----:B------:R-:W-:Y:S01]  /*12f0*/  UMOV UR5, URZ ;  /* 0x0000003f00057c82 */ /* 0x000fe20008000000 */
[----:B------:R-:W-:Y:S01]  /*1300*/  UMOV UR4, URZ ;  /* 0x0000003f00047c82 */ /* 0x000fe20008000000 */
[----:B------:R-:W-:Y:S01]  /*1310*/  UMOV UR11, URZ ;  /* 0x0000003f000b7c82 */ /* 0x000fe20008000000 */
[----:B------:R-:W-:Y:S01]  /*1320*/  ISETP.GE.U32.AND.EX P1, PT, R15, R7, PT, P1 ;  /* 0x000000070f00720c */ /* 0x000fe20003f26110 */
[----:B------:R-:W-:-:S12]  /*1330*/  UMOV UR6, URZ ;  /* 0x0000003f00067c82 */ /* 0x000fd80008000000 */
[----:B------:R-:W-:Y:S05]  /*1340*/  @!P1 BRA `(.L_x_6) ;  /* 0x0000001000c09947 */ /* 0x000fea0003800000 */
[----:B------:R-:W-:Y:S01]  /*1350*/  IADD3 R2, R34, 0x20, RZ ;  /* 0x0000002022027810 */ /* 0x000fe20007ffe0ff */
[----:B------:R-:W-:Y:S02]  /*1360*/  IMAD.MOV.U32 R0, RZ, RZ, R34 ;  /* 0x000000ffff007224 */ /* 0x000fe400078e0022 */
[----:B-----5:R-:W-:Y:S01]  /*1370*/  IMAD.MOV.U32 R12, RZ, RZ, R8 ;  /* 0x000000ffff0c7224 */ /* 0x020fe200078e0008 */
[----:B------:R-:W-:Y:S01]  /*1380*/  ISETP.GE.AND P1, PT, R2, R3, PT ;  /* 0x000000030200720c */ /* 0x000fe20003f26270 */
[----:B------:R-:W-:-:S12]  /*1390*/  IMAD.MOV.U32 R17, RZ, RZ, R9 ;  /* 0x000000ffff117224 */ /* 0x000fd800078e0009 */
[----:B------:R-:W1:Y:S01]  /*13a0*/  @!P1 LDC.64 R14, c[0x0][0x918] ;  /* 0x00024600ff0e9b82 */ /* 0x000e620000000a00 */
[----:B------:R-:W-:Y:S01]  /*13b0*/  @!P1 VIADD R7, R0, 0x20 ;  /* 0x0000002000079836 */ /* 0x000fe20000000000 */
[----:B------:R-:W-:Y:S02]  /*13c0*/  UIADD3 UR16, UP5, UR16, -0x1, URZ ;  /* 0xffffffff10107890 */ /* 0x000fe4000ffbe03f */
[----:B------:R-:W-:Y:S01]  /*13d0*/  UIADD3 UR14, UP6, UR14, -0x1, URZ ;  /* 0xffffffff0e0e7890 */ /* 0x000fe2000ffde03f */
[----:B------:R-:W-:Y:S01]  /*13e0*/  BSSY B0, `(.L_x_7) ;  /* 0x000004f000007945 */ /* 0x000fe20003800000 */
[----:B------:R-:W-:Y:S01]  /*13f0*/  UIADD3.X UR17, UR17, -0x1, URZ, UP5, !UPT ;  /* 0xffffffff11117890 */ /* 0x000fe2000affe43f */
[----:B-1----:R-:W-:-:S05]  /*1400*/  @!P1 IMAD.WIDE R14, R7, 0xc, R14 ;  /* 0x0000000c070e9825 */ /* 0x002fca00078e020e */
[----:B------:R1:W5:Y:S04]  /*1410*/  @!P1 LDG.E R8, desc[UR58][R14.64] ;  /* 0x0000003a0e089981 */ /* 0x000368000c1e1900 */
[----:B------:R1:W5:Y:S01]  /*1420*/  @!P1 LDG.E R9, desc[UR58][R14.64+0x4] ;  /* 0x0000043a0e099981 */ /* 0x000362000c1e1900 */
[----:B------:R-:W-:Y:S01]  /*1430*/  ISETP.GE.AND P1, PT, R0, R3, PT ;  /* 0x000000030000720c */ /* 0x000fe20003f26270 */
[----:B------:R-:W-:Y:S01]  /*1440*/  UIADD3.X UR15, UR15, -0x1, URZ, UP6, !UPT ;  /* 0xffffffff0f0f7890 */ /* 0x000fe2000b7fe43f */
[----:B------:R-:W-:Y:S01]  /*1450*/  CS2R R6, SRZ ;  /* 0x0000000000067805 */ /* 0x000fe2000001ff00 */
[----:B------:R-:W-:Y:S01]  /*1460*/  UIADD3 UR4, UR8, -0x1, URZ ;  /* 0xffffffff08047890 */ /* 0x000fe2000fffe03f */
[----:B------:R-:W-:Y:S01]  /*1470*/  IMAD.MOV.U32 R27, RZ, RZ, 0x7fffffff ;  /* 0x7fffffffff1b7424 */ /* 0x000fe200078e00ff */
[----:B------:R-:W-:Y:S01]  /*1480*/  UIADD3 UR5, UR7, -0x1, URZ ;  /* 0xffffffff07057890 */ /* 0x000fe2000fffe03f */
[----:B------:R-:W-:-:S07]  /*1490*/  IMAD.MOV.U32 R29, RZ, RZ, RZ ;  /* 0x000000ffff1d7224 */ /* 0x000fce00078e00ff */
[----:B-1----:R-:W-:Y:S05]  /*14a0*/  @P1 BRA `(.L_x_8) ;  /* 0x0000000400081947 */ /* 0x002fea0003800000 */
[----:B------:R-:W-:Y:S02]  /*14b0*/  PLOP3.LUT P3, PT, PT, PT, UP0, 0x80, 0x0 ;  /* 0x000000000000781c */ /* 0x000fe40003f6f008 */
[C---:B------:R-:W-:Y:S02]  /*14c0*/  IADD3 R21, P2, R17.reuse, UR16, RZ ;  /* 0x0000001011157c10 */ /* 0x040fe4000ff5e0ff */
[C---:B------:R-:W-:Y:S02]  /*14d0*/  IADD3 R23, P1, R12.reuse, UR14, RZ ;  /* 0x0000000e0c177c10 */ /* 0x040fe4000ff3e0ff */
[----:B------:R-:W-:Y:S02]  /*14e0*/  LEA.HI.X.SX32 R22, R17, UR17, 0x1, P2 ;  /* 0x0000001111167c11 */ /* 0x000fe400090f0eff */
[----:B------:R-:W-:-:S05]  /*14f0*/  LEA.HI.X.SX32 R12, R12, UR15, 0x1, P1 ;  /* 0x0000000f0c0c7c11 */ /* 0x000fca00088f0eff */
[----:B------:R-:W-:Y:S05]  /*1500*/  @!P3 BRA `(.L_x_9) ;  /* 0x000000000030b947 */ /* 0x000fea0003800000 */
[----:B------:R-:W-:Y:S02]  /*1510*/  ULDC UR6, c[0x0][0x8dc] ;  /* 0x0002370000067ab9 */ /* 0x000fe40000000800 */
[----:B------:R-:W-:-:S05]  /*1520*/  IADD3 R17, P1, R23, UR6, RZ ;  /* 0x0000000617117c10 */ /* 0x000fca000ff3e0ff */
[----:B------:R-:W-:-:S04]  /*1530*/  IMAD.X R23, RZ, RZ, R12, P1 ;  /* 0x000000ffff177224 */ /* 0x000fc800008e060c */
[----:B------:R-:W-:-:S04]  /*1540*/  IMAD.WIDE.U32 R4, R23, UR20, RZ ;  /* 0x0000001417047c25 */ /* 0x000fc8000f8e00ff */
[----:B------:R-:W-:-:S04]  /*1550*/  IMAD.WIDE.U32 R14, P1, R17, UR21, R4 ;  /* 0x00000015110e7c25 */ /* 0x000fc8000f820004 */
[----:B------:R-:W-:-:S04]  /*1560*/  IMAD.WIDE.U32 R4, R17, UR20, RZ ;  /* 0x0000001411047c25 */ /* 0x000fc8000f8e00ff */
[----:B------:R-:W-:Y:S01]  /*1570*/  IMAD.X R19, RZ, RZ, RZ, P1 ;  /* 0x000000ffff137224 */ /* 0x000fe200008e06ff */
[----:B------:R-:W-:Y:S01]  /*1580*/  IADD3 RZ, P1, R5, R14, RZ ;  /* 0x0000000e05ff7210 */ /* 0x000fe20007f3e0ff */
[----:B------:R-:W-:-:S04]  /*1590*/  IMAD.MOV.U32 R18, RZ, RZ, R15 ;  /* 0x000000ffff127224 */ /* 0x000fc800078e000f */
[----:B------:R-:W-:-:S04]  /*15a0*/  IMAD.WIDE.U32.X R4, R23, UR21, R18, P1 ;  /* 0x0000001517047c25 */ /* 0x000fc800088e0412 */
[----:B------:R-:W-:Y:S01]  /*15b0*/  IMAD.MOV.U32 R23, RZ, RZ, R4 ;  /* 0x000000ffff177224 */ /* 0x000fe200078e0004 */
[----:B------:R-:W-:-:S07]  /*15c0*/  MOV R12, R5 ;  /* 0x00000005000c7202 */ /* 0x000fce0000000f00 */
.L_x_9:
        /* <DEDUP_REMOVED lines=11> */
[----:B------:R-:W-:Y:S02]  /*1680*/  IMAD.MOV.U32 R21, RZ, RZ, R4 ;  /* 0x000000ffff157224 */ /* 0x000fe400078e0004 */
[----:B------:R-:W-:-:S07]  /*1690*/  IMAD.MOV.U32 R22, RZ, RZ, R5 ;  /* 0x000000ffff167224 */ /* 0x000fce00078e0005 */
.L_x_10:
[----:B------:R-:W-:Y:S02]  /*16a0*/  SHF.R.U64 R4, R21, UR28, R22 ;  /* 0x0000001c15047c19 */ /* 0x000fe40008001216 */
[----:B------:R-:W-:-:S03]  /*16b0*/  SHF.R.U64 R5, R23, UR18, R12 ;  /* 0x0000001217057c19 */ /* 0x000fc6000800120c */
[----:B------:R-:W-:Y:S02]  /*16c0*/  VIADD R14, R4, UR5 ;  /* 0x00000005040e7c36 */ /* 0x000fe40008000000 */
[----:B------:R-:W-:-:S03]  /*16d0*/  VIADD R17, R5, UR4 ;  /* 0x0000000405117c36 */ /* 0x000fc60008000000 */
[----:B------:R-:W-:Y:S02]  /*16e0*/  IABS R12, R14 ;  /* 0x0000000e000c7213 */ /* 0x000fe40000000000 */
[----:B------:R-:W-:-:S03]  /*16f0*/  IABS R15, R17 ;  /* 0x00000011000f7213 */ /* 0x000fc60000000000 */
[----:B------:R-:W-:-:S04]  /*1700*/  IMAD.HI.U32 R5, R12, UR19, RZ ;  /* 0x000000130c057c27 */ /* 0x000fc8000f8e00ff */
[----:B------:R-:W-:-:S04]  /*1710*/  IMAD.HI.U32 R4, R15, UR13, RZ ;  /* 0x0000000d0f047c27 */ /* 0x000fc8000f8e00ff */
[----:B------:R-:W-:Y:S02]  /*1720*/  IMAD R5, R5, UR30, R12 ;  /* 0x0000001e05057c24 */ /* 0x000fe4000f8e020c */
[----:B------:R-:W-:Y:S02]  /*1730*/  IMAD R4, R4, UR29, R15 ;  /* 0x0000001d04047c24 */ /* 0x000fe4000f8e020f */
[----:B------:R-:W-:Y:S01]  /*1740*/  IMAD.U32 R15, RZ, RZ, UR31 ;  /* 0x0000001fff0f7e24 */ /* 0x000fe2000f8e00ff */
[----:B------:R-:W-:Y:S01]  /*1750*/  ISETP.LT.U32.AND P2, PT, R5, UR26, PT ;  /* 0x0000001a05007c0c */ /* 0x000fe2000bf41070 */
[----:B------:R-:W-:Y:S01]  /*1760*/  IMAD.U32 R12, RZ, RZ, UR32 ;  /* 0x00000020ff0c7e24 */ /* 0x000fe2000f8e00ff */
[----:B------:R-:W-:-:S11]  /*1770*/  ISETP.LT.U32.AND P1, PT, R4, UR27, PT ;  /* 0x0000001b04007c0c */ /* 0x000fd6000bf21070 */
[----:B------:R-:W-:Y:S01]  /*1780*/  @!P2 VIADD R5, R5, -UR26 ;  /* 0x8000001a0505ac36 */ /* 0x000fe20008000000 */
[----:B------:R-:W-:Y:S01]  /*1790*/  ISETP.GE.AND P2, PT, R17, RZ, PT ;  /* 0x000000ff1100720c */ /* 0x000fe20003f46270 */
[----:B------:R-:W-:Y:S01]  /*17a0*/  @!P1 VIADD R4, R4, -UR27 ;  /* 0x8000001b04049c36 */ /* 0x000fe20008000000 */
[----:B------:R-:W-:Y:S02]  /*17b0*/  ISETP.GE.AND P1, PT, R14, RZ, PT ;  /* 0x000000ff0e00720c */ /* 0x000fe40003f26270 */
[----:B------:R-:W-:Y:S02]  /*17c0*/  ISETP.LT.U32.AND P4, PT, R5, UR26, PT ;  /* 0x0000001a05007c0c */ /* 0x000fe4000bf81070 */
[----:B------:R-:W-:-:S11]  /*17d0*/  ISETP.LT.U32.AND P3, PT, R4, UR27, PT ;  /* 0x0000001b04007c0c */ /* 0x000fd6000bf61070 */
[----:B------:R-:W-:Y:S02]  /*17e0*/  @!P4 IADD3 R5, R5, -UR26, RZ ;  /* 0x8000001a0505cc10 */ /* 0x000fe4000fffe0ff */
[----:B------:R-:W-:Y:S01]  /*17f0*/  @!P3 VIADD R4, R4, -UR27 ;  /* 0x8000001b0404bc36 */ /* 0x000fe20008000000 */
[----:B------:R-:W-:Y:S02]  /*1800*/  PLOP3.LUT P3, PT, PT, PT, UP4, 0x80, 0x0 ;  /* 0x000000000000781c */ /* 0x000fe40003f6f048 */
[----:B------:R-:W-:Y:S01]  /*1810*/  @!P1 IMAD.MOV R5, RZ, RZ, -R5 ;  /* 0x000000ffff059224 */ /* 0x000fe200078e0a05 */
[----:B------:R-:W-:Y:S01]  /*1820*/  PLOP3.LUT P4, PT, PT, PT, UP2, 0x80, 0x0 ;  /* 0x000000000000781c */ /* 0x000fe20003f8f028 */
[----:B------:R-:W-:Y:S01]  /*1830*/  @!P2 IMAD.MOV R4, RZ, RZ, -R4 ;  /* 0x000000ffff04a224 */ /* 0x000fe200078e0a04 */
[----:B------:R-:W-:Y:S02]  /*1840*/  PLOP3.LUT P1, PT, PT, PT, UP3, 0x80, 0x0 ;  /* 0x000000000000781c */ /* 0x000fe40003f2f038 */
[----:B------:R-:W-:-:S02]  /*1850*/  SEL R5, R12, R5, !P4 ;  /* 0x000000050c057207 */ /* 0x000fc40006000000 */
[----:B------:R-:W-:-:S03]  /*1860*/  SEL R4, R15, R4, !P3 ;  /* 0x000000040f047207 */ /* 0x000fc60005800000 */
[----:B------:R-:W-:Y:S02]  /*1870*/  IMAD.IADD R5, R14, 0x1, -R5 ;  /* 0x000000010e057824 */ /* 0x000fe400078e0a05 */
[----:B------:R-:W-:-:S04]  /*1880*/  IMAD.IADD R12, R17, 0x1, -R4 ;  /* 0x00000001110c7824 */ /* 0x000fc800078e0a04 */
[----:B------:R-:W-:Y:S01]  /*1890*/  IMAD R27, R12, R5, RZ ;  /* 0x000000050c1b7224 */ /* 0x000fe200078e02ff */
[----:B------:R-:W-:-:S04]  /*18a0*/  SEL R4, R5, R12, !P1 ;  /* 0x0000000c05047207 */ /* 0x000fc80004800000 */
[----:B------:R-:W-:Y:S02]  /*18b0*/  SHF.R.S32.HI R5, RZ, 0x1f, R4 ;  /* 0x0000001fff057819 */ /* 0x000fe40000011404 */
[----:B------:R-:W-:-:S07]  /*18c0*/  SHF.R.S32.HI R29, RZ, 0x1f, R27 ;  /* 0x0000001fff1d7819 */ /* 0x000fce000001141b */
.L_x_8:
[----:B------:R-:W-:Y:S05]  /*18d0*/  BSYNC B0 ;  /* 0x0000000000007941 */ /* 0x000fea0003800000 */
.L_x_7:
[----:B------:R-:W1:Y:S01]  /*18e0*/  SHFL.UP PT, R14, R27, 0x1, RZ ;  /* 0x042000001b0e7989 */ /* 0x000e6200000e00ff */
[C---:B------:R-:W-:Y:S02]  /*18f0*/  ISETP.NE.AND P2, PT, R34.reuse, RZ, PT ;  /* 0x000000ff2200720c */ /* 0x040fe40003f45270 */
[C---:B------:R-:W-:Y:S01]  /*1900*/  ISETP.GE.U32.AND P3, PT, R34.reuse, 0x2, PT ;  /* 0x000000022200780c */ /* 0x040fe20003f66070 */
[----:B------:R-:W2:Y:S01]  /*1910*/  SHFL.UP PT, R12, R29, 0x1, RZ ;  /* 0x042000001d0c7989 */ /* 0x000ea200000e00ff */
[C---:B------:R-:W-:Y:S02]  /*1920*/  ISETP.GE.U32.AND P4, PT, R34.reuse, 0x4, PT ;  /* 0x000000042200780c */ /* 0x040fe40003f86070 */
[C---:B------:R-:W-:Y:S02]  /*1930*/  ISETP.GE.U32.AND P5, PT, R34.reuse, 0x8, PT ;  /* 0x000000082200780c */ /* 0x040fe40003fa6070 */
[----:B------:R-:W-:Y:S02]  /*1940*/  ISETP.GE.U32.AND P6, PT, R34, 0x10, PT ;  /* 0x000000102200780c */ /* 0x000fe40003fc6070 */
[----:B-1----:R-:W-:-:S02]  /*1950*/  SEL R14, R14, RZ, P2 ;  /* 0x000000ff0e0e7207 */ /* 0x002fc40001000000 */
[----:B--2---:R-:W-:Y:S02]  /*1960*/  SEL R12, R12, RZ, P2 ;  /* 0x000000ff0c0c7207 */ /* 0x004fe40001000000 */
[----:B------:R-:W-:-:S05]  /*1970*/  IADD3 R19, P1, R14, R27, RZ ;  /* 0x0000001b0e137210 */ /* 0x000fca0007f3e0ff */
[----:B------:R-:W-:Y:S01]  /*1980*/  IMAD.X R21, R12, 0x1, R29, P1 ;  /* 0x000000010c157824 */ /* 0x000fe200008e061d */
[----:B------:R-:W1:Y:S04]  /*1990*/  SHFL.UP PT, R14, R19, 0x2, RZ ;  /* 0x04400000130e7989 */ /* 0x000e6800000e00ff */
[----:B------:R-:W2:Y:S01]  /*19a0*/  SHFL.UP PT, R12, R21, 0x2, RZ ;  /* 0x04400000150c7989 */ /* 0x000ea200000e00ff */
[----:B-1----:R-:W-:-:S04]  /*19b0*/  SEL R14, R14, RZ, P3 ;  /* 0x000000ff0e0e7207 */ /* 0x002fc80001800000 */
[----:B------:R-:W-:Y:S02]  /*19c0*/  IADD3 R15, P1, R14, R19, RZ ;  /* 0x000000130e0f7210 */ /* 0x000fe40007f3e0ff */
[----:B--2---:R-:W-:-:S03]  /*19d0*/  SEL R12, R12, RZ, P3 ;  /* 0x000000ff0c0c7207 */ /* 0x004fc60001800000 */
[----:B------:R-:W1:Y:S02]  /*19e0*/  SHFL.UP PT, R14, R15, 0x4, RZ ;  /* 0x048000000f0e7989 */ /* 0x000e6400000e00ff */
[----:B------:R-:W-:-:S05]  /*19f0*/  IMAD.X R17, R12, 0x1, R21, P1 ;  /* 0x000000010c117824 */ /* 0x000fca00008e0615 */
        /* <DEDUP_REMOVED lines=15> */
[----:B--2---:R-:W-:-:S04]  /*1af0*/  SEL R12, R12, RZ, P6 ;  /* 0x000000ff0c0c7207 */ /* 0x004fc80003000000 */
[----:B------:R-:W-:Y:S02]  /*1b00*/  IADD3.X R19, R12, R17, RZ, P1, !PT ;  /* 0x000000110c137210 */ /* 0x000fe40000ffe4ff */
[----:B------:R-:W-:-:S04]  /*1b10*/  ISETP.GT.U32.AND P1, PT, R18, UR10, PT ;  /* 0x0000000a12007c0c */ /* 0x000fc8000bf24070 */
[----:B------:R-:W-:-:S13]  /*1b20*/  ISETP.GT.U32.AND.EX P1, PT, R19, UR9, PT, P1 ;  /* 0x0000000913007c0c */ /* 0x000fda000bf24110 */
[----:B------:R-:W-:-:S04]  /*1b30*/  VOTE.ANY R12, PT, P1 ;  /* 0x00000000000c7806 */ /* 0x000fc800008e0100 */
[----:B------:R-:W-:-:S13]  /*1b40*/  ISETP.NE.AND P1, PT, R12, RZ, PT ;  /* 0x000000ff0c00720c */ /* 0x000fda0003f25270 */
[----:B------:R-:W-:Y:S05]  /*1b50*/  @P1 BRA `(.L_x_11) ;  /* 0x00000008006c1947 */ /* 0x000fea0003800000 */
[----:B------:R-:W1:Y:S01]  /*1b60*/  LDC R3, c[0x0][0x910] ;  /* 0x00024400ff037b82 */ /* 0x000e620000000800 */
[----:B------:R-:W-:Y:S01]  /*1b70*/  ULDC UR13, c[0x0][0x8f4] ;  /* 0x00023d00000d7ab9 */ /* 0x000fe20000000800 */
[----:B------:R-:W-:Y:S01]  /*1b80*/  ULDC UR6, c[0x0][0x8dc] ;  /* 0x0002370000067ab9 */ /* 0x000fe20000000800 */
[----:B------:R-:W-:Y:S01]  /*1b90*/  ULDC UR22, c[0x0][0x8d8] ;  /* 0x0002360000167ab9 */ /* 0x000fe20000000800 */
[----:B------:R-:W-:Y:S01]  /*1ba0*/  ULDC UR23, c[0x0][0x8f0] ;  /* 0x00023c0000177ab9 */ /* 0x000fe20000000800 */
[----:B------:R-:W-:Y:S01]  /*1bb0*/  ULDC.64 UR18, c[0x0][0x8d0] ;  /* 0x0002340000127ab9 */ /* 0x000fe20000000a00 */
[----:B------:R-:W-:-:S05]  /*1bc0*/  ULDC.64 UR20, c[0x0][0x8e8] ;  /* 0x00023a0000147ab9 */ /* 0x000fca0000000a00 */
.L_x_16:
[----:B------:R-:W-:Y:S02]  /*1bd0*/  IMAD.MOV.U32 R0, RZ, RZ, R2 ;  /* 0x000000ffff007224 */ /* 0x000fe400078e0002 */
[----:B------:R-:W-:Y:S02]  /*1be0*/  VIADD R2, R2, 0x20 ;  /* 0x0000002002027836 */ /* 0x000fe40000000000 */
[----:B-----5:R-:W-:Y:S02]  /*1bf0*/  IMAD.MOV.U32 R12, RZ, RZ, R8 ;  /* 0x000000ffff0c7224 */ /* 0x020fe400078e0008 */
[----:B------:R-:W-:Y:S01]  /*1c00*/  IMAD.MOV.U32 R17, RZ, RZ, R9 ;  /* 0x000000ffff117224 */ /* 0x000fe200078e0009 */
[----:B-1----:R-:W-:-:S13]  /*1c10*/  ISETP.GE.AND P1, PT, R2, R3, PT ;  /* 0x000000030200720c */ /* 0x002fda0003f26270 */
[----:B------:R-:W1:Y:S01]  /*1c20*/  @!P1 LDC.64 R6, c[0x0][0x918] ;  /* 0x00024600ff069b82 */ /* 0x000e620000000a00 */
[----:B------:R-:W-:Y:S01]  /*1c30*/  @!P1 VIADD R15, R0, 0x20 ;  /* 0x00000020000f9836 */ /* 0x000fe20000000000 */
[----:B------:R-:W-:Y:S01]  /*1c40*/  BSSY B0, `(.L_x_12) ;  /* 0x0000065000007945 */ /* 0x000fe20003800000 */
[----:B------:R-:W-:Y:S02]  /*1c50*/  IMAD.MOV.U32 R27, RZ, RZ, 0x7fffffff ;  /* 0x7fffffffff1b7424 */ /* 0x000fe400078e00ff */
[----:B-1----:R-:W-:-:S05]  /*1c60*/  @!P1 IMAD.WIDE R14, R15, 0xc, R6 ;  /* 0x0000000c0f0e9825 */ /* 0x002fca00078e0206 */
[----:B------:R1:W5:Y:S04]  /*1c70*/  @!P1 LDG.E R8, desc[UR58][R14.64] ;  /* 0x0000003a0e089981 */ /* 0x000368000c1e1900 */
[----:B------:R1:W5:Y:S01]  /*1c80*/  @!P1 LDG.E R9, desc[UR58][R14.64+0x4] ;  /* 0x0000043a0e099981 */ /* 0x000362000c1e1900 */
[----:B------:R-:W-:Y:S01]  /*1c90*/  ISETP.GE.AND P1, PT, R0, R3, PT ;  /* 0x000000030000720c */ /* 0x000fe20003f26270 */
[----:B------:R-:W-:Y:S02]  /*1ca0*/  IMAD.MOV.U32 R29, RZ, RZ, RZ ;  /* 0x000000ffff1d7224 */ /* 0x000fe400078e00ff */
[----:B------:R1:W2:Y:S04]  /*1cb0*/  SHFL.IDX PT, R6, R19, 0x1f, 0x1f ;  /* 0x03e01f0013067f89 */ /* 0x0002a800000e0000 */
[----:B------:R1:W3:Y:S06]  /*1cc0*/  SHFL.IDX PT, R7, R18, 0x1f, 0x1f ;  /* 0x03e01f0012077f89 */ /* 0x0002ec00000e0000 */
[----:B------:R-:W-:Y:S05]  /*1cd0*/  @P1 BRA `(.L_x_13) ;  /* 0x00000004006c1947 */ /* 0x000fea0003800000 */
[----:B------:R-:W-:Y:S02]  /*1ce0*/  IABS R25, R11 ;  /* 0x0000000b00197213 */ /* 0x000fe40000000000 */
[C---:B------:R-:W-:Y:S02]  /*1cf0*/  IADD3 R21, P1, R12.reuse, UR14, RZ ;  /* 0x0000000e0c157c10 */ /* 0x040fe4000ff3e0ff */
[----:B------:R-:W4:Y:S02]  /*1d00*/  I2F.RP R4, R25 ;  /* 0x0000001900047306 */ /* 0x000f240000209400 */
[----:B------:R-:W-:Y:S02]  /*1d10*/  LEA.HI.X.SX32 R22, R12, UR15, 0x1, P1 ;  /* 0x0000000f0c167c11 */ /* 0x000fe400088f0eff */
[----:B------:R-:W-:-:S04]  /*1d20*/  IADD3 R12, P1, R17, UR16, RZ ;  /* 0x00000010110c7c10 */ /* 0x000fc8000ff3e0ff */
[----:B------:R-:W-:Y:S02]  /*1d30*/  LEA.HI.X.SX32 R17, R17, UR17, 0x1, P1 ;  /* 0x0000001111117c11 */ /* 0x000fe400088f0eff */
[----:B------:R-:W-:Y:S01]  /*1d40*/  PLOP3.LUT P1, PT, PT, PT, UP0, 0x80, 0x0 ;  /* 0x000000000000781c */ /* 0x000fe20003f2f008 */
[----:B----4-:R-:W4:Y:S02]  /*1d50*/  MUFU.RCP R4, R4 ;  /* 0x0000000400047308 */ /* 0x010f240000001000 */
[----:B----4-:R-:W-:-:S06]  /*1d60*/  VIADD R5, R4, 0xffffffe ;  /* 0x0ffffffe04057836 */ /* 0x010fcc0000000000 */
[----:B------:R-:W4:Y:S02]  /*1d70*/  F2I.FTZ.U32.TRUNC.NTZ R27, R5 ;  /* 0x00000005001b7305 */ /* 0x000f24000021f000 */
[----:B----4-:R-:W-:Y:S02]  /*1d80*/  IMAD.MOV R24, RZ, RZ, -R27 ;  /* 0x000000ffff187224 */ /* 0x010fe400078e0a1b */
[----:B------:R-:W-:Y:S05]  /*1d90*/  @!P1 BRA `(.L_x_14) ;  /* 0x00000000002c9947 */ /* 0x000fea0003800000 */
[----:B------:R-:W-:-:S05]  /*1da0*/  IADD3 R21, P1, R21, UR6, RZ ;  /* 0x0000000615157c10 */ /* 0x000fca000ff3e0ff */
[----:B------:R-:W-:-:S04]  /*1db0*/  IMAD.X R23, RZ, RZ, R22, P1 ;  /* 0x000000ffff177224 */ /* 0x000fc800008e0616 */
[----:B------:R-:W-:-:S04]  /*1dc0*/  IMAD.WIDE.U32 R4, R23, UR18, RZ ;  /* 0x0000001217047c25 */ /* 0x000fc8000f8e00ff */
[----:B-1----:R-:W-:-:S04]  /*1dd0*/  IMAD.WIDE.U32 R14, P1, R21, UR19, R4 ;  /* 0x00000013150e7c25 */ /* 0x002fc8000f820004 */
[----:B------:R-:W-:Y:S01]  /*1de0*/  IMAD.WIDE.U32 R4, R21, UR18, RZ ;  /* 0x0000001215047c25 */ /* 0x000fe2000f8e00ff */
[----:B------:R-:W-:-:S03]  /*1df0*/  IADD3.X R19, RZ, RZ, RZ, P1, !PT ;  /* 0x000000ffff137210 */ /* 0x000fc60000ffe4ff */
[----:B------:R-:W-:Y:S01]  /*1e00*/  IMAD.MOV.U32 R18, RZ, RZ, R15 ;  /* 0x000000ffff127224 */ /* 0x000fe200078e000f */
[----:B------:R-:W-:-:S05]  /*1e10*/  IADD3 RZ, P1, R5, R14, RZ ;  /* 0x0000000e05ff7210 */ /* 0x000fca0007f3e0ff */
[----:B------:R-:W-:-:S04]  /*1e20*/  IMAD.WIDE.U32.X R4, R23, UR19, R18, P1 ;  /* 0x0000001317047c25 */ /* 0x000fc800088e0412 */
[----:B------:R-:W-:Y:S02]  /*1e30*/  IMAD.MOV.U32 R21, RZ, RZ, R4 ;  /* 0x000000ffff157224 */ /* 0x000fe400078e0004 */
[----:B------:R-:W-:-:S07]  /*1e40*/  IMAD.MOV.U32 R22, RZ, RZ, R5 ;  /* 0x000000ffff167224 */ /* 0x000fce00078e0005 */
.L_x_14:
[----:B------:R-:W-:Y:S05]  /*1e50*/  @!P0 BRA `(.L_x_15) ;  /* 0x00000000002c8947 */ /* 0x000fea0003800000 */
[----:B------:R-:W-:-:S05]  /*1e60*/  IADD3 R23, P1, R12, UR13, RZ ;  /* 0x0000000d0c177c10 */ /* 0x000fca000ff3e0ff */
[----:B------:R-:W-:-:S04]  /*1e70*/  IMAD.X R17, RZ, RZ, R17, P1 ;  /* 0x000000ffff117224 */ /* 0x000fc800008e0611 */
[----:B------:R-:W-:-:S04]  /*1e80*/  IMAD.WIDE.U32 R4, R17, UR20, RZ ;  /* 0x0000001411047c25 */ /* 0x000fc8000f8e00ff */
[----:B-1----:R-:W-:-:S04]  /*1e90*/  IMAD.WIDE.U32 R14, P1, R23, UR21, R4 ;  /* 0x00000015170e7c25 */ /* 0x002fc8000f820004 */
[----:B------:R-:W-:-:S04]  /*1ea0*/  IMAD.WIDE.U32 R4, R23, UR20, RZ ;  /* 0x0000001417047c25 */ /* 0x000fc8000f8e00ff */
[----:B------:R-:W-:Y:S01]  /*1eb0*/  IMAD.X R19, RZ, RZ, RZ, P1 ;  /* 0x000000ffff137224 */ /* 0x000fe200008e06ff */
[----:B------:R-:W-:Y:S01]  /*1ec0*/  IADD3 RZ, P1, R5, R14, RZ ;  /* 0x0000000e05ff7210 */ /* 0x000fe20007f3e0ff */
[----:B------:R-:W-:-:S04]  /*1ed0*/  IMAD.MOV.U32 R18, RZ, RZ, R15 ;  /* 0x000000ffff127224 */ /* 0x000fc800078e000f */
[----:B------:R-:W-:-:S04]  /*1ee0*/  IMAD.WIDE.U32.X R4, R17, UR21, R18, P1 ;  /* 0x0000001511047c25 */ /* 0x000fc800088e0412 */
[----:B------:R-:W-:Y:S02]  /*1ef0*/  IMAD.MOV.U32 R12, RZ, RZ, R4 ;  /* 0x000000ffff0c7224 */ /* 0x000fe400078e0004 */
[----:B------:R-:W-:-:S07]  /*1f00*/  IMAD.MOV.U32 R17, RZ, RZ, R5 ;  /* 0x000000ffff117224 */ /* 0x000fce00078e0005 */
.L_x_15:
[----:B------:R-:W-:Y:S01]  /*1f10*/  SHF.R.U64 R12, R12, UR23, R17 ;  /* 0x000000170c0c7c19 */ /* 0x000fe20008001211 */
[----:B------:R-:W-:Y:S01]  /*1f20*/  IMAD.MOV.U32 R4, RZ, RZ, R24 ;  /* 0x000000ffff047224 */ /* 0x000fe200078e0018 */
[----:B------:R-:W-:Y:S02]  /*1f30*/  IABS R5, R11 ;  /* 0x0000000b00057213 */ /* 0x000fe40000000000 */
[-C--:B-1----:R-:W-:Y:S01]  /*1f40*/  IABS R18, R10.reuse ;  /* 0x0000000a00127213 */ /* 0x082fe20000000000 */
[----:B------:R-:W-:Y:S01]  /*1f50*/  VIADD R15, R12, UR5 ;  /* 0x000000050c0f7c36 */ /* 0x000fe20008000000 */
[----:B------:R-:W-:Y:S01]  /*1f60*/  IADD3 R17, RZ, -R5, RZ ;  /* 0x80000005ff117210 */ /* 0x000fe20007ffe0ff */
[----:B------:R-:W-:Y:S01]  /*1f70*/  IMAD R12, R4, R25, RZ ;  /* 0x00000019040c7224 */ /* 0x000fe200078e02ff */
[----:B------:R-:W-:Y:S01]  /*1f80*/  SHF.R.U64 R21, R21, UR22, R22 ;  /* 0x0000001615157c19 */ /* 0x000fe20008001216 */
[----:B------:R-:W-:Y:S01]  /*1f90*/  IMAD.MOV.U32 R4, RZ, RZ, RZ ;  /* 0x000000ffff047224 */ /* 0x000fe200078e00ff */
[----:B------:R-:W-:Y:S01]  /*1fa0*/  IABS R14, R15 ;  /* 0x0000000f000e7213 */ /* 0x000fe20000000000 */
[----:B------:R-:W-:Y:S01]  /*1fb0*/  IMAD.MOV.U32 R5, RZ, RZ, R27 ;  /* 0x000000ffff057224 */ /* 0x000fe200078e001b */
[----:B------:R-:W-:Y:S01]  /*1fc0*/  IABS R23, R10 ;  /* 0x0000000a00177213 */ /* 0x000fe20000000000 */
[----:B------:R-:W-:-:S04]  /*1fd0*/  IMAD.HI.U32 R4, R27, R12, R4 ;  /* 0x0000000c1b047227 */ /* 0x000fc800078e0004 */
[----:B------:R-:W-:Y:S02]  /*1fe0*/  IMAD.MOV.U32 R12, RZ, RZ, R17 ;  /* 0x000000ffff0c7224 */ /* 0x000fe400078e0011 */
[----:B------:R-:W1:Y:S01]  /*1ff0*/  I2F.RP R17, R18 ;  /* 0x0000001200117306 */ /* 0x000e620000209400 */
[----:B------:R-:W-:Y:S02]  /*2000*/  IMAD.MOV.U32 R5, RZ, RZ, R14 ;  /* 0x000000ffff057224 */ /* 0x000fe400078e000e */
[----:B------:R-:W-:Y:S02]  /*2010*/  VIADD R14, R21, UR4 ;  /* 0x00000004150e7c36 */ /* 0x000fe40008000000 */
[----:B------:R-:W-:-:S03]  /*2020*/  IMAD.HI.U32 R4, R4, R5, RZ ;  /* 0x0000000504047227 */ /* 0x000fc600078e00ff */
[----:B------:R-:W-:Y:S01]  /*2030*/  IABS R21, R14 ;  /* 0x0000000e00157213 */ /* 0x000fe20000000000 */
[----:B------:R-:W-:-:S05]  /*2040*/  IMAD R12, R4, R12, R5 ;  /* 0x0000000c040c7224 */ /* 0x000fca00078e0205 */
[----:B------:R-:W-:Y:S01]  /*2050*/  ISETP.GT.U32.AND P1, PT, R25, R12, PT ;  /* 0x0000000c1900720c */ /* 0x000fe20003f24070 */
[----:B-1----:R-:W1:-:S12]  /*2060*/  MUFU.RCP R17, R17 ;  /* 0x0000001100117308 */ /* 0x002e580000001000 */
[----:B------:R-:W-:Y:S02]  /*2070*/  @!P1 IMAD.IADD R12, R12, 0x1, -R25 ;  /* 0x000000010c0c9824 */ /* 0x000fe400078e0a19 */
[----:B-1----:R-:W-:Y:S02]  /*2080*/  VIADD R4, R17, 0xffffffe ;  /* 0x0ffffffe11047836 */ /* 0x002fe40000000000 */
[----:B------:R-:W-:Y:S02]  /*2090*/  IMAD.MOV R17, RZ, RZ, -R23 ;  /* 0x000000ffff117224 */ /* 0x000fe400078e0a17 */
[----:B------:R1:W4:Y:S02]  /*20a0*/  F2I.FTZ.U32.TRUNC.NTZ R5, R4 ;  /* 0x0000000400057305 */ /* 0x000324000021f000 */
[----:B-1----:R-:W-:Y:S02]  /*20b0*/  IMAD.MOV.U32 R4, RZ, RZ, RZ ;  /* 0x000000ffff047224 */ /* 0x002fe400078e00ff */
[----:B----4-:R-:W-:-:S04]  /*20c0*/  IMAD.MOV R19, RZ, RZ, -R5 ;  /* 0x000000ffff137224 */ /* 0x010fc800078e0a05 */
[----:B------:R-:W-:-:S04]  /*20d0*/  IMAD R19, R19, R18, RZ ;  /* 0x0000001213137224 */ /* 0x000fc800078e02ff */
[----:B------:R-:W-:Y:S01]  /*20e0*/  IMAD.HI.U32 R22, R5, R19, R4 ;  /* 0x0000001305167227 */ /* 0x000fe200078e0004 */
[----:B------:R-:W-:-:S05]  /*20f0*/  MOV R5, R21 ;  /* 0x0000001500057202 */ /* 0x000fca0000000f00 */
[----:B------:R-:W-:-:S04]  /*2100*/  IMAD.HI.U32 R4, R22, R5, RZ ;  /* 0x0000000516047227 */ /* 0x000fc800078e00ff */
[----:B------:R-:W-:-:S05]  /*2110*/  IMAD R5, R4, R17, R5 ;  /* 0x0000001104057224 */ /* 0x000fca00078e0205 */
[----:B------:R-:W-:-:S13]  /*2120*/  ISETP.GT.U32.AND P1, PT, R18, R5, PT ;  /* 0x000000051200720c */ /* 0x000fda0003f24070 */
[----:B------:R-:W-:Y:S01]  /*2130*/  @!P1 IMAD.IADD R5, R5, 0x1, -R18 ;  /* 0x0000000105059824 */ /* 0x000fe200078e0a12 */
[----:B------:R-:W-:-:S13]  /*2140*/  ISETP.GT.U32.AND P1, PT, R25, R12, PT ;  /* 0x0000000c1900720c */ /* 0x000fda0003f24070 */
[----:B------:R-:W-:Y:S01]  /*2150*/  @!P1 IMAD.IADD R12, R12, 0x1, -R25 ;  /* 0x000000010c0c9824 */ /* 0x000fe200078e0a19 */
[----:B------:R-:W-:-:S03]  /*2160*/  ISETP.GT.U32.AND P1, PT, R18, R5, PT ;  /* 0x000000051200720c */ /* 0x000fc60003f24070 */
[----:B------:R-:W-:-:S10]  /*2170*/  IMAD.MOV.U32 R4, RZ, RZ, R12 ;  /* 0x000000ffff047224 */ /* 0x000fd400078e000c */
[----:B------:R-:W-:Y:S01]  /*2180*/  @!P1 IMAD.IADD R5, R5, 0x1, -R18 ;  /* 0x0000000105059824 */ /* 0x000fe200078e0a12 */
[----:B------:R-:W-:-:S13]  /*2190*/  ISETP.GE.AND P1, PT, R15, RZ, PT ;  /* 0x000000ff0f00720c */ /* 0x000fda0003f26270 */
[----:B------:R-:W-:Y:S01]  /*21a0*/  @!P1 IMAD.MOV R4, RZ, RZ, -R4 ;  /* 0x000000ffff049224 */ /* 0x000fe200078e0a04 */
[----:B------:R-:W-:-:S13]  /*21b0*/  ISETP.GE.AND P1, PT, R14, RZ, PT ;  /* 0x000000ff0e00720c */ /* 0x000fda0003f26270 */
[----:B------:R-:W-:Y:S01]  /*21c0*/  @!P1 IMAD.MOV R5, RZ, RZ, -R5 ;  /* 0x000000ffff059224 */ /* 0x000fe200078e0a05 */
[----:B------:R-:W-:-:S13]  /*21d0*/  ISETP.NE.AND P1, PT, RZ, UR7, PT ;  /* 0x00000007ff007c0c */ /* 0x000fda000bf25270 */
[----:B------:R-:W-:Y:S02]  /*21e0*/  @!P1 LOP3.LUT R4, RZ, UR7, RZ, 0x33, !PT ;  /* 0x00000007ff049c12 */ /* 0x000fe4000f8e33ff */
[----:B------:R-:W-:-:S03]  /*21f0*/  ISETP.NE.AND P1, PT, RZ, UR8, PT ;  /* 0x00000008ff007c0c */ /* 0x000fc6000bf25270 */
[----:B------:R-:W-:-:S10]  /*2200*/  IMAD.IADD R4, R15, 0x1, -R4 ;  /* 0x000000010f047824 */ /* 0x000fd400078e0a04 */
[----:B------:R-:W-:Y:S02]  /*2210*/  @!P1 LOP3.LUT R5, RZ, UR8, RZ, 0x33, !PT ;  /* 0x00000008ff059c12 */ /* 0x000fe4000f8e33ff */
[----:B------:R-:W-:-:S03]  /*2220*/  PLOP3.LUT P1, PT, PT, PT, UP3, 0x80, 0x0 ;  /* 0x000000000000781c */ /* 0x000fc60003f2f038 */
[----:B------:R-:W-:-:S04]  /*2230*/  IMAD.IADD R5, R14, 0x1, -R5 ;  /* 0x000000010e057824 */ /* 0x000fc800078e0a05 */
[CC--:B------:R-:W-:Y:S01]  /*2240*/  IMAD R27, R4.reuse, R5.reuse, RZ ;  /* 0x00000005041b7224 */ /* 0x0c0fe200078e02ff */
[----:B------:R-:W-:-:S04]  /*2250*/  SEL R15, R4, R5, !P1 ;  /* 0x00000005040f7207 */ /* 0x000fc80004800000 */
[--C-:B------:R-:W-:Y:S01]  /*2260*/  SHF.R.S32.HI R5, RZ, 0x1f, R15.reuse ;  /* 0x0000001fff057819 */ /* 0x100fe2000001140f */
[----:B------:R-:W-:Y:S01]  /*2270*/  IMAD.MOV.U32 R4, RZ, RZ, R15 ;  /* 0x000000ffff047224 */ /* 0x000fe200078e000f */
[----:B------:R-:W-:-:S07]  /*2280*/  SHF.R.S32.HI R29, RZ, 0x1f, R27 ;  /* 0x0000001fff1d7819 */ /* 0x000fce000001141b */
.L_x_13:
[----:B------:R-:W-:Y:S05]  /*2290*/  BSYNC B0 ;  /* 0x0000000000007941 */ /* 0x000fea0003800000 */
.L_x_12:
[----:B-1----:R-:W1:Y:S04]  /*22a0*/  SHFL.UP PT, R14, R27, 0x1, RZ ;  /* 0x042000001b0e7989 */ /* 0x002e6800000e00ff */
[----:B------:R-:W4:Y:S01]  /*22b0*/  SHFL.UP PT, R12, R29, 0x1, RZ ;  /* 0x042000001d0c7989 */ /* 0x000f2200000e00ff */
[----:B-1----:R-:W-:Y:S02]  /*22c0*/  SEL R14, R14, RZ, P2 ;  /* 0x000000ff0e0e7207 */ /* 0x002fe40001000000 */
[----:B----4-:R-:W-:Y:S02]  /*22d0*/  SEL R12, R12, RZ, P2 ;  /* 0x000000ff0c0c7207 */ /* 0x010fe40001000000 */
[----:B------:R-:W-:-:S05]  /*22e0*/  IADD3 R17, P1, R14, R27, RZ ;  /* 0x0000001b0e117210 */ /* 0x000fca0007f3e0ff */
[----:B------:R-:W-:Y:S01]  /*22f0*/  IMAD.X R25, R12, 0x1, R29, P1 ;  /* 0x000000010c197824 */ /* 0x000fe200008e061d */
[----:B------:R-:W1:Y:S04]  /*2300*/  SHFL.UP PT, R14, R17, 0x2, RZ ;  /* 0x04400000110e7989 */ /* 0x000e6800000e00ff */
[----:B------:R-:W4:Y:S01]  /*2310*/  SHFL.UP PT, R12, R25, 0x2, RZ ;  /* 0x04400000190c7989 */ /* 0x000f2200000e00ff */
[----:B-1----:R-:W-:Y:S02]  /*2320*/  SEL R14, R14, RZ, P3 ;  /* 0x000000ff0e0e7207 */ /* 0x002fe40001800000 */
[----:B----4-:R-:W-:Y:S02]  /*2330*/  SEL R12, R12, RZ, P3 ;  /* 0x000000ff0c0c7207 */ /* 0x010fe40001800000 */
[----:B------:R-:W-:-:S04]  /*2340*/  IADD3 R19, P1, R14, R17, RZ ;  /* 0x000000110e137210 */ /* 0x000fc80007f3e0ff */
[----:B------:R-:W-:Y:S01]  /*2350*/  IADD3.X R23, R12, R25, RZ, P1, !PT ;  /* 0x000000190c177210 */ /* 0x000fe20000ffe4ff */
[----:B------:R-:W1:Y:S04]  /*2360*/  SHFL.UP PT, R14, R19, 0x4, RZ ;  /* 0x04800000130e7989 */ /* 0x000e6800000e00ff */
        /* <DEDUP_REMOVED lines=17> */
[----:B---3--:R-:W-:-:S05]  /*2480*/  IADD3 R18, P1, R14, R7, RZ ;  /* 0x000000070e127210 */ /* 0x008fca0007f3e0ff */
[----:B--2---:R-:W-:Y:S01]  /*2490*/  IMAD.X R19, R15, 0x1, R6, P1 ;  /* 0x000000010f137824 */ /* 0x004fe200008e0606 */
[----:B------:R-:W-:-:S04]  /*24a0*/  ISETP.GT.U32.AND P1, PT, R18, UR10, PT ;  /* 0x0000000a12007c0c */ /* 0x000fc8000bf24070 */
[----:B------:R-:W-:-:S13]  /*24b0*/  ISETP.GT.U32.AND.EX P1, PT, R19, UR9, PT, P1 ;  /* 0x0000000913007c0c */ /* 0x000fda000bf24110 */
[----:B------:R-:W-:-:S04]  /*24c0*/  VOTE.ANY R12, PT, P1 ;  /* 0x00000000000c7806 */ /* 0x000fc800008e0100 */
[----:B------:R-:W-:-:S13]  /*24d0*/  ISETP.NE.AND P1, PT, R12, RZ, PT ;  /* 0x000000ff0c00720c */ /* 0x000fda0003f25270 */
[----:B------:R-:W-:Y:S05]  /*24e0*/  @!P1 BRA `(.L_x_16) ;  /* 0xfffffff400b89947 */ /* 0x000fea000383ffff */
[----:B------:R-:W-:Y:S02]  /*24f0*/  IMAD.MOV.U32 R18, RZ, RZ, R14 ;  /* 0x000000ffff127224 */ /* 0x000fe400078e000e */
[----:B------:R-:W-:-:S07]  /*2500*/  IMAD.MOV.U32 R19, RZ, RZ, R15 ;  /* 0x000000ffff137224 */ /* 0x000fce00078e000f */
.L_x_11:
[----:B------:R-:W1:Y:S08]  /*2510*/  BREV R12, R12 ;  /* 0x0000000c000c7301 */ /* 0x000e700000000000 */
[----:B-1----:R-:W1:Y:S02]  /*2520*/  FLO.U32.SH R17, R12 ;  /* 0x0000000c00117300 */ /* 0x002e6400000e0400 */
[----:B-1----:R-:W1:Y:S02]  /*2530*/  SHFL.IDX PT, R0, R0, R17, 0x1f ;  /* 0x00001f1100007589 */ /* 0x002e6400000e0000 */
[----:B-1----:R-:W-:-:S13]  /*2540*/  R2UR UR6, R0 ;  /* 0x00000000000672ca */ /* 0x002fda00000e0000 */
[----:B------:R-:W-:-:S05]  /*2550*/  VIADD R2, R34, UR6 ;  /* 0x0000000622027c36 */ /* 0x000fca0008000000 */
[----:B------:R-:W-:-:S13]  /*2560*/  ISETP.GE.AND P1, PT, R2, R3, PT ;  /* 0x000000030200720c */ /* 0x000fda0003f26270 */
[----:B------:R-:W1:Y:S02]  /*2570*/  @!P1 LDC.64 R14, c[0x0][0x918] ;  /* 0x00024600ff0e9b82 */ /* 0x000e640000000a00 */
[----:B-1----:R-:W-:-:S05]  /*2580*/  @!P1 IMAD.WIDE R14, R2, 0xc, R14 ;  /* 0x0000000c020e9825 */ /* 0x002fca00078e020e */
[----:B-----5:R1:W5:Y:S04]  /*2590*/  @!P1 LDG.E R8, desc[UR58][R14.64] ;  /* 0x0000003a0e089981 */ /* 0x020368000c1e1900 */
[----:B------:R1:W5:Y:S01]  /*25a0*/  @!P1 LDG.E R9, desc[UR58][R14.64+0x4] ;  /* 0x0000043a0e099981 */ /* 0x000362000c1e1900 */
[----:B------:R-:W-:-:S03]  /*25b0*/  IADD3 R2, P1, P2, R18, R7, -R27 ;  /* 0x0000000712027210 */ /* 0x000fc60007a3e81b */
[----:B------:R-:W-:Y:S01]  /*25c0*/  SHFL.IDX PT, R7, R29, R17, 0x1f ;  /* 0x00001f111d077589 */ /* 0x000fe200000e0000 */
[----:B------:R-:W-:-:S03]  /*25d0*/  IADD3.X R18, R19, R6, ~R29, P1, P2 ;  /* 0x0000000613127210 */ /* 0x000fc60000fe4c1d */
[----:B------:R-:W2:Y:S04]  /*25e0*/  SHFL.IDX PT, R2, R2, R17, 0x1f ;  /* 0x00001f1102027589 */ /* 0x000ea800000e0000 */
[----:B------:R-:W3:Y:S04]  /*25f0*/  SHFL.IDX PT, R18, R18, R17, 0x1f ;  /* 0x00001f1112127589 */ /* 0x000ee800000e0000 */
[----:B------:R1:W4:Y:S04]  /*2600*/  SHFL.IDX PT, R6, R27, R17, 0x1f ;  /* 0x00001f111b067589 */ /* 0x00032800000e0000 */
[----:B------:R1:W1:Y:S04]  /*2610*/  SHFL.IDX PT, R5, R5, R17, 0x1f ;  /* 0x00001f1105057589 */ /* 0x00026800000e0000 */
[----:B------:R1:W1:Y:S01]  /*2620*/  SHFL.IDX PT, R4, R4, R17, 0x1f ;  /* 0x00001f1104047589 */ /* 0x00026200000e0000 */
[----:B--2---:R-:W-:-:S02]  /*2630*/  R2UR UR5, R2 ;  /* 0x00000000020572ca */ /* 0x004fc400000e0000 */
[----:B---3--:R-:W-:-:S15]  /*2640*/  R2UR UR4, R18 ;  /* 0x00000000120472ca */ /* 0x008fde00000e0000 */
.L_x_6:
[----:B------:R-:W-:Y:S01]  /*2650*/  ISETP.LE.AND P1, PT, R3, UR6, PT ;  /* 0x0000000603007c0c */ /* 0x000fe2000bf23270 */
[----:B-1----:R-:W-:Y:S02]  /*2660*/  IMAD.MOV.U32 R17, RZ, RZ, -0x1 ;  /* 0xffffffffff117424 */ /* 0x002fe400078e00ff */
[----:B------:R-:W-:-:S10]  /*2670*/  IMAD.MOV.U32 R18, RZ, RZ, -0x1 ;  /* 0xffffffffff127424 */ /* 0x000fd400078e00ff */
[----:B------:R-:W-:Y:S05]  /*2680*/  @P1 BRA `(.L_x_5) ;  /* 0x0000000400041947 */ /* 0x000fea0003800000 */
[----:B------:R-:W-:Y:S01]  /*2690*/  UIADD3 UR15, UP2, -UR5, UR10, URZ ;  /* 0x0000000a050f7290 */ /* 0x000fe2000ff5e13f */
[----:B------:R-:W1:Y:S01]  /*26a0*/  S2UR UR18, SR_CTAID.Y ;  /* 0x00000000001279c3 */ /* 0x000e620000002600 */
[----:B------:R-:W-:Y:S01]  /*26b0*/  ULDC UR17, c[0x0][0x8c0] ;  /* 0x0002300000117ab9 */ /* 0x000fe20000000800 */
[----:B------:R-:W-:Y:S01]  /*26c0*/  ULDC UR20, c[0x0][0x8b0] ;  /* 0x00022c0000147ab9 */ /* 0x000fe20000000800 */
[----:B------:R-:W-:Y:S01]  /*26d0*/  UIADD3.X UR11, ~UR4, UR9, URZ, UP2, !UPT ;  /* 0x00000009040b7290 */ /* 0x000fe200097fe53f */
[--C-:B------:R-:W-:Y:S01]  /*26e0*/  SHF.R.U32.HI R23, RZ, UR20, R5.reuse ;  /* 0x00000014ff177c19 */ /* 0x100fe20008011605 */
[----:B------:R-:W-:Y:S01]  /*26f0*/  ULDC UR19, c[0x0][0x904] ;  /* 0x0002410000137ab9 */ /* 0x000fe20000000800 */
[----:B------:R-:W-:Y:S01]  /*2700*/  ULDC UR13, c[0x0][0x8a8] ;  /* 0x00022a00000d7ab9 */ /* 0x000fe20000000800 */
[----:B------:R-:W-:Y:S01]  /*2710*/  USHF.R.U32.HI UR16, URZ, UR17, UR11 ;  /* 0x000000113f107299 */ /* 0x000fe2000801160b */
[----:B------:R-:W-:Y:S01]  /*2720*/  SHF.R.U64 R16, R4, UR20, R5 ;  /* 0x0000001404107c19 */ /* 0x000fe20008001205 */
[----:B------:R-:W-:-:S02]  /*2730*/  USHF.R.U64 UR15, UR15, UR17, UR11 ;  /* 0x000000110f0f7299 */ /* 0x000fc4000800120b */
[----:B------:R-:W-:Y:S02]  /*2740*/  USHF.R.U32.HI UR14, URZ, UR20, UR16 ;  /* 0x000000143f0e7299 */ /* 0x000fe40008011610 */
[----:B------:R-:W-:Y:S02]  /*2750*/  UIADD3 UR13, UR13, -0x1, URZ ;  /* 0xffffffff0d0d7890 */ /* 0x000fe4000fffe03f */
[----:B------:R-:W-:Y:S02]  /*2760*/  USHF.R.U32.HI UR21, URZ, UR19, UR14 ;  /* 0x000000133f157299 */ /* 0x000fe4000801160e */
[----:B------:R-:W-:Y:S02]  /*2770*/  USHF.R.U64 UR16, UR15, UR20, UR16 ;  /* 0x000000140f107299 */ /* 0x000fe40008001210 */
[----:B------:R-:W-:Y:S02]  /*2780*/  ULOP3.LUT UR15, UR15, UR13, URZ, 0xc0, !UPT ;  /* 0x0000000d0f0f7292 */ /* 0x000fe4000f8ec03f */
[----:B------:R-:W-:Y:S01]  /*2790*/  LOP3.LUT R0, R23, UR21, RZ, 0xfc, !PT ;  /* 0x0000001517007c12 */ /* 0x000fe2000f8efcff */
[----:B------:R-:W-:-:S02]  /*27a0*/  USHF.R.U64 UR14, UR16, UR19, UR14 ;  /* 0x00000013100e7299 */ /* 0x000fc4000800120e */
[----:B-1----:R-:W-:Y:S01]  /*27b0*/  USEL UR11, UR40, UR18, !UP3 ;  /* 0x00000012280b7287 */ /* 0x002fe2000d800000 */
[----:B------:R-:W-:-:S13]  /*27c0*/  ISETP.NE.U32.AND P1, PT, R0, RZ, PT ;  /* 0x000000ff0000720c */ /* 0x000fda0003f25070 */
[----:B------:R-:W-:Y:S05]  /*27d0*/  @!P1 BRA `(.L_x_17) ;  /* 0x0000000000149947 */ /* 0x000fea0003800000 */
[----:B------:R-:W-:-:S07]  /*27e0*/  MOV R12, 0x2800 ;  /* 0x00002800000c7802 */ /* 0x000fce0000000f00 */
[----:B----45:R-:W-:Y:S05]  /*27f0*/  CALL.REL.NOINC `($__internal_0_$__cuda_sm20_div_u64) ;  /* 0x000000c800847944 */ /* 0x030fea0003c00000 */
[----:B------:R-:W-:-:S04]  /*2800*/  IMAD.MOV R12, RZ, RZ, -R0 ;  /* 0x000000ffff0c7224 */ /* 0x000fc800078e0a00 */
[----:B------:R-:W-:Y:S01]  /*2810*/  IMAD R12, R16, R12, UR14 ;  /* 0x0000000e100c7e24 */ /* 0x000fe2000f8e020c */
[----:B------:R-:W-:Y:S06]  /*2820*/  BRA `(.L_x_18) ;  /* 0x0000000000507947 */ /* 0x000fec0003800000 */
.L_x_17:
[----:B------:R-:W1:Y:S01]  /*2830*/  I2F.U32.RP R0, R16 ;  /* 0x0000001000007306 */ /* 0x000e620000209000 */
[----:B------:R-:W-:-:S07]  /*2840*/  ISETP.NE.U32.AND P3, PT, R16, RZ, PT ;  /* 0x000000ff1000720c */ /* 0x000fce0003f65070 */
[----:B-1----:R-:W1:Y:S02]  /*2850*/  MUFU.RCP R0, R0 ;  /* 0x0000000000007308 */ /* 0x002e640000001000 */
[----:B-1----:R-:W-:-:S06]  /*2860*/  IADD3 R2, R0, 0xffffffe, RZ ;  /* 0x0ffffffe00027810 */ /* 0x002fcc0007ffe0ff */
[----:B------:R1:W2:Y:S02]  /*2870*/  F2I.FTZ.U32.TRUNC.NTZ R3, R2 ;  /* 0x0000000200037305 */ /* 0x0002a4000021f000 */
[----:B-1----:R-:W-:Y:S02]  /*2880*/  IMAD.MOV.U32 R2, RZ, RZ, RZ ;  /* 0x000000ffff027224 */ /* 0x002fe400078e00ff */
[----:B--2---:R-:W-:-:S04]  /*2890*/  IMAD.MOV R15, RZ, RZ, -R3 ;  /* 0x000000ffff0f7224 */ /* 0x004fc800078e0a03 */
[----:B------:R-:W-:-:S04]  /*28a0*/  IMAD R15, R15, R16, RZ ;  /* 0x000000100f0f7224 */ /* 0x000fc800078e02ff */
[----:B------:R-:W-:-:S06]  /*28b0*/  IMAD.HI.U32 R3, R3, R15, R2 ;  /* 0x0000000f03037227 */ /* 0x000fcc00078e0002 */
[----:B------:R-:W-:-:S04]  /*28c0*/  IMAD.HI.U32 R0, R3, UR14, RZ ;  /* 0x0000000e03007c27 */ /* 0x000fc8000f8e00ff */
[----:B------:R-:W-:-:S04]  /*28d0*/  IMAD.MOV R3, RZ, RZ, -R0 ;  /* 0x000000ffff037224 */ /* 0x000fc800078e0a00 */
[----:B------:R-:W-:-:S05]  /*28e0*/  IMAD R3, R16, R3, UR14 ;  /* 0x0000000e10037e24 */ /* 0x000fca000f8e0203 */
[----:B------:R-:W-:-:S13]  /*28f0*/  ISETP.GE.U32.AND P1, PT, R3, R16, PT ;  /* 0x000000100300720c */ /* 0x000fda0003f26070 */
[----:B------:R-:W-:Y:S02]  /*2900*/  @P1 IMAD.IADD R3, R3, 0x1, -R16 ;  /* 0x0000000103031824 */ /* 0x000fe400078e0a10 */
[----:B------:R-:W-:-:S03]  /*2910*/  @P1 VIADD R0, R0, 0x1 ;  /* 0x0000000100001836 */ /* 0x000fc60000000000 */
[----:B------:R-:W-:-:S13]  /*2920*/  ISETP.GE.U32.AND P2, PT, R3, R16, PT ;  /* 0x000000100300720c */ /* 0x000fda0003f46070 */
[----:B------:R-:W-:Y:S01]  /*2930*/  @P2 VIADD R0, R0, 0x1 ;  /* 0x0000000100002836 */ /* 0x000fe20000000000 */
[----:B------:R-:W-:-:S05]  /*2940*/  @!P3 LOP3.LUT R0, RZ, R16, RZ, 0x33, !PT ;  /* 0x00000010ff00b212 */ /* 0x000fca00078e33ff */
[----:B------:R-:W-:-:S04]  /*2950*/  IMAD.MOV R12, RZ, RZ, -R0 ;  /* 0x000000ffff0c7224 */ /* 0x000fc800078e0a00 */
[----:B------:R-:W-:-:S07]  /*2960*/  IMAD R12, R16, R12, UR14 ;  /* 0x0000000e100c7e24 */ /* 0x000fce000f8e020c */
.L_x_18:
[----:B------:R-:W1:Y:S01]  /*2970*/  LDC R15, c[0x0][0x8a8] ;  /* 0x00022a00ff0f7b82 */ /* 0x000e620000000800 */
[----:B------:R-:W-:Y:S01]  /*2980*/  ULDC UR14, c[0x0][0x904] ;  /* 0x00024100000e7ab9 */ /* 0x000fe20000000800 */
[----:B------:R-:W-:Y:S01]  /*2990*/  UMOV UR13, 0xffffffff ;  /* 0xffffffff000d7882 */ /* 0x000fe20000000000 */
[----:B------:R-:W-:Y:S01]  /*29a0*/  PLOP3.LUT P1, PT, PT, PT, UP3, 0x80, 0x0 ;  /* 0x000000000000781c */ /* 0x000fe20003f2f038 */
[----:B------:R-:W-:-:S04]  /*29b0*/  USHF.L.U32 UR13, UR13, UR14, URZ ;  /* 0x0000000e0d0d7299 */ /* 0x000fc8000800063f */
[----:B------:R-:W2:Y:S02]  /*29c0*/  LDC R17, c[0x0][0x8b8] ;  /* 0x00022e00ff117b82 */ /* 0x000ea40000000800 */
[----:B------:R-:W-:Y:S01]  /*29d0*/  LOP3.LUT R2, RZ, UR13, RZ, 0x33, !PT ;  /* 0x0000000dff027c12 */ /* 0x000fe2000f8e33ff */
[----:B------:R-:W-:Y:S02]  /*29e0*/  UMOV UR13, 0x1 ;  /* 0x00000001000d7882 */ /* 0x000fe40000000000 */
[----:B------:R-:W-:Y:S01]  /*29f0*/  USHF.L.U32 UR13, UR13, UR14, URZ ;  /* 0x0000000e0d0d7299 */ /* 0x000fe2000800063f */
[----:B------:R-:W-:Y:S02]  /*2a00*/  LOP3.LUT R3, R2, UR16, RZ, 0xc0, !PT ;  /* 0x0000001002037c12 */ /* 0x000fe4000f8ec0ff */
[----:B------:R-:W-:Y:S02]  /*2a10*/  @P1 IMAD.U32 R18, RZ, RZ, UR6 ;  /* 0x00000006ff121e24 */ /* 0x000fe4000f8e00ff */
[----:B------:R-:W-:-:S02]  /*2a20*/  @!P1 IMAD.U32 R18, RZ, RZ, UR6 ;  /* 0x00000006ff129e24 */ /* 0x000fc4000f8e00ff */
[----:B------:R-:W-:Y:S02]  /*2a30*/  IMAD R0, R0, UR13, R3 ;  /* 0x0000000d00007c24 */ /* 0x000fe4000f8e0203 */
[----:B-1----:R-:W-:-:S04]  /*2a40*/  IMAD R12, R12, R15, UR15 ;  /* 0x0000000f0c0c7e24 */ /* 0x002fc8000f8e020f */
[----:B------:R-:W-:Y:S02]  /*2a50*/  @P1 IMAD.MOV.U32 R16, RZ, RZ, R12 ;  /* 0x000000ffff101224 */ /* 0x000fe400078e000c */
[----:B--2---:R-:W-:Y:S01]  /*2a60*/  IMAD R17, R0, R17, UR11 ;  /* 0x0000000b00117e24 */ /* 0x004fe2000f8e0211 */
[----:B------:R-:W-:-:S04]  /*2a70*/  UMOV UR11, 0x1 ;  /* 0x00000001000b7882 */ /* 0x000fc80000000000 */
[----:B------:R-:W-:Y:S01]  /*2a80*/  @!P1 MOV R16, R17 ;  /* 0x0000001100109202 */ /* 0x000fe20000000f00 */
[----:B------:R-:W-:-:S07]  /*2a90*/  @!P1 IMAD.MOV.U32 R17, RZ, RZ, R12 ;  /* 0x000000ffff119224 */ /* 0x000fce00078e000c */
.L_x_5:
[----:B------:R-:W-:-:S13]  /*2aa0*/  ISETP.NE.AND P1, PT, RZ, UR11, PT ;  /* 0x0000000bff007c0c */ /* 0x000fda000bf25270 */
[----:B------:R-:W-:Y:S05]  /*2ab0*/  @!P1 EXIT ;  /* 0x000000000000994d */ /* 0x000fea0003800000 */
[----:B------:R-:W1:Y:S02]  /*2ac0*/  LDC.64 R14, c[0x0][0x290] ;  /* 0x0000a400ff0e7b82 */ /* 0x000e640000000a00 */
[----:B-1----:R-:W-:-:S05]  /*2ad0*/  IMAD.WIDE R14, R18, 0xc, R14 ;  /* 0x0000000c120e7825 */ /* 0x002fca00078e020e */
[----:B------:R1:W5:Y:S04]  /*2ae0*/  LDG.E R2, desc[UR58][R14.64] ;  /* 0x0000003a0e027981 */ /* 0x000368000c1e1900 */
[----:B------:R1:W5:Y:S04]  /*2af0*/  LDG.E R0, desc[UR58][R14.64+0x4] ;  /* 0x0000043a0e007981 */ /* 0x000368000c1e1900 */
[----:B------:R1:W5:Y:S01]  /*2b00*/  LDG.E R19, desc[UR58][R14.64+0x8] ;  /* 0x0000083a0e137981 */ /* 0x000362000c1e1900 */
[----:B------:R-:W-:Y:S01]  /*2b10*/  PLOP3.LUT P1, PT, PT, PT, UP1, 0x80, 0x0 ;  /* 0x000000000000781c */ /* 0x000fe20003f2f018 */
[----:B------:R-:W2:Y:S01]  /*2b20*/  S2UR UR42, SR_CgaCtaId ;  /* 0x00000000002a79c3 */ /* 0x000ea20000008800 */
[----:B------:R-:W-:-:S11]  /*2b30*/  SHF.R.S32.HI R3, RZ, 0x1f, R18 ;  /* 0x0000001fff037819 */ /* 0x000fd60000011412 */
[----:B-1----:R-:W-:Y:S05]  /*2b40*/  @!P1 BRA `(.L_x_19) ;  /* 0x0000005800309947 */ /* 0x002fea0003800000 */
[----:B------:R-:W-:-:S06]  /*2b50*/  UISETP.GT.U32.AND UP0, UPT, UR33, 0x1, UPT ;  /* 0x000000012100788c */ /* 0x000fcc000bf04070 */
[----:B------:R-:W-:-:S13]  /*2b60*/  PLOP3.LUT P0, PT, PT, PT, UP0, 0x80, 0x0 ;  /* 0x000000000000781c */ /* 0x000fda0003f0f008 */
[----:B--2---:R-:W-:Y:S05]  /*2b70*/  @P0 EXIT ;  /* 0x000000000000094d */ /* 0x004fea0003800000 */
.L_x_20:
[----:B------:R-:W-:-:S08]  /*2b80*/  NOP ;  /* 0x0000000000007918 */ /* 0x000fd00000000000 */
[----:B------:R-:W1:Y:S02]  /*2b90*/  USETMAXREG.TRY_ALLOC.CTAPOOL UP0, 0xe8 ;  /* 0x000000e8000079c8 */ /* 0x000e640008000600 */
[----:B-1----:R-:W-:-:S13]  /*2ba0*/  PLOP3.LUT P0, PT, PT, PT, UP0, 0x80, 0x0 ;  /* 0x000000000000781c */ /* 0x002fda0003f0f008 */
[----:B------:R-:W-:Y:S05]  /*2bb0*/  @!P0 BRA `(.L_x_20) ;  /* 0xfffffffc00f08947 */ /* 0x000fea000383ffff */
[----:B------:R-:W1:Y:S01]  /*2bc0*/  SHFL.IDX PT, R13, R13, RZ, 0x1f ;  /* 0x00001fff0d0d7589 */ /* 0x000e6200000e0000 */
[----:B------:R-:W2:Y:S01]  /*2bd0*/  S2UR UR4, SR_CTAID.Y ;  /* 0x00000000000479c3 */ /* 0x000ea20000002600 */
[----:B------:R-:W-:Y:S01]  /*2be0*/  UMOV UR60, URZ ;  /* 0x0000003f003c7c82 */ /* 0x000fe20008000000 */
[----:B------:R-:W-:Y:S01]  /*2bf0*/  UMOV UR61, URZ ;  /* 0x0000003f003d7c82 */ /* 0x000fe20008000000 */
[----:B-1----:R-:W-:Y:S01]  /*2c00*/  LOP3.LUT P0, RZ, R13, 0x3, RZ, 0xc0, !PT ;  /* 0x000000030dff7812 */ /* 0x002fe2000780c0ff */
[----:B--2---:R-:W-:-:S12]  /*2c10*/  UIMAD UR4, UR4, UR41, UR40 ;  /* 0x00000029040472a4 */ /* 0x004fd8000f8e0228 */
[----:B------:R-:W-:Y:S05]  /*2c20*/  @P0 BRA `(.L_x_21) ;  /* 0x0000000000a40947 */ /* 0x000fea0003800000 */
[----:B------:R-:W-:Y:S01]  /*2c30*/  ELECT P0, URZ, PT ;  /* 0x00000000003f782f */ /* 0x000fe20003800000 */
[----:B------:R-:W-:-:S12]  /*2c40*/  BSSY B0, `(.L_x_22) ;  /* 0x0000020000007945 */ /* 0x000fd80003800000 */
[----:B------:R-:W-:Y:S05]  /*2c50*/  @!P0 BRA `(.L_x_23) ;  /* 0x0000000000788947 */ /* 0x000fea0003800000 */
[----:B------:R-:W1:Y:S01]  /*2c60*/  S2UR UR6, SR_CgaCtaId ;  /* 0x00000000000679c3 */ /* 0x000e620000008800 */
[----:B------:R-:W-:Y:S01]  /*2c70*/  UISETP.NE.AND UP0, UPT, UR12, 0x1, UPT ;  /* 0x000000010c00788c */ /* 0x000fe2000bf05270 */
[----:B------:R-:W-:-:S06]  /*2c80*/  UMOV UR5, 0x400 ;  /* 0x0000040000057882 */ /* 0x000fcc0000000000 */
[----:B------:R-:W2:Y:S08]  /*2c90*/  LDC.64 R4, c[0x0][0x700] ;  /* 0x0001c000ff047b82 */ /* 0x000eb00000000a00 */
[----:B----4-:R-:W2:Y:S08]  /*2ca0*/  LDC.64 R6, c[0x0][0x708] ;  /* 0x0001c200ff067b82 */ /* 0x010eb00000000a00 */
[----:B-----5:R-:W3:Y:S01]  /*2cb0*/  LDC.64 R8, c[0x0][0x710] ;  /* 0x0001c400ff087b82 */ /* 0x020ee20000000a00 */
[----:B-1----:R-:W-:-:S04]  /*2cc0*/  ULEA UR5, UR6, UR5, 0x18 ;  /* 0x0000000506057291 */ /* 0x002fc8000f8ec03f */
[----:B------:R-:W-:Y:S02]  /*2cd0*/  UIADD3 UR6, UR5, 0x80, URZ ;  /* 0x0000008005067890 */ /* 0x000fe4000fffe03f */
[----:B------:R-:W-:Y:S01]  /*2ce0*/  @!UP0 UIADD3 UR6, UR5, URZ, URZ ;  /* 0x0000003f05068290 */ /* 0x000fe2000fffe03f */
[----:B------:R-:W3:Y:S08]  /*2cf0*/  LDC.64 R10, c[0x0][0x718] ;  /* 0x0001c600ff0a7b82 */ /* 0x000ef00000000a00 */
[----:B------:R-:W1:Y:S01]  /*2d00*/  LDC.64 R12, c[0x0][0x720] ;  /* 0x0001c800ff0c7b82 */ /* 0x000e620000000a00 */
[----:B--2---:R2:W-:Y:S07]  /*2d10*/  STS.128 [UR6+0x38780], R4 ;  /* 0x03878004ff007988 */ /* 0x0045ee0008000c06 */
[----:B------:R-:W1:Y:S08]  /*2d20*/  LDC.64 R14, c[0x0][0x728] ;  /* 0x0001ca00ff0e7b82 */ /* 0x000e700000000a00 */
[----:B------:R-:W4:Y:S01]  /*2d30*/  LDC.64 R20, c[0x0][0x730] ;  /* 0x0001cc00ff147b82 */ /* 0x000f220000000a00 */
[----:B---3--:R2:W-:Y:S07]  /*2d40*/  STS.128 [UR6+0x38790], R8 ;  /* 0x03879008ff007988 */ /* 0x0085ee0008000c06 */
[----:B------:R-:W4:Y:S08]  /*2d50*/  LDC.64 R22, c[0x0][0x738] ;  /* 0x0001ce00ff167b82 */ /* 0x000f300000000a00 */
[----:B------:R-:W3:Y:S01]  /*2d60*/  LDC.64 R24, c[0x0][0x740] ;  /* 0x0001d000ff187b82 */ /* 0x000ee20000000a00 */
[----:B-1----:R2:W-:Y:S07]  /*2d70*/  STS.128 [UR6+0x387a0], R12 ;  /* 0x0387a00cff007988 */ /* 0x0025ee0008000c06 */
[----:B------:R-:W3:Y:S08]  /*2d80*/  LDC.64 R26, c[0x0][0x748] ;  /* 0x0001d200ff1a7b82 */ /* 0x000ef00000000a00 */
[----:B------:R-:W1:Y:S01]  /*2d90*/  LDC.64 R28, c[0x0][0x750] ;  /* 0x0001d400ff1c7b82 */ /* 0x000e620000000a00 */
[----:B----4-:R2:W-:Y:S07]  /*2da0*/  STS.128 [UR6+0x387b0], R20 ;  /* 0x0387b014ff007988 */ /* 0x0105ee0008000c06 */
[----:B------:R-:W1:Y:S08]  /*2db0*/  LDC.64 R30, c[0x0][0x758] ;  /* 0x0001d600ff1e7b82 */ /* 0x000e700000000a00 */
[----:B------:R-:W4:Y:S01]  /*2dc0*/  LDC.64 R36, c[0x0][0x760] ;  /* 0x0001d800ff247b82 */ /* 0x000f220000000a00 */
[----:B---3--:R2:W-:Y:S07]  /*2dd0*/  STS.128 [UR6+0x387c0], R24 ;  /* 0x0387c018ff007988 */ /* 0x0085ee0008000c06 */
[----:B------:R-:W4:Y:S08]  /*2de0*/  LDC.64 R38, c[0x0][0x768] ;  /* 0x0001da00ff267b82 */ /* 0x000f300000000a00 */
[----:B------:R-:W3:Y:S01]  /*2df0*/  LDC.64 R40, c[0x0][0x770] ;  /* 0x0001dc00ff287b82 */ /* 0x000ee20000000a00 */
[----:B-1----:R2:W-:Y:S07]  /*2e00*/  STS.128 [UR6+0x387d0], R28 ;  /* 0x0387d01cff007988 */ /* 0x0025ee0008000c06 */
[----:B------:R-:W3:Y:S01]  /*2e10*/  LDC.64 R42, c[0x0][0x778] ;  /* 0x0001de00ff2a7b82 */ /* 0x000ee20000000a00 */
[----:B----4-:R2:W-:Y:S04]  /*2e20*/  STS.128 [UR6+0x387e0], R36 ;  /* 0x0387e024ff007988 */ /* 0x0105e80008000c06 */
[----:B---3--:R2:W-:Y:S02]  /*2e30*/  STS.128 [UR6+0x387f0], R40 ;  /* 0x0387f028ff007988 */ /* 0x0085e40008000c06 */
.L_x_23:
[----:B------:R-:W-:Y:S05]  /*2e40*/  BSYNC B0 ;  /* 0x0000000000007941 */ /* 0x000fea0003800000 */
.L_x_22:
[----:B------:R-:W-:Y:S01]  /*2e50*/  UISETP.NE.AND UP0, UPT, UR12, 0x1, UPT ;  /* 0x000000010c00788c */ /* 0x000fe2000bf05270 */
[----:B------:R-:W-:Y:S01]  /*2e60*/  NOP ;  /* 0x0000000000007918 */ /* 0x000fe20000000000 */
[----:B------:R-:W-:Y:S01]  /*2e70*/  ULDC UR5, c[0x0][0x884] ;  /* 0x0002210000057ab9 */ /* 0x000fe20000000800 */
[----:B------:R-:W-:Y:S01]  /*2e80*/  ULDC.64 UR60, c[0x0][0x800] ;  /* 0x00020000003c7ab9 */ /* 0x000fe20000000a00 */
[----:B------:R-:W-:-:S04]  /*2e90*/  USEL UR5, UR5, URZ, UP0 ;  /* 0x0000003f05057287 */ /* 0x000fc80008000000 */
[----:B------:R-:W-:-:S04]  /*2ea0*/  UIADD3 UR5, UR4, UR5, URZ ;  /* 0x0000000504057290 */ /* 0x000fc8000fffe03f */
[----:B------:R-:W-:-:S12]  /*2eb0*/  UIMAD.WIDE UR60, UR5, 0x80, UR60 ;  /* 0x00000080053c78a5 */ /* 0x000fd8000f8e023c */
.L_x_21:
[----:B------:R-:W-:-:S13]  /*2ec0*/  ISETP.NE.AND P0, PT, RZ, UR55, PT ;  /* 0x00000037ff007c0c */ /* 0x000fda000bf05270 */
[----:B------:R-:W-:Y:S05]  /*2ed0*/  @P0 BRA `(.L_x_24) ;  /* 0x00000004001c0947 */ /* 0x000fea0003800000 */
[----:B------:R-:W-:Y:S01]  /*2ee0*/  ELECT P0, URZ, PT ;  /* 0x00000000003f782f */ /* 0x000fe20003800000 */
[----:B------:R-:W-:-:S12]  /*2ef0*/  BSSY B0, `(.L_x_25) ;  /* 0x0000030000007945 */ /* 0x000fd80003800000 */
[----:B------:R-:W-:Y:S05]  /*2f00*/  @!P0 BRA `(.L_x_26) ;  /* 0x0000000000b88947 */ /* 0x000fea0003800000 */
[C---:B--2---:R-:W-:Y:S01]  /*2f10*/  IMAD.SHL.U32 R4, R18.reuse, 0x8, RZ ;  /* 0x0000000812047824 */ /* 0x044fe200078e00ff */
[----:B------:R-:W-:Y:S01]  /*2f20*/  ULDC.64 UR4, c[0x0][0x820] ;  /* 0x0002080000047ab9 */ /* 0x000fe20000000a00 */
[----:B------:R-:W-:-:S03]  /*2f30*/  SHF.L.U64.HI R3, R18, 0x3, R3 ;  /* 0x0000000312037819 */ /* 0x000fc60000010203 */
[----:B----4-:R-:W-:-:S04]  /*2f40*/  IADD3 R6, P0, R4, UR4, RZ ;  /* 0x0000000404067c10 */ /* 0x010fc8000ff1e0ff */
[----:B------:R-:W-:Y:S01]  /*2f50*/  IADD3.X R7, R3, UR5, RZ, P0, !PT ;  /* 0x0000000503077c10 */ /* 0x000fe200087fe4ff */
[----:B------:R-:W-:-:S05]  /*2f60*/  ULDC.64 UR4, c[0x0][0x818] ;  /* 0x0002060000047ab9 */ /* 0x000fca0000000a00 */
[----:B------:R-:W2:Y:S01]  /*2f70*/  LDG.E.64 R6, desc[UR58][R6.64] ;  /* 0x0000003a06067981 */ /* 0x000ea2000c1e1b00 */
[----:B------:R-:W-:-:S04]  /*2f80*/  IADD3 R4, P0, R4, UR4, RZ ;  /* 0x0000000404047c10 */ /* 0x000fc8000ff1e0ff */
[----:B------:R-:W-:-:S06]  /*2f90*/  IADD3.X R5, R3, UR5, RZ, P0, !PT ;  /* 0x0000000503057c10 */ /* 0x000fcc00087fe4ff */
[----:B------:R-:W3:Y:S01]  /*2fa0*/  LDG.E.64 R4, desc[UR58][R4.64] ;  /* 0x0000003a04047981 */ /* 0x000ee2000c1e1b00 */
[----:B------:R-:W1:Y:S01]  /*2fb0*/  S2UR UR5, SR_CgaCtaId ;  /* 0x00000000000579c3 */ /* 0x000e620000008800 */
[----:B------:R-:W-:Y:S01]  /*2fc0*/  UISETP.NE.AND UP0, UPT, UR12, 0x1, UPT ;  /* 0x000000010c00788c */ /* 0x000fe2000bf05270 */
[----:B-----5:R-:W-:Y:S01]  /*2fd0*/  VIADD R9, R0, 0xffffffff ;  /* 0xffffffff00097836 */ /* 0x020fe20000000000 */
[----:B------:R-:W-:Y:S01]  /*2fe0*/  UMOV UR4, 0x400 ;  /* 0x0000040000047882 */ /* 0x000fe20000000000 */
[----:B------:R-:W-:Y:S01]  /*2ff0*/  CS2R R10, SRZ ;  /* 0x00000000000a7805 */ /* 0x000fe2000001ff00 */
[----:B-1----:R-:W-:-:S04]  /*3000*/  ULEA UR4, UR5, UR4, 0x18 ;  /* 0x0000000405047291 */ /* 0x002fc8000f8ec03f */
[----:B------:R-:W-:-:S03]  /*3010*/  UIADD3 UR5, UR4, 0x80, URZ ;  /* 0x0000008004057890 */ /* 0x000fc6000fffe03f */
[----:B------:R-:W-:-:S04]  /*3020*/  @!UP0 UIADD3 UR5, UR4, URZ, URZ ;  /* 0x0000003f04058290 */ /* 0x000fc8000fffe03f */
[----:B------:R-:W-:-:S05]  /*3030*/  UIADD3 UR4, UR5, 0x38780, URZ ;  /* 0x0003878005047890 */ /* 0x000fca000fffe03f */
[----:B------:R-:W1:Y:S01]  /*3040*/  LDS R3, [UR5+0x3879c] ;  /* 0x03879c05ff037984 */ /* 0x000e620008000800 */
[----:B------:R-:W-:-:S03]  /*3050*/  IMAD.U32 R14, RZ, RZ, UR4 ;  /* 0x00000004ff0e7e24 */ /* 0x000fc6000f8e00ff */
[----:B------:R-:W-:Y:S02]  /*3060*/  STS [UR5+0x387b0], RZ ;  /* 0x0387b0ffff007988 */ /* 0x000fe40008000805 */
[----:B------:R-:W-:-:S05]  /*3070*/  SHF.R.U64 R14, R14, 0x4, RZ ;  /* 0x000000040e0e7819 */ /* 0x000fca00000012ff */
[----:B------:R-:W-:Y:S04]  /*3080*/  STS [UR5+0x38790], R14 ;  /* 0x0387900eff007988 */ /* 0x000fe80008000805 */
[----:B------:R-:W-:Y:S01]  /*3090*/  STS [UR5+0x38794], R14 ;  /* 0x0387940eff007988 */ /* 0x000fe20008000805 */
[C---:B--2---:R-:W-:Y:S01]  /*30a0*/  SHF.L.U64.HI R13, R6.reuse, 0x1, R7 ;  /* 0x00000001060d7819 */ /* 0x044fe20000010207 */
[----:B------:R-:W-:-:S03]  /*30b0*/  IMAD.SHL.U32 R6, R6, 0x2, RZ ;  /* 0x0000000206067824 */ /* 0x000fc600078e00ff */
[----:B------:R-:W-:Y:S02]  /*30c0*/  LOP3.LUT R13, R13, 0x1fffffff, RZ, 0xc0, !PT ;  /* 0x1fffffff0d0d7812 */ /* 0x000fe400078ec0ff */
[----:B------:R-:W-:Y:S02]  /*30d0*/  LOP3.LUT R0, R6, 0xfffffffe, RZ, 0xc0, !PT ;  /* 0xfffffffe06007812 */ /* 0x000fe400078ec0ff */
[--C-:B------:R-:W-:Y:S02]  /*30e0*/  SHF.R.U32.HI R8, RZ, 0x4, R13.reuse ;  /* 0x00000004ff087819 */ /* 0x100fe4000001160d */
[----:B------:R-:W-:Y:S01]  /*30f0*/  SHF.R.U64 R0, R0, 0x4, R13 ;  /* 0x0000000400007819 */ /* 0x000fe2000000120d */
[----:B---3--:R-:W-:Y:S01]  /*3100*/  STS.64 [UR5+0x38780], R4 ;  /* 0x03878004ff007988 */ /* 0x008fe20008000a05 */
[----:B-1----:R-:W-:-:S03]  /*3110*/  LOP3.LUT R3, R3, 0xf, R8, 0xb8, !PT ;  /* 0x0000000f03037812 */ /* 0x002fc600078eb808 */
[----:B------:R-:W-:Y:S04]  /*3120*/  STS [UR5+0x3878c], R0 ;  /* 0x03878c00ff007988 */ /* 0x000fe80008000805 */
[----:B------:R-:W-:Y:S04]  /*3130*/  STS [UR5+0x3879c], R3 ;  /* 0x03879c03ff007988 */ /* 0x000fe80008000805 */
[----:B------:R-:W1:Y:S02]  /*3140*/  LDS R7, [UR5+0x3879c] ;  /* 0x03879c05ff077984 */ /* 0x000e640008000800 */
[----:B-1----:R-:W-:-:S05]  /*3150*/  LOP3.LUT R7, R7, 0xf0, RZ, 0xb8, !PT ;  /* 0x000000f007077812 */ /* 0x002fca00078eb8ff */
[----:B------:R-:W-:Y:S04]  /*3160*/  STS [UR5+0x3879c], R7 ;  /* 0x03879c07ff007988 */ /* 0x000fe80008000805 */
[----:B------:R-:W1:Y:S02]  /*3170*/  LDS R8, [UR5+0x3879c] ;  /* 0x03879c05ff087984 */ /* 0x000e640008000800 */
[----:B-1----:R-:W-:Y:S01]  /*3180*/  LOP3.LUT R15, R8, 0xf00, RZ, 0xb8, !PT ;  /* 0x00000f00080f7812 */ /* 0x002fe200078eb8ff */
[----:B------:R-:W-:-:S04]  /*3190*/  VIADD R8, R2, 0xffffffff ;  /* 0xffffffff02087836 */ /* 0x000fc80000000000 */
[----:B------:R-:W-:Y:S04]  /*31a0*/  STS.64 [UR5+0x38798], R14 ;  /* 0x0387980eff007988 */ /* 0x000fe80008000a05 */
[----:B------:R-:W1:Y:S04]  /*31b0*/  LDS R12, [UR5+0x3879c] ;  /* 0x03879c05ff0c7984 */ /* 0x000e680008000800 */
[----:B------:R3:W-:Y:S01]  /*31c0*/  STS.128 [UR5+0x387a0], R8 ;  /* 0x0387a008ff007988 */ /* 0x0007e20008000c05 */
[----:B-1----:R-:W-:-:S05]  /*31d0*/  LOP3.LUT R12, R12, 0xf000, RZ, 0xb8, !PT ;  /* 0x0000f0000c0c7812 */ /* 0x002fca00078eb8ff */
[----:B------:R3:W-:Y:S02]  /*31e0*/  STS [UR5+0x3879c], R12 ;  /* 0x03879c0cff007988 */ /* 0x0007e40008000805 */
.L_x_26:
[----:B------:R-:W-:Y:S05]  /*31f0*/  BSYNC B0 ;  /* 0x0000000000007941 */ /* 0x000fea0003800000 */
.L_x_25:
[----:B------:R-:W-:Y:S01]  /*3200*/  ELECT P0, URZ, PT ;  /* 0x00000000003f782f */ /* 0x000fe20003800000 */
[----:B------:R-:W-:Y:S01]  /*3210*/  NOP ;  /* 0x0000000000007918 */ /* 0x000fe20000000000 */
[----:B------:R-:W-:Y:S11]  /*3220*/  BSSY B0, `(.L_x_27) ;  /* 0x0000004000007945 */ /* 0x000ff60003800000 */
[----:B------:R-:W-:Y:S05]  /*3230*/  @!P0 BRA `(.L_x_28) ;  /* 0x0000000000088947 */ /* 0x000fea0003800000 */
[----:B------:R0:W-:Y:S01]  /*3240*/  UTMACMDFLUSH ;  /* 0x00000000000079b7 */ /* 0x0001e20000000000 */
[----:B------:R-:W-:-:S04]  /*3250*/  DEPBAR.LE SB0, 0x0 ;  /* 0x000080000000791a */ /* 0x000fc80000000000 */
.L_x_28:
[----:B------:R-:W-:Y:S05]  /*3260*/  BSYNC B0 ;  /* 0x0000000000007941 */ /* 0x000fea0003800000 */
.L_x_27:
[----:B------:R-:W1:Y:S01]  /*3270*/  S2UR UR5, SR_CgaCtaId ;  /* 0x00000000000579c3 */ /* 0x000e620000008800 */
[----:B-----5:R-:W2:Y:S01]  /*3280*/  S2R R0, SR_LANEID ;  /* 0x0000000000007919 */ /* 0x020ea20000000000 */
[----:B------:R-:W-:Y:S01]  /*3290*/  UISETP.NE.AND UP0, UPT, UR12, 0x1, UPT ;  /* 0x000000010c00788c */ /* 0x000fe2000bf05270 */
[----:B------:R-:W-:Y:S02]  /*32a0*/  UMOV UR4, 0x400 ;  /* 0x0000040000047882 */ /* 0x000fe40000000000 */
[----:B-1----:R-:W-:-:S04]  /*32b0*/  ULEA UR4, UR5, UR4, 0x18 ;  /* 0x0000000405047291 */ /* 0x002fc8000f8ec03f */
[----:B------:R-:W-:-:S04]  /*32c0*/  UIADD3 UR5, UR4, 0x80, URZ ;  /* 0x0000008004057890 */ /* 0x000fc8000fffe03f */
[----:B------:R-:W-:Y:S01]  /*32d0*/  @!UP0 UIADD3 UR5, UR4, URZ, URZ ;  /* 0x0000003f04058290 */ /* 0x000fe2000fffe03f */
[----:B--2---:R-:W-:-:S05]  /*32e0*/  IMAD.SHL.U32 R0, R0, 0x4, RZ ;  /* 0x0000000400007824 */ /* 0x004fca00078e00ff */
[----:B------:R-:W-:Y:S01]  /*32f0*/  IMAD.U32 R3, RZ, RZ, UR5 ;  /* 0x00000005ff037e24 */ /* 0x000fe2000f8e00ff */
[----:B------:R-:W-:-:S04]  /*3300*/  IADD3 R2, P0, R0, UR60, RZ ;  /* 0x0000003c00027c10 */ /* 0x000fc8000ff1e0ff */
[----:B------:R-:W-:Y:S01]  /*3310*/  IADD3 R4, R0, 0x38780, R3 ;  /* 0x0003878000047810 */ /* 0x000fe20007ffe003 */
[----:B------:R-:W-:-:S04]  /*3320*/  IMAD.X R3, RZ, RZ, UR61, P0 ;  /* 0x0000003dff037e24 */ /* 0x000fc800080e06ff */
[----:B------:R-:W1:Y:S04]  /*3330*/  LDS R5, [R4] ;  /* 0x0000000004057984 */ /* 0x000e680000000800 */
[----:B-1----:R1:W5:Y:S02]  /*3340*/  ATOMG.E.EXCH.STRONG.GPU PT, RZ, [R2], R5 ;  /* 0x0000000502ff73a8 */ /* 0x00236400041ee100 */
.L_x_24:
[----:B-----5:R-:W-:Y:S01]  /*3350*/  SHF.R.S32.HI R0, RZ, 0x1f, R33 ;  /* 0x0000001fff007819 */ /* 0x020fe20000011421 */
[----:B------:R-:W3:Y:S01]  /*3360*/  S2UR UR43, SR_CgaCtaId ;  /* 0x00000000002b79c3 */ /* 0x000ee20000008800 */
[----:B------:R-:W-:Y:S01]  /*3370*/  UISETP.NE.AND UP0, UPT, UR12, 0x1, UPT ;  /* 0x000000010c00788c */ /* 0x000fe2000bf05270 */
[----:B------:R-:W-:Y:S01]  /*3380*/  IMAD.MOV.U32 R154, RZ, RZ, RZ ;  /* 0x000000ffff9a7224 */ /* 0x000fe200078e00ff */
[----:B------:R-:W-:Y:S01]  /*3390*/  LEA.HI R0, R0, R33, RZ, 0x8 ;  /* 0x0000002100007211 */ /* 0x000fe200078f40ff */
[----:B------:R-:W-:Y:S01]  /*33a0*/  UMOV UR47, 0x400 ;  /* 0x00000400002f7882 */ /* 0x000fe20000000000 */
[----:B------:R-:W-:Y:S02]  /*33b0*/  ULOP3.LUT UR51, UR53, 0x1, URZ, 0xfc, !UPT ;  /* 0x0000000135337892 */ /* 0x000fe4000f8efc3f */
[----:B------:R-:W-:Y:S01]  /*33c0*/  LOP3.LUT R0, R0, 0xffffff00, RZ, 0xc0, !PT ;  /* 0xffffff0000007812 */ /* 0x000fe200078ec0ff */
[----:B------:R-:W-:Y:S02]  /*33d0*/  ULOP3.LUT UR50, UR54, 0x1, URZ, 0xfc, !UPT ;  /* 0x0000000136327892 */ /* 0x000fe4000f8efc3f */
[----:B------:R-:W-:-:S02]  /*33e0*/  ULOP3.LUT UR48, UR52, 0x1, URZ, 0xfc, !UPT ;  /* 0x0000000134307892 */ /* 0x000fc4000f8efc3f */
[----:B------:R-:W-:Y:S01]  /*33f0*/  IMAD.IADD R0, R33, 0x1, -R0 ;  /* 0x0000000121007824 */ /* 0x000fe200078e0a00 */
[----:B------:R-:W-:Y:S01]  /*3400*/  UMOV UR36, URZ ;  /* 0x0000003f00247c82 */ /* 0x000fe20008000000 */
[----:B------:R-:W-:Y:S01]  /*3410*/  UMOV UR56, URZ ;  /* 0x0000003f00387c82 */ /* 0x000fe20008000000 */
[----:B------:R-:W-:Y:S01]  /*3420*/  UMOV UR37, URZ ;  /* 0x0000003f00257c82 */ /* 0x000fe20008000000 */
[C---:B------:R-:W-:Y:S01]  /*3430*/  VIADD R152, R0.reuse, 0x1f ;  /* 0x0000001f00987836 */ /* 0x040fe20000000000 */
[----:B-1----:R-:W-:Y:S01]  /*3440*/  SHF.R.S32.HI R3, RZ, 0x1f, R0 ;  /* 0x0000001fff037819 */ /* 0x002fe20000011400 */
[----:B------:R-:W-:Y:S01]  /*3450*/  UMOV UR38, URZ ;  /* 0x0000003f00267c82 */ /* 0x000fe20008000000 */
[-C--:B------:R-:W-:Y:S01]  /*3460*/  LEA.HI R2, R0, R0.reuse, RZ, 0x1 ;  /* 0x0000000000027211 */ /* 0x080fe200078f08ff */
[----:B------:R-:W-:Y:S01]  /*3470*/  UMOV UR39, URZ ;  /* 0x0000003f00277c82 */ /* 0x000fe20008000000 */
[----:B--2---:R-:W-:Y:S02]  /*3480*/  LEA.HI R4, R3, R0, RZ, 0x5 ;  /* 0x0000000003047211 */ /* 0x004fe400078f28ff */
[----:B------:R-:W-:Y:S01]  /*3490*/  SHF.R.S32.HI R2, RZ, 0x1, R2 ;  /* 0x00000001ff027819 */ /* 0x000fe20000011402 */
[----:B---3--:R-:W-:Y:S01]  /*34a0*/  ULEA UR47, UR43, UR47, 0x18 ;  /* 0x0000002f2b2f7291 */ /* 0x008fe2000f8ec03f */
[----:B------:R-:W-:-:S02]  /*34b0*/  SHF.R.S32.HI R4, RZ, 0x5, R4 ;  /* 0x00000005ff047819 */ /* 0x000fc40000011404 */
[----:B------:R-:W-:Y:S01]  /*34c0*/  LEA.HI R7, R3, R0, RZ, 0x4 ;  /* 0x0000000003077211 */ /* 0x000fe200078f20ff */
[----:B------:R-:W-:Y:S01]  /*34d0*/  UIADD3 UR49, UR47, 0x80, URZ ;  /* 0x000000802f317890 */ /* 0x000fe2000fffe03f */
[----:B------:R-:W-:Y:S01]  /*34e0*/  SHF.L.U32 R5, R0, 0x6, RZ ;  /* 0x0000000600057819 */ /* 0x000fe200000006ff */
[----:B----4-:R-:W-:Y:S01]  /*34f0*/  IMAD.SHL.U32 R6, R4, 0x10, RZ ;  /* 0x0000001004067824 */ /* 0x010fe200078e00ff */
[----:B------:R-:W-:Y:S01]  /*3500*/  SHF.R.S32.HI R8, RZ, 0x4, R7 ;  /* 0x00000004ff087819 */ /* 0x000fe20000011407 */
[----:B------:R-:W-:Y:S01]  /*3510*/  IMAD.SHL.U32 R4, R2, 0x80, RZ ;  /* 0x0000008002047824 */ /* 0x000fe200078e00ff */
[----:B------:R-:W-:Y:S01]  /*3520*/  LOP3.LUT R5, R5, 0x40, RZ, 0xc0, !PT ;  /* 0x0000004005057812 */ /* 0x000fe200078ec0ff */
[----:B------:R-:W-:Y:S01]  /*3530*/  @!UP0 UIADD3 UR49, UR47, URZ, URZ ;  /* 0x0000003f2f318290 */ /* 0x000fe2000fffe03f */
[----:B------:R-:W-:Y:S02]  /*3540*/  LEA.HI R9, R7, R8, RZ, 0x1 ;  /* 0x0000000807097211 */ /* 0x000fe400078f08ff */
[----:B------:R-:W-:Y:S01]  /*3550*/  LOP3.LUT R4, R4, 0x180, RZ, 0xc0, !PT ;  /* 0x0000018004047812 */ /* 0x000fe200078ec0ff */
[----:B------:R-:W-:Y:S01]  /*3560*/  UIADD3 UR49, UR49, 0x38780, URZ ;  /* 0x0003878031317890 */ /* 0x000fe2000fffe03f */
[----:B------:R-:W-:-:S02]  /*3570*/  LOP3.LUT R7, R5, 0x30, R6, 0xf8, !PT ;  /* 0x0000003005077812 */ /* 0x000fc400078ef806 */
[-C--:B------:R-:W-:Y:S02]  /*3580*/  LEA.HI R2, R3, R0.reuse, RZ, 0x3 ;  /* 0x0000000003027211 */ /* 0x080fe400078f18ff */
[----:B------:R-:W-:Y:S02]  /*3590*/  LOP3.LUT R9, R9, 0x7ffffe, RZ, 0xc0, !PT ;  /* 0x007ffffe09097812 */ /* 0x000fe400078ec0ff */
[----:B------:R-:W-:Y:S02]  /*35a0*/  LOP3.LUT R5, R4, R5, RZ, 0xfc, !PT ;  /* 0x0000000504057212 */ /* 0x000fe400078efcff */
[----:B------:R-:W-:Y:S01]  /*35b0*/  LEA.HI R22, R3, R0, RZ, 0x7 ;  /* 0x0000000003167211 */ /* 0x000fe200078f38ff */
[----:B------:R-:W-:Y:S01]  /*35c0*/  IMAD.IADD R9, R8, 0x1, -R9 ;  /* 0x0000000108097824 */ /* 0x000fe200078e0a09 */
[----:B------:R-:W-:Y:S02]  /*35d0*/  LOP3.LUT R7, R7, 0x8, R2, 0xf8, !PT ;  /* 0x0000000807077812 */ /* 0x000fe400078ef802 */
[----:B------:R-:W-:-:S02]  /*35e0*/  SHF.R.U32.HI R5, RZ, 0x3, R5 ;  /* 0x00000003ff057819 */ /* 0x000fc40000011605 */
[----:B------:R-:W-:Y:S02]  /*35f0*/  SHF.R.S32.HI R22, RZ, 0x7, R22 ;  /* 0x00000007ff167819 */ /* 0x000fe40000011416 */
[----:B------:R-:W-:Y:S01]  /*3600*/  LOP3.LUT R5, R5, R7, R4, 0x1e, !PT ;  /* 0x0000000705057212 */ /* 0x000fe200078e1e04 */
[----:B------:R-:W-:Y:S02]  /*3610*/  IMAD.MOV.U32 R4, RZ, RZ, 0x1 ;  /* 0x00000001ff047424 */ /* 0x000fe400078e00ff */
[----:B------:R-:W-:-:S04]  /*3620*/  IMAD R2, R22, 0x4, R9 ;  /* 0x0000000416027824 */ /* 0x000fc800078e0209 */
[----:B------:R-:W-:-:S07]  /*3630*/  IMAD.U32 R23, R2, 0x200, R5 ;  /* 0x0000020002177824 */ /* 0x000fce00078e0005 */
.L_x_109:
[----:B--23--:R-:W1:Y:S02]  /*3640*/  LDC.64 R2, c[0x0][0x290] ;  /* 0x0000a400ff027b82 */ /* 0x00ce640000000a00 */
[----:B-1----:R-:W-:-:S05]  /*3650*/  IMAD.WIDE R2, R18, 0xc, R2 ;  /* 0x0000000c12027825 */ /* 0x002fca00078e0202 */
[----:B------:R-:W2:Y:S01]  /*3660*/  LDG.E R153, desc[UR58][R2.64+0x8] ;  /* 0x0000083a02997981 */ /* 0x000ea2000c1e1900 */
[----:B------:R-:W-:Y:S01]  /*3670*/  UMOV UR8, URZ ;  /* 0x0000003f00087c82 */ /* 0x000fe20008000000 */
[----:B------:R-:W-:Y:S01]  /*3680*/  UMOV UR10, UR37 ;  /* 0x00000025000a7c82 */ /* 0x000fe20008000000 */
[--C-:B------:R-:W-:Y:S01]  /*3690*/  IMAD.MOV.U32 R155, RZ, RZ, R18.reuse ;  /* 0x000000ffff9b7224 */ /* 0x100fe200078e0012 */
[----:B-----5:R-:W1:Y:S01]  /*36a0*/  SHFL.IDX PT, R0, R22, RZ, 0x1f ;  /* 0x00001fff16007589 */ /* 0x020e6200000e0000 */
[----:B------:R-:W-:Y:S02]  /*36b0*/  SHF.R.S32.HI R19, RZ, 0x1f, R18 ;  /* 0x0000001fff137819 */ /* 0x000fe40000011412 */
[----:B------:R-:W-:Y:S02]  /*36c0*/  CS2R R150, SRZ ;  /* 0x0000000000967805 */ /* 0x000fe4000001ff00 */
[----:B------:R-:W-:Y:S02]  /*36d0*/  CS2R R24, SRZ ;  /* 0x0000000000187805 */ /* 0x000fe4000001ff00 */
[----:B------:R-:W-:-:S02]  /*36e0*/  CS2R R26, SRZ ;  /* 0x00000000001a7805 */ /* 0x000fc4000001ff00 */
[----:B------:R-:W-:Y:S02]  /*36f0*/  CS2R R28, SRZ ;  /* 0x00000000001c7805 */ /* 0x000fe4000001ff00 */
[----:B------:R-:W-:Y:S02]  /*3700*/  CS2R R30, SRZ ;  /* 0x00000000001e7805 */ /* 0x000fe4000001ff00 */
[----:B------:R-:W-:Y:S02]  /*3710*/  CS2R R32, SRZ ;  /* 0x0000000000207805 */ /* 0x000fe4000001ff00 */
        /* <DEDUP_REMOVED lines=16> */
[----:B-1----:R-:W-:Y:S01]  /*3820*/  R2UR UR4, R0 ;  /* 0x00000000000472ca */ /* 0x002fe200000e0000 */
[----:B------:R-:W-:Y:S01]  /*3830*/  IMAD.U32 R0, RZ, RZ, UR38 ;  /* 0x00000026ff007e24 */ /* 0x000fe2000f8e00ff */
        /* <DEDUP_REMOVED lines=10> */
[----:B------:R-:W-:Y:S01]  /*38e0*/  CS2R R86, SRZ ;  /* 0x0000000000567805 */ /* 0x000fe2000001ff00 */
[----:B------:R-:W-:Y:S01]  /*38f0*/  ULEA.HI UR5, UR4, UR4, URZ, 0x1 ;  /* 0x0000000404057291 */ /* 0x000fe2000f8f083f */
[----:B------:R-:W-:Y:S02]  /*3900*/  CS2R R88, SRZ ;  /* 0x0000000000587805 */ /* 0x000fe4000001ff00 */
[----:B------:R-:W-:Y:S02]  /*3910*/  CS2R R90, SRZ ;  /* 0x00000000005a7805 */ /* 0x000fe4000001ff00 */
[----:B------:R-:W-:Y:S01]  /*3920*/  CS2R R92, SRZ ;  /* 0x00000000005c7805 */ /* 0x000fe2000001ff00 */
[----:B------:R-:W-:Y:S01]  /*3930*/  ULOP3.LUT UR5, UR5, 0x1e, URZ, 0xc0, !UPT ;  /* 0x0000001e05057892 */ /* 0x000fe2000f8ec03f */
[----:B------:R-:W-:Y:S02]  /*3940*/  CS2R R94, SRZ ;  /* 0x00000000005e7805 */ /* 0x000fe4000001ff00 */
[----:B------:R-:W-:-:S02]  /*3950*/  CS2R R96, SRZ ;  /* 0x0000000000607805 */ /* 0x000fc4000001ff00 */
[----:B------:R-:W-:Y:S01]  /*3960*/  CS2R R98, SRZ ;  /* 0x0000000000627805 */ /* 0x000fe2000001ff00 */
[----:B------:R-:W-:Y:S01]  /*3970*/  UIADD3 UR5, UR4, -UR5, URZ ;  /* 0x8000000504057290 */ /* 0x000fe2000fffe03f */
[----:B------:R-:W-:Y:S02]  /*3980*/  CS2R R100, SRZ ;  /* 0x0000000000647805 */ /* 0x000fe4000001ff00 */
[----:B------:R-:W-:Y:S02]  /*3990*/  CS2R R102, SRZ ;  /* 0x0000000000667805 */ /* 0x000fe4000001ff00 */
[----:B------:R-:W-:Y:S01]  /*39a0*/  CS2R R104, SRZ ;  /* 0x0000000000687805 */ /* 0x000fe2000001ff00 */
[----:B------:R-:W-:Y:S01]  /*39b0*/  ULEA UR5, UR5, UR47, 0xd ;  /* 0x0000002f05057291 */ /* 0x000fe2000f8e683f */
[----:B------:R-:W-:Y:S02]  /*39c0*/  CS2R R106, SRZ ;  /* 0x00000000006a7805 */ /* 0x000fe4000001ff00 */
[----:B------:R-:W-:-:S02]  /*39d0*/  CS2R R108, SRZ ;  /* 0x00000000006c7805 */ /* 0x000fc4000001ff00 */
[----:B------:R-:W-:Y:S01]  /*39e0*/  CS2R R110, SRZ ;  /* 0x00000000006e7805 */ /* 0x000fe2000001ff00 */
[----:B------:R-:W-:Y:S01]  /*39f0*/  USHF.R.U32.HI UR5, URZ, 0x4, UR5 ;  /* 0x000000043f057899 */ /* 0x000fe20008011605 */
[----:B------:R-:W-:Y:S02]  /*3a00*/  CS2R R112, SRZ ;  /* 0x0000000000707805 */ /* 0x000fe4000001ff00 */
[----:B------:R-:W-:Y:S02]  /*3a10*/  CS2R R114, SRZ ;  /* 0x0000000000727805 */ /* 0x000fe4000001ff00 */
[----:B------:R-:W-:Y:S01]  /*3a20*/  CS2R R116, SRZ ;  /* 0x0000000000747805 */ /* 0x000fe2000001ff00 */
[----:B------:R-:W-:Y:S01]  /*3a30*/  ULOP3.LUT UR9, UR5, 0x3fff, URZ, 0xc0, !UPT ;  /* 0x00003fff05097892 */ /* 0x000fe2000f8ec03f */
        /* <DEDUP_REMOVED lines=16> */
[----:B--2---:R-:W-:-:S13]  /*3b40*/  ISETP.GE.AND P0, PT, R153, 0x1, PT ;  /* 0x000000019900780c */ /* 0x004fda0003f06270 */
[----:B------:R-:W-:Y:S05]  /*3b50*/  @!P0 BRA `(.L_x_29) ;  /* 0x0000000000e48947 */ /* 0x000fea0003800000 */
[----:B------:R-:W-:-:S06]  /*3b60*/  UISETP.NE.AND UP0, UPT, UR51, 0x3, UPT ;  /* 0x000000033300788c */ /* 0x000fcc000bf05270 */
[----:B------:R-:W-:-:S13]  /*3b70*/  PLOP3.LUT P1, PT, PT, PT, UP0, 0x80, 0x0 ;  /* 0x000000000000781c */ /* 0x000fda0003f2f008 */
[----:B------:R-:W-:Y:S05]  /*3b80*/  @!P1 BRA `(.L_x_30) ;  /* 0x0000000000049947 */ /* 0x000fea0003800000 */
[----:B------:R-:W-:Y:S01]  /*3b90*/  BPT.TRAP 0x1 ;  /* 0x000000040000795c */ /* 0x000fe20000300000 */
.L_x_30:
[----:B------:R-:W-:Y:S01]  /*3ba0*/  ULEA UR4, UR37, UR47, 0x3 ;  /* 0x0000002f25047291 */ /* 0x000fe2000f8e183f */
[----:B------:R-:W-:-:S04]  /*3bb0*/  MOV R0, UR38 ;  /* 0x0000002600007c02 */ /* 0x000fc80008000f00 */
[----:B------:R-:W-:-:S04]  /*3bc0*/  SHF.L.U32 R0, R0, 0x1f, RZ ;  /* 0x0000001f00007819 */ /* 0x000fc800000006ff */
[----:B------:R1:W2:Y:S01]  /*3bd0*/  SYNCS.PHASECHK.TRANS64.TRYWAIT P0, [UR4+0x38480], R0 ;  /* 0x03848000ff0075a7 */ /* 0x0002a20008000144 */
[----:B------:R-:W-:Y:S05]  /*3be0*/  @!P1 BRA `(.L_x_31) ;  /* 0x0000000000049947 */ /* 0x000fea0003800000 */
[----:B------:R-:W-:Y:S01]  /*3bf0*/  BPT.TRAP 0x1 ;  /* 0x000000040000795c */ /* 0x000fe20000300000 */
.L_x_31:
[----:B--2---:R-:W-:Y:S05]  /*3c00*/  @P0 BRA `(.L_x_32) ;  /* 0x0000000000080947 */ /* 0x004fea0003800000 */
[----:B------:R-:W2:Y:S02]  /*3c10*/  SYNCS.PHASECHK.TRANS64.TRYWAIT P0, [UR4+0x38480], R0 ;  /* 0x03848000ff0075a7 */ /* 0x000ea40008000144 */
[----:B--2---:R-:W-:Y:S05]  /*3c20*/  @!P0 BRA `(.L_x_33) ;  /* 0x000000a4008c8947 */ /* 0x004fea0003800000 */
.L_x_32:
[----:B------:R-:W-:Y:S01]  /*3c30*/  UIADD3 UR4, UR47, 0x10000, URZ ;  /* 0x000100002f047890 */ /* 0x000fe2000fffe03f */
[----:B------:R-:W-:Y:S01]  /*3c40*/  WARPGROUP.ARRIVE ;  /* 0x00000000000079c5 */ /* 0x000fe20000000000 */
[----:B------:R-:W-:Y:S02]  /*3c50*/  ULOP3.LUT UR8, UR9, 0x10000, URZ, 0xfc, !UPT ;  /* 0x0001000009087892 */ /* 0x000fe4000f8efc3f */
[----:B------:R-:W-:Y:S02]  /*3c60*/  USHF.R.U32.HI UR4, URZ, 0x4, UR4 ;  /* 0x000000043f047899 */ /* 0x000fe40008011604 */
[----:B------:R-:W-:Y:S02]  /*3c70*/  ULEA UR8, UR37, UR8, 0xa ;  /* 0x0000000825087291 */ /* 0x000fe4000f8e503f */
[----:B------:R-:W-:Y:S01]  /*3c80*/  ULOP3.LUT UR4, UR4, 0x3fff, URZ, 0xc0, !UPT ;  /* 0x00003fff04047892 */ /* 0x000fe2000f8ec03f */
[----:B------:R-:W-:Y:S01]  /*3c90*/  UMOV UR5, 0x40000040 ;  /* 0x4000004000057882 */ /* 0x000fe20000000000 */
[----:B------:R-:W-:-:S02]  /*3ca0*/  UMOV UR7, 0x40000040 ;  /* 0x4000004000077882 */ /* 0x000fc40000000000 */
[----:B------:R-:W-:-:S04]  /*3cb0*/  ULOP3.LUT UR4, UR4, 0x10000, URZ, 0xfc, !UPT ;  /* 0x0001000004047892 */ /* 0x000fc8000f8efc3f */
[----:B------:R-:W-:-:S03]  /*3cc0*/  ULEA UR10, UR37, UR4, 0xb ;  /* 0x00000004250a7291 */ /* 0x000fc6000f8e583f */
[----:B------:R-:W-:-:S04]  /*3cd0*/  UMOV UR4, UR8 ;  /* 0x0000000800047c82 */ /* 0x000fc80008000000 */
[----:B------:R-:W-:Y:S02]  /*3ce0*/  UMOV UR6, UR10 ;  /* 0x0000000a00067c82 */ /* 0x000fe40008000000 */
[----:B------:R-:W-:Y:S01]  /*3cf0*/  HGMMA.64x256x16.F32 R24, gdesc[UR4], RZ, !UPT, gsb0 ;  /* 0x03e00000041879f0 */ /* 0x000fe2000c0008ff */
[----:B------:R-:W-:Y:S02]  /*3d00*/  UIADD3 UR4, UR8, 0x2, URZ ;  /* 0x0000000208047890 */ /* 0x000fe4000fffe03f */
[----:B------:R-:W-:Y:S01]  /*3d10*/  UIADD3 UR6, UR10, 0x2, URZ ;  /* 0x000000020a067890 */ /* 0x000fe2000fffe03f */
[----:B------:R-:W-:Y:S01]  /*3d20*/  UMOV UR5, 0x40000040 ;  /* 0x4000004000057882 */ /* 0x000fe20000000000 */
[----:B------:R-:W-:Y:S01]  /*3d30*/  UMOV UR7, 0x40000040 ;  /* 0x4000004000077882 */ /* 0x000fe20000000000 */
[----:B------:R-:W-:Y:S02]  /*3d40*/  WARPGROUP.DEPBAR.LE gsb0, 0x0 ;  /* 0x00008000000079c5 */ /* 0x000fe40000010000 */
[----:B------:R-:W-:-:S15]  /*3d50*/  WARPGROUP.ARRIVE ;  /* 0x00000000000079c5 */ /* 0x000fde0000000000 */
[----:B------:R-:W-:-:S05]  /*3d60*/  NOP ;  /* 0x0000000000007918 */ /* 0x000fca0000000000 */
[----:B------:R-:W-:Y:S01]  /*3d70*/  HGMMA.64x256x16.F32 R24, gdesc[UR4], R24, gsb0 ;  /* 0x03e00000041879f0 */ /* 0x000fe20008000818 */
        /* <DEDUP_REMOVED lines=12> */
[----:B------:R-:W-:Y:S01]  /*3e40*/  UIADD3 UR10, UR37, 0x1, URZ ;  /* 0x00000001250a7890 */ /* 0x000fe2000fffe03f */
[----:B------:R-:W-:-:S03]  /*3e50*/  UMOV UR8, 0x1 ;  /* 0x0000000100087882 */ /* 0x000fc60000000000 */
[----:B------:R-:W-:-:S04]  /*3e60*/  UISETP.NE.AND UP0, UPT, UR10, 0x4, UPT ;  /* 0x000000040a00788c */ /* 0x000fc8000bf05270 */
[----:B------:R-:W-:Y:S01]  /*3e70*/  USEL UR10, UR10, URZ, UP0 ;  /* 0x0000003f0a0a7287 */ /* 0x000fe20008000000 */
[----:B------:R-:W-:Y:S02]  /*3e80*/  WARPGROUP.DEPBAR.LE gsb0, 0x0 ;  /* 0x00008000000079c5 */ /* 0x000fe40000010000 */
[----:B------:R-:W-:-:S11]  /*3e90*/  WARPGROUP.ARRIVE ;  /* 0x00000000000079c5 */ /* 0x000fd60000000000 */
[----:B------:R-:W-:Y:S01]  /*3ea0*/  HGMMA.64x256x16.F32 R24, gdesc[UR4], R24, gsb0 ;  /* 0x03e00000041879f0 */ /* 0x000fe20008000818 */
[----:B------:R-:W-:-:S04]  /*3eb0*/  USEL UR4, URZ, 0x1, UP0 ;  /* 0x000000013f047887 */ /* 0x000fc80008000000 */
[----:B------:R-:W-:-:S06]  /*3ec0*/  ULOP3.LUT UR4, UR38, UR4, URZ, 0x3c, !UPT ;  /* 0x0000000426047292 */ /* 0x000fcc000f8e3c3f */
[----:B-12---:R-:W-:Y:S01]  /*3ed0*/  IMAD.U32 R0, RZ, RZ, UR4 ;  /* 0x00000004ff007e24 */ /* 0x006fe2000f8e00ff */
[----:B------:R-:W-:-:S06]  /*3ee0*/  WARPGROUP.DEPBAR.LE gsb0, 0x0 ;  /* 0x00008000000079c5 */ /* 0x000fcc0000010000 */
.L_x_29:
[----:B------:R-:W-:-:S13]  /*3ef0*/  R2UR UR4, R153 ;  /* 0x00000000990472ca */ /* 0x000fda00000e0000 */
[----:B------:R-:W-:-:S04]  /*3f00*/  UIADD3 UR4, UR4, 0x3f, URZ ;  /* 0x0000003f04047890 */ /* 0x000fc8000fffe03f */
[----:B------:R-:W-:-:S04]  /*3f10*/  USHF.R.S32.HI UR5, URZ, 0x1f, UR4 ;  /* 0x0000001f3f057899 */ /* 0x000fc80008011404 */
[----:B------:R-:W-:-:S04]  /*3f20*/  ULEA.HI UR5, UR5, UR4, URZ, 0x6 ;  /* 0x0000000405057291 */ /* 0x000fc8000f8f303f */
[----:B------:R-:W-:-:S04]  /*3f30*/  USHF.R.S32.HI UR5, URZ, 0x6, UR5 ;  /* 0x000000063f057899 */ /* 0x000fc80008011405 */
[----:B------:R-:W-:-:S04]  /*3f40*/  UISETP.LT.AND UP0, UPT, UR5, 0x1, UPT ;  /* 0x000000010500788c */ /* 0x000fc8000bf01270 */
[----:B------:R-:W-:-:S04]  /*3f50*/  USEL UR11, UR5, 0x1, UP0 ;  /* 0x00000001050b7887 */ /* 0x000fc80008000000 */
[----:B------:R-:W-:-:S04]  /*3f60*/  UIADD3 UR11, UR5, -UR11, URZ ;  /* 0x8000000b050b7290 */ /* 0x000fc8000fffe03f */
[----:B------:R-:W-:-:S06]  /*3f70*/  UISETP.GE.AND UP0, UPT, UR11, 0x1, UPT ;  /* 0x000000010b00788c */ /* 0x000fcc000bf06270 */
[----:B------:R-:W-:-:S13]  /*3f80*/  PLOP3.LUT P0, PT, PT, PT, UP0, 0x80, 0x0 ;  /* 0x000000000000781c */ /* 0x000fda0003f0f008 */
[----:B------:R-:W-:Y:S05]  /*3f90*/  @!P0 BRA `(.L_x_34) ;  /* 0x0000000400288947 */ /* 0x000fea0003800000 */
[----:B------:R-:W-:Y:S01]  /*3fa0*/  IMAD.U32 R2, RZ, RZ, UR11 ;  /* 0x0000000bff027e24 */ /* 0x000fe2000f8e00ff */
[----:B------:R-:W-:-:S06]  /*3fb0*/  UMOV UR12, UR37 ;  /* 0x00000025000c7c82 */ /* 0x000fcc0008000000 */
.L_x_41:
[----:B------:R-:W-:-:S06]  /*3fc0*/  UISETP.NE.AND UP0, UPT, UR51, 0x3, UPT ;  /* 0x000000033300788c */ /* 0x000fcc000bf05270 */
[----:B------:R-:W-:-:S13]  /*3fd0*/  PLOP3.LUT P1, PT, PT, PT, UP0, 0x80, 0x0 ;  /* 0x000000000000781c */ /* 0x000fda0003f2f008 */
[----:B-12---:R-:W-:Y:S05]  /*3fe0*/  @!P1 BRA `(.L_x_35) ;  /* 0x0000000000049947 */ /* 0x006fea0003800000 */
[----:B------:R-:W-:Y:S01]  /*3ff0*/  BPT.TRAP 0x1 ;  /* 0x000000040000795c */ /* 0x000fe20000300000 */
.L_x_35:
[----:B------:R-:W-:Y:S01]  /*4000*/  ULEA UR4, UR10, UR47, 0x3 ;  /* 0x0000002f0a047291 */ /* 0x000fe2000f8e183f */
[----:B------:R-:W-:-:S08]  /*4010*/  SHF.L.U32 R3, R0, 0x1f, RZ ;  /* 0x0000001f00037819 */ /* 0x000fd000000006ff */
[----:B------:R1:W2:Y:S01]  /*4020*/  SYNCS.PHASECHK.TRANS64.TRYWAIT P0, [UR4+0x38480], R3 ;  /* 0x03848003ff0075a7 */ /* 0x0002a20008000144 */
[----:B------:R-:W-:Y:S05]  /*4030*/  @!P1 BRA `(.L_x_36) ;  /* 0x0000000000049947 */ /* 0x000fea0003800000 */
[----:B------:R-:W-:Y:S01]  /*4040*/  BPT.TRAP 0x1 ;  /* 0x000000040000795c */ /* 0x000fe20000300000 */
.L_x_36:
[----:B--2---:R-:W-:Y:S05]  /*4050*/  @P0 BRA `(.L_x_37) ;  /* 0x0000000000080947 */ /* 0x004fea0003800000 */
[----:B------:R-:W2:Y:S02]  /*4060*/  SYNCS.PHASECHK.TRANS64.TRYWAIT P0, [UR4+0x38480], R3 ;  /* 0x03848003ff0075a7 */ /* 0x000ea40008000144 */
[----:B--2---:R-:W-:Y:S05]  /*4070*/  @!P0 BRA `(.L_x_38) ;  /* 0x000000a000908947 */ /* 0x004fea0003800000 */
.L_x_37:
[----:B------:R-:W-:Y:S01]  /*4080*/  UIADD3 UR4, UR47, 0x10000, URZ ;  /* 0x000100002f047890 */ /* 0x000fe2000fffe03f */
[----:B------:R-:W-:Y:S01]  /*4090*/  WARPGROUP.ARRIVE ;  /* 0x00000000000079c5 */ /* 0x000fe20000000000 */
[----:B------:R-:W-:Y:S02]  /*40a0*/  ULOP3.LUT UR13, UR9, 0x10000, URZ, 0xfc, !UPT ;  /* 0x00010000090d7892 */ /* 0x000fe4000f8efc3f */
[----:B------:R-:W-:Y:S02]  /*40b0*/  USHF.R.U32.HI UR4, URZ, 0x4, UR4 ;  /* 0x000000043f047899 */ /* 0x000fe40008011604 */
[----:B------:R-:W-:Y:S02]  /*40c0*/  UISETP.NE.U32.AND UP0, UPT, UR8, URZ, UPT ;  /* 0x0000003f0800728c */ /* 0x000fe4000bf05070 */
[----:B------:R-:W-:Y:S02]  /*40d0*/  ULOP3.LUT UR4, UR4, 0x3fff, URZ, 0xc0, !UPT ;  /* 0x00003fff04047892 */ /* 0x000fe4000f8ec03f */
[----:B------:R-:W-:-:S02]  /*40e0*/  ULEA UR13, UR10, UR13, 0xa ;  /* 0x0000000d0a0d7291 */ /* 0x000fc4000f8e503f */
[----:B------:R-:W-:Y:S01]  /*40f0*/  ULOP3.LUT UR4, UR4, 0x10000, URZ, 0xfc, !UPT ;  /* 0x0001000004047892 */ /* 0x000fe2000f8efc3f */
[----:B------:R-:W-:Y:S01]  /*4100*/  UMOV UR5, 0x40000040 ;  /* 0x4000004000057882 */ /* 0x000fe20000000000 */
[----:B------:R-:W-:Y:S02]  /*4110*/  UMOV UR7, 0x40000040 ;  /* 0x4000004000077882 */ /* 0x000fe40000000000 */
[----:B------:R-:W-:-:S03]  /*4120*/  ULEA UR14, UR10, UR4, 0xb ;  /* 0x000000040a0e7291 */ /* 0x000fc6000f8e583f */
[----:B------:R-:W-:-:S04]  /*4130*/  UMOV UR4, UR13 ;  /* 0x0000000d00047c82 */ /* 0x000fc80008000000 */
[----:B------:R-:W-:Y:S02]  /*4140*/  UMOV UR6, UR14 ;  /* 0x0000000e00067c82 */ /* 0x000fe40008000000 */
[----:B------:R-:W-:Y:S01]  /*4150*/  HGMMA.64x256x16.F32 R24, gdesc[UR4], R24, UP0, gsb0 ;  /* 0x03e00000041879f0 */ /* 0x000fe2000b800818 */
[----:B------:R-:W-:Y:S02]  /*4160*/  UIADD3 UR4, UR13, 0x2, URZ ;  /* 0x000000020d047890 */ /* 0x000fe4000fffe03f */
[----:B------:R-:W-:Y:S01]  /*4170*/  UIADD3 UR6, UR14, 0x2, URZ ;  /* 0x000000020e067890 */ /* 0x000fe2000fffe03f */
[----:B------:R-:W-:Y:S01]  /*4180*/  UMOV UR5, 0x40000040 ;  /* 0x4000004000057882 */ /* 0x000fe20000000000 */
[----:B------:R-:W-:Y:S01]  /*4190*/  UMOV UR7, 0x40000040 ;  /* 0x4000004000077882 */ /* 0x000fe20000000000 */
[----:B------:R-:W-:Y:S02]  /*41a0*/  WARPGROUP.DEPBAR.LE gsb0, 0x0 ;  /* 0x00008000000079c5 */ /* 0x000fe40000010000 */
[----:B------:R-:W-:-:S15]  /*41b0*/  WARPGROUP.ARRIVE ;  /* 0x00000000000079c5 */ /* 0x000fde0000000000 */
[----:B------:R-:W-:-:S05]  /*41c0*/  NOP ;  /* 0x0000000000007918 */ /* 0x000fca0000000000 */
        /* <DEDUP_REMOVED lines=16> */
[----:B------:R-:W-:Y:S03]  /*42d0*/  HGMMA.64x256x16.F32 R24, gdesc[UR4], R24, UP0, gsb0 ;  /* 0x03e00000041879f0 */ /* 0x000fe6000b800818 */
[----:B------:R-:W-:Y:S02]  /*42e0*/  WARPGROUP.DEPBAR.LE gsb0, 0x0 ;  /* 0x00008000000079c5 */ /* 0x000fe40000010000 */
[----:B------:R-:W-:Y:S05]  /*42f0*/  @!P1 BRA `(.L_x_39) ;  /* 0x0000000000049947 */ /* 0x000fea0003800000 */
[----:B------:R-:W-:Y:S01]  /*4300*/  BPT.TRAP 0x1 ;  /* 0x000000040000795c */ /* 0x000fe20000300000 */
.L_x_39:
[----:B------:R-:W-:Y:S02]  /*4310*/  UISETP.GT.U32.AND UP0, UPT, UR53, 0x1, UPT ;  /* 0x000000013500788c */ /* 0x000fe4000bf04070 */
[----:B------:R-:W-:-:S04]  /*4320*/  ULEA UR4, UR12, UR47, 0x3 ;  /* 0x0000002f0c047291 */ /* 0x000fc8000f8e183f */
[----:B------:R-:W-:Y:S01]  /*4330*/  UIADD3 UR4, UR4, 0x384a0, URZ ;  /* 0x000384a004047890 */ /* 0x000fe2000fffe03f */
[----:B------:R-:W-:-:S03]  /*4340*/  PLOP3.LUT P0, PT, PT, PT, UP0, 0x80, 0x0 ;  /* 0x000000000000781c */ /* 0x000fc60003f0f008 */
[----:B------:R-:W-:-:S09]  /*4350*/  UPRMT UR4, URZ, 0x654, UR4 ;  /* 0x000006543f047896 */ /* 0x000fd20008000004 */
[----:B------:R-:W-:Y:S01]  /*4360*/  SYNCS.ARRIVE.TRANS64.RED.A1T0 RZ, [UR4], RZ ;  /* 0x000000ffffff79a7 */ /* 0x000fe20008100404 */
[----:B------:R-:W-:Y:S05]  /*4370*/  @P0 BRA `(.L_x_40) ;  /* 0x0000000000040947 */ /* 0x000fea0003800000 */
[----:B------:R-:W-:Y:S01]  /*4380*/  BPT.TRAP 0x1 ;  /* 0x000000040000795c */ /* 0x000fe20000300000 */
.L_x_40:
[----:B------:R-:W-:Y:S01]  /*4390*/  UIADD3 UR10, UR10, 0x1, URZ ;  /* 0x000000010a0a7890 */ /* 0x000fe2000fffe03f */
[C---:B------:R-:W-:Y:S01]  /*43a0*/  ISETP.GT.AND P0, PT, R2.reuse, 0x1, PT ;  /* 0x000000010200780c */ /* 0x040fe20003f04270 */
[----:B------:R-:W-:Y:S01]  /*43b0*/  UIADD3 UR12, UR12, 0x1, URZ ;  /* 0x000000010c0c7890 */ /* 0x000fe2000fffe03f */
[----:B------:R-:W-:Y:S01]  /*43c0*/  VIADD R2, R2, 0xffffffff ;  /* 0xffffffff02027836 */ /* 0x000fe20000000000 */
[----:B------:R-:W-:Y:S02]  /*43d0*/  UISETP.NE.AND UP0, UPT, UR10, 0x4, UPT ;  /* 0x000000040a00788c */ /* 0x000fe4000bf05270 */
[----:B------:R-:W-:Y:S02]  /*43e0*/  UISETP.NE.AND UP1, UPT, UR12, 0x4, UPT ;  /* 0x000000040c00788c */ /* 0x000fe4000bf25270 */
[----:B------:R-:W-:Y:S02]  /*43f0*/  USEL UR4, URZ, 0x1, UP0 ;  /* 0x000000013f047887 */ /* 0x000fe40008000000 */
[----:B------:R-:W-:-:S02]  /*4400*/  USEL UR10, UR10, URZ, UP0 ;  /* 0x0000003f0a0a7287 */ /* 0x000fc40008000000 */
[----:B------:R-:W-:Y:S02]  /*4410*/  USEL UR12, UR12, URZ, UP1 ;  /* 0x0000003f0c0c7287 */ /* 0x000fe40008800000 */
[----:B------:R-:W-:Y:S01]  /*4420*/  LOP3.LUT R0, R0, UR4, RZ, 0x3c, !PT ;  /* 0x0000000400007c12 */ /* 0x000fe2000f8e3cff */
[----:B------:R-:W-:Y:S09]  /*4430*/  @P0 BRA `(.L_x_41) ;  /* 0xfffffff800e00947 */ /* 0x000ff2000383ffff */
.L_x_34:
[----:B------:R-:W-:-:S13]  /*4440*/  ISETP.GE.AND P0, PT, R153, 0x1, PT ;  /* 0x000000019900780c */ /* 0x000fda0003f06270 */
[----:B------:R-:W-:Y:S05]  /*4450*/  @!P0 BRA `(.L_x_42) ;  /* 0x0000000000388947 */ /* 0x000fea0003800000 */
[----:B------:R-:W-:-:S06]  /*4460*/  UISETP.NE.AND UP0, UPT, UR51, 0x3, UPT ;  /* 0x000000033300788c */ /* 0x000fcc000bf05270 */
[----:B------:R-:W-:-:S13]  /*4470*/  PLOP3.LUT P0, PT, PT, PT, UP0, 0x80, 0x0 ;  /* 0x000000000000781c */ /* 0x000fda0003f0f008 */
[----:B------:R-:W-:Y:S05]  /*4480*/  @!P0 BRA `(.L_x_43) ;  /* 0x0000000000048947 */ /* 0x000fea0003800000 */
[----:B------:R-:W-:Y:S01]  /*4490*/  BPT.TRAP 0x1 ;  /* 0x000000040000795c */ /* 0x000fe20000300000 */
.L_x_43:
[----:B------:R-:W-:Y:S02]  /*44a0*/  UIADD3 UR11, UR11, UR37, URZ ;  /* 0x000000250b0b7290 */ /* 0x000fe4000fffe03f */
[----:B------:R-:W-:Y:S02]  /*44b0*/  UISETP.GT.U32.AND UP0, UPT, UR53, 0x1, UPT ;  /* 0x000000013500788c */ /* 0x000fe4000bf04070 */
[----:B------:R-:W-:-:S04]  /*44c0*/  USHF.L.U32 UR11, UR11, 0x3, URZ ;  /* 0x000000030b0b7899 */ /* 0x000fc8000800063f */
[----:B------:R-:W-:Y:S01]  /*44d0*/  ULOP3.LUT UR11, UR11, 0x18, URZ, 0xc0, !UPT ;  /* 0x000000180b0b7892 */ /* 0x000fe2000f8ec03f */
[----:B------:R-:W-:-:S03]  /*44e0*/  PLOP3.LUT P0, PT, PT, PT, UP0, 0x80, 0x0 ;  /* 0x000000000000781c */ /* 0x000fc60003f0f008 */
[----:B------:R-:W-:-:S04]  /*44f0*/  UIADD3 UR11, UR47, 0x384a0, UR11 ;  /* 0x000384a02f0b7890 */ /* 0x000fc8000fffe00b */
[----:B------:R-:W-:-:S09]  /*4500*/  UPRMT UR11, URZ, 0x654, UR11 ;  /* 0x000006543f0b7896 */ /* 0x000fd2000800000b */
[----:B------:R-:W-:Y:S01]  /*4510*/  SYNCS.ARRIVE.TRANS64.RED.A1T0 RZ, [UR11], RZ ;  /* 0x000000ffffff79a7 */ /* 0x000fe2000810040b */
[----:B------:R-:W-:Y:S05]  /*4520*/  @P0 BRA `(.L_x_42) ;  /* 0x0000000000040947 */ /* 0x000fea0003800000 */
[----:B------:R-:W-:Y:S01]  /*4530*/  BPT.TRAP 0x1 ;  /* 0x000000040000795c */ /* 0x000fe20000300000 */
.L_x_42:
[----:B------:R-:W-:Y:S01]  /*4540*/  R2UR UR45, R16 ;  /* 0x00000000102d72ca */ /* 0x000fe200000e0000 */
[----:B------:R-:W-:Y:S01]  /*4550*/  UIADD3 UR4, UR47, 0x30000, URZ ;  /* 0x000300002f047890 */ /* 0x000fe2000fffe03f */
[----:B------:R-:W-:Y:S02]  /*4560*/  R2UR UR46, R17 ;  /* 0x00000000112e72ca */ /* 0x000fe400000e0000 */
[----:B------:R-:W-:Y:S01]  /*4570*/  LOP3.LUT P0, RZ, R4, 0xff, RZ, 0xc0, !PT ;  /* 0x000000ff04ff7812 */ /* 0x000fe2000780c0ff */
[----:B------:R-:W-:-:S06]  /*4580*/  ULOP3.LUT UP0, URZ, UR4, 0x3ff, URZ, 0xc0, !UPT ;  /* 0x000003ff043f7892 */ /* 0x000fcc000f80c03f */
[----:B------:R-:W-:Y:S02]  /*4590*/  PLOP3.LUT P1, PT, PT, PT, UP0, 0x80, 0x0 ;  /* 0x000000000000781c */ /* 0x000fe40003f2f008 */
[----:B------:R-:W-:Y:S02]  /*45a0*/  USHF.L.U32 UR45, UR45, 0x7, URZ ;  /* 0x000000072d2d7899 */ /* 0x000fe4000800063f */
[----:B------:R-:W-:Y:S02]  /*45b0*/  USHF.L.U32 UR46, UR46, 0x8, URZ ;  /* 0x000000082e2e7899 */ /* 0x000fe4000800063f */
[----:B------:R-:W-:Y:S10]  /*45c0*/  @!P0 BRA `(.L_x_44) ;  /* 0x00000000000c8947 */ /* 0x000ff40003800000 */
[----:B------:R-:W-:-:S04]  /*45d0*/  DEPBAR {5,4,3,2,1,0} ;  /* 0x0000003f0000791a */ /* 0x000fc80000000000 */
[----:B------:R3:W-:Y:S02]  /*45e0*/  UTMACCTL.IV [UR60] ;  /* 0x000000003c0079b9 */ /* 0x0007e40008000000 */
[----:B---3--:R-:W-:Y:S01]  /*45f0*/  NOP ;  /* 0x0000000000007918 */ /* 0x008fe20000000000 */
.L_x_44:
[----:B------:R-:W-:Y:S05]  /*4600*/  @!P1 BRA `(.L_x_45) ;  /* 0x00000000007c9947 */ /* 0x000fea0003800000 */
[----:B------:R-:W-:Y:S01]  /*4610*/  MOV R2, 0x0 ;  /* 0x0000000000027802 */ /* 0x000fe20000000f00 */
[----:B------:R-:W-:Y:S01]  /*4620*/  ULDC.64 UR4, c[0x4][0x68] ;  /* 0x01001a0000047ab9 */ /* 0x000fe20000000a00 */
[----:B------:R-:W-:Y:S01]  /*4630*/  ULDC.64 UR6, c[0x4][0x8] ;  /* 0x0100020000067ab9 */ /* 0x000fe20000000a00 */
[----:B------:R-:W-:Y:S01]  /*4640*/  IMAD.U32 R4, RZ, RZ, UR4 ;  /* 0x00000004ff047e24 */ /* 0x000fe2000f8e00ff */
[----:B------:R3:W4:Y:S01]  /*4650*/  LDC.64 R14, c[0x4][R2] ;  /* 0x01000000020e7b82 */ /* 0x0007220000000a00 */
[----:B------:R-:W-:Y:S01]  /*4660*/  IMAD.U32 R5, RZ, RZ, UR5 ;  /* 0x00000005ff057e24 */ /* 0x000fe2000f8e00ff */
[----:B------:R-:W-:Y:S01]  /*4670*/  ULDC.64 UR4, c[0x4][0x70] ;  /* 0x01001c0000047ab9 */ /* 0x000fe20000000a00 */
[----:B------:R-:W-:Y:S01]  /*4680*/  IMAD.U32 R10, RZ, RZ, UR6 ;  /* 0x00000006ff0a7e24 */ /* 0x000fe2000f8e00ff */
[----:B------:R-:W-:Y:S01]  /*4690*/  MOV R12, 0x1 ;  /* 0x00000001000c7802 */ /* 0x000fe20000000f00 */
[----:B--2---:R-:W-:Y:S02]  /*46a0*/  IMAD.U32 R6, RZ, RZ, UR4 ;  /* 0x00000004ff067e24 */ /* 0x004fe4000f8e00ff */
[----:B------:R-:W-:-:S02]  /*46b0*/  IMAD.U32 R7, RZ, RZ, UR5 ;  /* 0x00000005ff077e24 */ /* 0x000fc4000f8e00ff */
[----:B------:R-:W-:Y:S02]  /*46c0*/  IMAD.U32 R11, RZ, RZ, UR7 ;  /* 0x00000007ff0b7e24 */ /* 0x000fe4000f8e00ff */
[----:B------:R-:W-:Y:S02]  /*46d0*/  IMAD.MOV.U32 R8, RZ, RZ, 0x70 ;  /* 0x00000070ff087424 */ /* 0x000fe400078e00ff */
[----:B---3--:R-:W-:-:S07]  /*46e0*/  IMAD.MOV.U32 R13, RZ, RZ, RZ ;  /* 0x000000ffff0d7224 */ /* 0x008fce00078e00ff */
[----:B------:R-:W-:-:S07]  /*46f0*/  LEPC R20, `(.L_x_46) ;  /* 0x000000001014794e */ /* 0x000fce0000000000 */
[----:B-1--4-:R-:W-:Y:S05]  /*4700*/  CALL.ABS.NOINC R14 ;  /* 0x000000000e007343 */ /* 0x012fea0003c00000 */
.L_x_46:
[----:B------:R-:W1:Y:S01]  /*4710*/  LDC.64 R2, c[0x4][R2] ;  /* 0x0100000002027b82 */ /* 0x000e620000000a00 */
[----:B------:R-:W-:Y:S01]  /*4720*/  ULDC.64 UR4, c[0x4][0x68] ;  /* 0x01001a0000047ab9 */ /* 0x000fe20000000a00 */
[----:B------:R-:W-:Y:S01]  /*4730*/  ULDC.64 UR6, c[0x4][0x8] ;  /* 0x0100020000067ab9 */ /* 0x000fe20000000a00 */
[----:B------:R-:W-:Y:S02]  /*4740*/  IMAD.U32 R4, RZ, RZ, UR4 ;  /* 0x00000004ff047e24 */ /* 0x000fe4000f8e00ff */
[----:B------:R-:W-:Y:S01]  /*4750*/  IMAD.U32 R5, RZ, RZ, UR5 ;  /* 0x00000005ff057e24 */ /* 0x000fe2000f8e00ff */
[----:B------:R-:W-:Y:S01]  /*4760*/  ULDC.64 UR4, c[0x4][0x70] ;  /* 0x01001c0000047ab9 */ /* 0x000fe20000000a00 */
[----:B------:R-:W-:Y:S02]  /*4770*/  IMAD.U32 R10, RZ, RZ, UR6 ;  /* 0x00000006ff0a7e24 */ /* 0x000fe4000f8e00ff */
[----:B------:R-:W-:Y:S02]  /*4780*/  IMAD.U32 R6, RZ, RZ, UR4 ;  /* 0x00000004ff067e24 */ /* 0x000fe4000f8e00ff */
[----:B------:R-:W-:-:S02]  /*4790*/  IMAD.U32 R7, RZ, RZ, UR5 ;  /* 0x00000005ff077e24 */ /* 0x000fc4000f8e00ff */
[----:B------:R-:W-:Y:S02]  /*47a0*/  IMAD.U32 R11, RZ, RZ, UR7 ;  /* 0x00000007ff0b7e24 */ /* 0x000fe4000f8e00ff */
[----:B------:R-:W-:Y:S02]  /*47b0*/  IMAD.MOV.U32 R8, RZ, RZ, 0x70 ;  /* 0x00000070ff087424 */ /* 0x000fe400078e00ff */
[----:B------:R-:W-:Y:S02]  /*47c0*/  IMAD.MOV.U32 R12, RZ, RZ, 0x1 ;  /* 0x00000001ff0c7424 */ /* 0x000fe400078e00ff */
[----:B------:R-:W-:-:S07]  /*47d0*/  IMAD.MOV.U32 R13, RZ, RZ, RZ ;  /* 0x000000ffff0d7224 */ /* 0x000fce00078e00ff */
[----:B------:R-:W-:-:S07]  /*47e0*/  LEPC R20, `(.L_x_45) ;  /* 0x000000001014794e */ /* 0x000fce0000000000 */
[----:B-1----:R-:W-:Y:S05]  /*47f0*/  CALL.ABS.NOINC R2 ;  /* 0x0000000002007343 */ /* 0x002fea0003c00000 */
.L_x_45:
[----:B------:R-:W-:Y:S02]  /*4800*/  ULDC.64 UR4, c[0x0][0x590] ;  /* 0x0001640000047ab9 */ /* 0x000fe40000000a00 */
[----:B------:R-:W-:-:S04]  /*4810*/  ISETP.NE.U32.AND P0, PT, RZ, UR4, PT ;  /* 0x00000004ff007c0c */ /* 0x000fc8000bf05070 */
[----:B------:R-:W-:-:S13]  /*4820*/  ISETP.NE.AND.EX P0, PT, RZ, UR5, PT, P0 ;  /* 0x00000005ff007c0c */ /* 0x000fda000bf05300 */
[----:B------:R-:W-:Y:S05]  /*4830*/  @!P0 BRA `(.L_x_47) ;  /* 0x0000000000148947 */ /* 0x000fea0003800000 */
[----:B------:R-:W-:-:S04]  /*4840*/  LEA R2, P0, R18, UR4, 0x3 ;  /* 0x0000000412027c11 */ /* 0x000fc8000f8018ff */
[----:B-12---:R-:W-:-:S06]  /*4850*/  LEA.HI.X R3, R18, UR5, R19, 0x3, P0 ;  /* 0x0000000512037c11 */ /* 0x006fcc00080f1c13 */
[----:B------:R-:W2:Y:S04]  /*4860*/  LDG.E.64 R2, desc[UR58][R2.64] ;  /* 0x0000003a02027981 */ /* 0x000ea8000c1e1b00 */
[----:B--2---:R1:W5:Y:S01]  /*4870*/  LD.E R0, desc[UR58][R2.64] ;  /* 0x0000003a02007980 */ /* 0x004362000c101900 */
[----:B------:R-:W-:Y:S05]  /*4880*/  BRA `(.L_x_48) ;  /* 0x0000000000307947 */ /* 0x000fea0003800000 */
.L_x_47:
[----:B------:R-:W-:Y:S02]  /*4890*/  ULDC.64 UR4, c[0x0][0x588] ;  /* 0x0001620000047ab9 */ /* 0x000fe40000000a00 */
[----:B------:R-:W-:-:S04]  /*48a0*/  ISETP.NE.U32.AND P0, PT, RZ, UR4, PT ;  /* 0x00000004ff007c0c */ /* 0x000fc8000bf05070 */
[----:B------:R-:W-:-:S13]  /*48b0*/  ISETP.NE.AND.EX P0, PT, RZ, UR5, PT, P0 ;  /* 0x00000005ff007c0c */ /* 0x000fda000bf05300 */
[----:B------:R-:W-:Y:S05]  /*48c0*/  @!P0 BRA `(.L_x_49) ;  /* 0x0000000000188947 */ /* 0x000fea0003800000 */
[----:B-12---:R-:W1:Y:S01]  /*48d0*/  LDC.64 R2, c[0x0][0x588] ;  /* 0x00016200ff027b82 */ /* 0x006e620000000a00 */
[----:B------:R-:W-:Y:S02]  /*48e0*/  ULDC UR4, c[0x0][0x598] ;  /* 0x0001660000047ab9 */ /* 0x000fe40000000800 */
[----:B------:R-:W-:-:S04]  /*48f0*/  IMAD R5, R18, UR4, RZ ;  /* 0x0000000412057c24 */ /* 0x000fc8000f8e02ff */
[----:B-1----:R-:W-:-:S05]  /*4900*/  IMAD.WIDE R2, R5, 0x4, R2 ;  /* 0x0000000405027825 */ /* 0x002fca00078e0202 */
[----:B------:R2:W5:Y:S01]  /*4910*/  LDG.E R0, desc[UR58][R2.64] ;  /* 0x0000003a02007981 */ /* 0x000562000c1e1900 */
[----:B------:R-:W-:Y:S05]  /*4920*/  BRA `(.L_x_48) ;  /* 0x0000000000087947 */ /* 0x000fea0003800000 */
.L_x_49:
[----:B------:R-:W-:Y:S02]  /*4930*/  ULDC UR4, c[0x0][0x580] ;  /* 0x0001600000047ab9 */ /* 0x000fe40000000800 */
[----:B------:R-:W-:-:S07]  /*4940*/  MOV R0, UR4 ;  /* 0x0000000400007c02 */ /* 0x000fce0008000f00 */
.L_x_48:
[----:B------:R-:W-:Y:S02]  /*4950*/  ULDC.64 UR4, c[0x0][0x5b8] ;  /* 0x00016e0000047ab9 */ /* 0x000fe40000000a00 */
[----:B------:R-:W-:-:S04]  /*4960*/  ISETP.NE.U32.AND P0, PT, RZ, UR4, PT ;  /* 0x00000004ff007c0c */ /* 0x000fc8000bf05070 */
[----:B------:R-:W-:-:S13]  /*4970*/  ISETP.NE.AND.EX P0, PT, RZ, UR5, PT, P0 ;  /* 0x00000005ff007c0c */ /* 0x000fda000bf05300 */
[----:B------:R-:W-:Y:S05]  /*4980*/  @!P0 BRA `(.L_x_50) ;  /* 0x0000000000148947 */ /* 0x000fea0003800000 */
[----:B------:R-:W-:-:S04]  /*4990*/  LEA R4, P0, R18, UR4, 0x3 ;  /* 0x0000000412047c11 */ /* 0x000fc8000f8018ff */
[----:B------:R-:W-:-:S05]  /*49a0*/  LEA.HI.X R5, R18, UR5, R19, 0x3, P0 ;  /* 0x0000000512057c11 */ /* 0x000fca00080f1c13 */
[----:B-12---:R-:W2:Y:S04]  /*49b0*/  LDG.E.64 R2, desc[UR58][R4.64] ;  /* 0x0000003a04027981 */ /* 0x006ea8000c1e1b00 */
[----:B--2---:R2:W5:Y:S01]  /*49c0*/  LD.E R2, desc[UR58][R2.64] ;  /* 0x0000003a02027980 */ /* 0x004562000c101900 */
[----:B------:R-:W-:Y:S05]  /*49d0*/  BRA `(.L_x_51) ;  /* 0x0000000000307947 */ /* 0x000fea0003800000 */
.L_x_50:
[----:B------:R-:W-:Y:S02]  /*49e0*/  ULDC.64 UR4, c[0x0][0x5b0] ;  /* 0x00016c0000047ab9 */ /* 0x000fe40000000a00 */
[----:B------:R-:W-:-:S04]  /*49f0*/  ISETP.NE.U32.AND P0, PT, RZ, UR4, PT ;  /* 0x00000004ff007c0c */ /* 0x000fc8000bf05070 */
[----:B------:R-:W-:-:S13]  /*4a00*/  ISETP.NE.AND.EX P0, PT, RZ, UR5, PT, P0 ;  /* 0x00000005ff007c0c */ /* 0x000fda000bf05300 */
[----:B------:R-:W-:Y:S05]  /*4a10*/  @!P0 BRA `(.L_x_52) ;  /* 0x0000000000188947 */ /* 0x000fea0003800000 */
[----:B-12---:R-:W1:Y:S01]  /*4a20*/  LDC.64 R2, c[0x0][0x5b0] ;  /* 0x00016c00ff027b82 */ /* 0x006e620000000a00 */
[----:B------:R-:W-:Y:S02]  /*4a30*/  ULDC UR4, c[0x0][0x5c0] ;  /* 0x0001700000047ab9 */ /* 0x000fe40000000800 */
[----:B------:R-:W-:-:S04]  /*4a40*/  IMAD R5, R18, UR4, RZ ;  /* 0x0000000412057c24 */ /* 0x000fc8000f8e02ff */
[----:B-1----:R-:W-:-:S06]  /*4a50*/  IMAD.WIDE R2, R5, 0x4, R2 ;  /* 0x0000000405027825 */ /* 0x002fcc00078e0202 */
[----:B------:R1:W5:Y:S01]  /*4a60*/  LDG.E R2, desc[UR58][R2.64] ;  /* 0x0000003a02027981 */ /* 0x000362000c1e1900 */
[----:B------:R-:W-:Y:S05]  /*4a70*/  BRA `(.L_x_51) ;  /* 0x0000000000087947 */ /* 0x000fea0003800000 */
.L_x_52:
[----:B------:R-:W-:Y:S02]  /*4a80*/  ULDC UR4, c[0x0][0x5a8] ;  /* 0x00016a0000047ab9 */ /* 0x000fe40000000800 */
[----:B-12---:R-:W-:-:S07]  /*4a90*/  IMAD.U32 R2, RZ, RZ, UR4 ;  /* 0x00000004ff027e24 */ /* 0x006fce000f8e00ff */
.L_x_51:
[----:B------:R-:W-:Y:S01]  /*4aa0*/  ISETP.GT.U32.AND P0, PT, R152, 0x3e, PT ;  /* 0x0000003e9800780c */ /* 0x000fe20003f04070 */
[----:B------:R-:W-:Y:S01]  /*4ab0*/  BSSY B0, `(.L_x_53) ;  /* 0x0000007000007945 */ /* 0x000fe20003800000 */
[----:B------:R-:W-:-:S11]  /*4ac0*/  PRMT R8, RZ, 0x7610, R8 ;  /* 0x00007610ff087816 */ /* 0x000fd60000000008 */
[----:B------:R-:W-:Y:S05]  /*4ad0*/  @P0 BRA `(.L_x_54) ;  /* 0x0000000000100947 */ /* 0x000fea0003800000 */
[----:B------:R-:W-:-:S03]  /*4ae0*/  UMOV UR4, 0xffffffff ;  /* 0xffffffff00047882 */ /* 0x000fc60000000000 */
[----:B------:R-:W-:Y:S05]  /*4af0*/  BRA.DIV UR4, `(.L_x_55) ;  /* 0x0000009a04087947 */ /* 0x000fea000b800000 */
[----:B------:R-:W-:-:S13]  /*4b00*/  ELECT P6, URZ, PT ;  /* 0x00000000003f782f */ /* 0x000fda00038c0000 */
.L_x_265:
[----:B------:R-:W-:-:S07]  /*4b10*/  SEL R8, RZ, 0x1, !P6 ;  /* 0x00000001ff087807 */ /* 0x000fce0007000000 */
.L_x_54:
[----:B------:R-:W-:Y:S05]  /*4b20*/  BSYNC B0 ;  /* 0x0000000000007941 */ /* 0x000fea0003800000 */
.L_x_53:
[----:B-12---:R-:W-:-:S05]  /*4b30*/  IMAD.U32 R3, RZ, RZ, UR48 ;  /* 0x00000030ff037e24 */ /* 0x006fca000f8e00ff */
[----:B------:R-:W-:-:S13]  /*4b40*/  ISETP.NE.AND P1, PT, R3, 0x3, PT ;  /* 0x000000030300780c */ /* 0x000fda0003f25270 */
[----:B------:R-:W-:Y:S05]  /*4b50*/  @!P1 BRA `(.L_x_56) ;  /* 0x0000000000049947 */ /* 0x000fea0003800000 */
[----:B------:R-:W-:Y:S01]  /*4b60*/  BPT.TRAP 0x1 ;  /* 0x000000040000795c */ /* 0x000fe20000300000 */
.L_x_56:
[----:B------:R-:W-:Y:S01]  /*4b70*/  SHF.L.U32 R3, RZ, 0x1f, RZ ;  /* 0x0000001fff037819 */ /* 0x000fe200000006ff */
[----:B------:R-:W-:Y:S01]  /*4b80*/  IMAD.MOV.U32 R4, RZ, RZ, RZ ;  /* 0x000000ffff047224 */ /* 0x000fe200078e00ff */
[----:B-----5:R-:W-:Y:S02]  /*4b90*/  FSETP.NEU.AND P0, PT, R0, RZ, PT ;  /* 0x000000ff0000720b */ /* 0x020fe40003f0d000 */
[----:B------:R-:W1:Y:S11]  /*4ba0*/  SYNCS.PHASECHK.TRANS64.TRYWAIT P2, [UR47+0x384c0], R3 ;  /* 0x0384c003ff0075a7 */ /* 0x000e76000804016f */
[----:B------:R-:W-:Y:S01]  /*4bb0*/  @P0 LEA R12, R23, UR47, 0x1 ;  /* 0x0000002f170c0c11 */ /* 0x000fe2000f8e08ff */
[----:B-1----:R-:W-:Y:S06]  /*4bc0*/  @!P2 BRA `(.L_x_57) ;  /* 0x0000009400eca947 */ /* 0x002fec0003800000 */
.L_x_266:
[----:B------:R-:W-:Y:S05]  /*4bd0*/  @P0 WARPSYNC.ALL ;  /* 0x0000000000000948 */ /* 0x000fea0003800000 */
[----:B-1----:R-:W1:Y:S01]  /*4be0*/  @P0 LDSM.16.MT88.4 R4, [R12+0x30000] ;  /* 0x030000000c04083b */ /* 0x002e620000004200 */
[----:B------:R-:W-:Y:S01]  /*4bf0*/  PRMT R8, R8, 0x9910, RZ ;  /* 0x0000991008087816 */ /* 0x000fe200000000ff */
[----:B------:R-:W-:Y:S01]  /*4c00*/  BSSY B0, `(.L_x_58) ;  /* 0x000000d000007945 */ /* 0x000fe20003800000 */
[-C--:B------:R-:W-:Y:S01]  /*4c10*/  FMUL R24, R24, R2.reuse ;  /* 0x0000000218187220 */ /* 0x080fe20000400000 */
[-C--:B------:R-:W-:Y:S01]  /*4c20*/  FMUL R14, R25, R2.reuse ;  /* 0x00000002190e7220 */ /* 0x080fe20000400000 */
[----:B------:R-:W-:Y:S01]  /*4c30*/  ISETP.NE.AND P2, PT, R8, RZ, PT ;  /* 0x000000ff0800720c */ /* 0x000fe20003f45270 */
[----:B------:R-:W-:Y:S01]  /*4c40*/  FMUL R26, R26, R2 ;  /* 0x000000021a1a7220 */ /* 0x000fe20000400000 */
[----:B------:R2:W3:Y:S01]  /*4c50*/  @P0 LDSM.16.MT88.4 R8, [R12+0x30800] ;  /* 0x030800000c08083b */ /* 0x0004e20000004200 */
[----:B-1----:R-:W-:-:S02]  /*4c60*/  HADD2.F32 R13, -RZ, R4.H0_H0 ;  /* 0x20000004ff0d7230 */ /* 0x002fc40000004100 */
[----:B------:R-:W-:Y:S01]  /*4c70*/  HADD2.F32 R15, -RZ, R4.H1_H1 ;  /* 0x30000004ff0f7230 */ /* 0x000fe20000004100 */
[----:B--2---:R-:W-:Y:S07]  /*4c80*/  @P0 BRA `(.L_x_59) ;  /* 0x0000000000100947 */ /* 0x004fee0003800000 */
[----:B------:R-:W-:Y:S01]  /*4c90*/  IMAD.MOV.U32 R5, RZ, RZ, RZ ;  /* 0x000000ffff057224 */ /* 0x000fe200078e00ff */
[----:B------:R-:W-:Y:S02]  /*4ca0*/  CS2R R6, SRZ ;  /* 0x0000000000067805 */ /* 0x000fe4000001ff00 */
[----:B---3--:R-:W-:Y:S02]  /*4cb0*/  CS2R R8, SRZ ;  /* 0x0000000000087805 */ /* 0x008fe4000001ff00 */
[----:B------:R-:W-:-:S07]  /*4cc0*/  CS2R R10, SRZ ;  /* 0x00000000000a7805 */ /* 0x000fce000001ff00 */
.L_x_59:
[----:B------:R-:W-:Y:S05]  /*4cd0*/  BSYNC B0 ;  /* 0x0000000000007941 */ /* 0x000fea0003800000 */
.L_x_58:
[--C-:B------:R-:W-:Y:S02]  /*4ce0*/  HADD2.F32 R19, -RZ, R5.reuse.H1_H1 ;  /* 0x30000005ff137230 */ /* 0x100fe40000004100 */
[----:B------:R-:W-:Y:S01]  /*4cf0*/  FMUL R12, R27, R2 ;  /* 0x000000021b0c7220 */ /* 0x000fe20000400000 */
[----:B------:R-:W-:Y:S02]  /*4d00*/  HADD2.F32 R17, -RZ, R5.H0_H0 ;  /* 0x20000005ff117230 */ /* 0x000fe40000004100 */
[-C--:B------:R-:W-:Y:S01]  /*4d10*/  FFMA R24, R13, R0.reuse, R24 ;  /* 0x000000000d187223 */ /* 0x080fe20000000018 */
[-C--:B------:R-:W-:Y:S01]  /*4d20*/  FFMA R21, R15, R0.reuse, R14 ;  /* 0x000000000f157223 */ /* 0x080fe2000000000e */
[-C--:B------:R-:W-:Y:S01]  /*4d30*/  FFMA R25, R19, R0.reuse, R12 ;  /* 0x0000000013197223 */ /* 0x080fe2000000000c */
[--C-:B------:R-:W-:Y:S02]  /*4d40*/  HADD2.F32 R13, -RZ, R6.reuse.H0_H0 ;  /* 0x20000006ff0d7230 */ /* 0x100fe40000004100 */
[----:B------:R-:W-:Y:S01]  /*4d50*/  FFMA R26, R17, R0, R26 ;  /* 0x00000000111a7223 */ /* 0x000fe2000000001a */
[----:B------:R-:W-:-:S02]  /*4d60*/  HADD2.F32 R15, -RZ, R6.H1_H1 ;  /* 0x30000006ff0f7230 */ /* 0x000fc40000004100 */
[-C--:B------:R-:W-:Y:S01]  /*4d70*/  FMUL R28, R28, R2.reuse ;  /* 0x000000021c1c7220 */ /* 0x080fe20000400000 */
[-C--:B------:R-:W-:Y:S01]  /*4d80*/  FMUL R12, R29, R2.reuse ;  /* 0x000000021d0c7220 */ /* 0x080fe20000400000 */
[--C-:B------:R-:W-:Y:S02]  /*4d90*/  HADD2.F32 R17, -RZ, R7.reuse.H0_H0 ;  /* 0x20000007ff117230 */ /* 0x100fe40000004100 */
[-C--:B------:R-:W-:Y:S01]  /*4da0*/  FMUL R30, R30, R2.reuse ;  /* 0x000000021e1e7220 */ /* 0x080fe20000400000 */
[----:B------:R-:W-:Y:S02]  /*4db0*/  HADD2.F32 R19, -RZ, R7.H1_H1 ;  /* 0x30000007ff137230 */ /* 0x000fe40000004100 */
[----:B------:R-:W-:Y:S01]  /*4dc0*/  FMUL R14, R31, R2 ;  /* 0x000000021f0e7220 */ /* 0x000fe20000400000 */
[-C--:B------:R-:W-:Y:S01]  /*4dd0*/  FFMA R28, R13, R0.reuse, R28 ;  /* 0x000000000d1c7223 */ /* 0x080fe2000000001c */
[----:B------:R-:W-:Y:S01]  /*4de0*/  FFMA R27, R15, R0, R12 ;  /* 0x000000000f1b7223 */ /* 0x000fe2000000000c */
[----:B---3--:R-:W-:-:S02]  /*4df0*/  HADD2.F32 R13, -RZ, R8.H0_H0 ;  /* 0x20000008ff0d7230 */ /* 0x008fc40000004100 */
[-C--:B------:R-:W-:Y:S01]  /*4e00*/  FFMA R30, R17, R0.reuse, R30 ;  /* 0x00000000111e7223 */ /* 0x080fe2000000001e */
[----:B------:R-:W-:Y:S02]  /*4e10*/  HADD2.F32 R15, -RZ, R8.H1_H1 ;  /* 0x30000008ff0f7230 */ /* 0x000fe40000004100 */
[----:B------:R-:W-:Y:S01]  /*4e20*/  FFMA R29, R19, R0, R14 ;  /* 0x00000000131d7223 */ /* 0x000fe2000000000e */
        /* <DEDUP_REMOVED lines=8> */
[----:B------:R-:W-:-:S02]  /*4eb0*/  HADD2.F32 R13, -RZ, R10.H0_H0 ;  /* 0x2000000aff0d7230 */ /* 0x000fc40000004100 */
        /* <DEDUP_REMOVED lines=10> */
[-C--:B------:R-:W-:Y:S01]  /*4f60*/  FFMA R12, R15, R0.reuse, R12 ;  /* 0x000000000f0c7223 */ /* 0x080fe2000000000c */
[-C--:B------:R-:W-:Y:S01]  /*4f70*/  FFMA R17, R17, R0.reuse, R38 ;  /* 0x0000000011117223 */ /* 0x080fe20000000026 */
[----:B------:R-:W-:Y:S01]  /*4f80*/  FFMA R14, R19, R0, R14 ;  /* 0x00000000130e7223 */ /* 0x000fe2000000000e */
[----:B------:R-:W-:Y:S01]  /*4f90*/  F2FP.F16.F32.PACK_AB R25, R25, R26 ;  /* 0x0000001a1919723e */ /* 0x000fe200000000ff */
[----:B------:R-:W-:Y:S05]  /*4fa0*/  WARPSYNC.ALL ;  /* 0x0000000000007948 */ /* 0x000fea0003800000 */
[----:B------:R-:W-:Y:S01]  /*4fb0*/  F2FP.F16.F32.PACK_AB R33, R33, R34 ;  /* 0x000000222121723e */ /* 0x000fe200000000ff */
[----:B------:R-:W-:Y:S01]  /*4fc0*/  BSSY B0, `(.L_x_60) ;  /* 0x000001a000007945 */ /* 0x000fe20003800000 */
[----:B------:R-:W-:-:S02]  /*4fd0*/  F2FP.F16.F32.PACK_AB R26, R27, R28 ;  /* 0x0000001c1b1a723e */ /* 0x000fc400000000ff */
[----:B------:R-:W-:Y:S02]  /*4fe0*/  F2FP.F16.F32.PACK_AB R34, R12, R13 ;  /* 0x0000000d0c22723e */ /* 0x000fe400000000ff */
[----:B------:R-:W-:Y:S02]  /*4ff0*/  F2FP.F16.F32.PACK_AB R24, R21, R24 ;  /* 0x000000181518723e */ /* 0x000fe400000000ff */
[----:B------:R-:W-:Y:S02]  /*5000*/  F2FP.F16.F32.PACK_AB R27, R29, R30 ;  /* 0x0000001e1d1b723e */ /* 0x000fe400000000ff */
[----:B------:R-:W-:Y:S02]  /*5010*/  LEA R12, R23, UR47, 0x1 ;  /* 0x0000002f170c7c11 */ /* 0x000fe4000f8e08ff */
[----:B------:R-:W-:Y:S02]  /*5020*/  F2FP.F16.F32.PACK_AB R32, R31, R32 ;  /* 0x000000201f20723e */ /* 0x000fe400000000ff */
[----:B------:R-:W-:Y:S01]  /*5030*/  F2FP.F16.F32.PACK_AB R35, R14, R17 ;  /* 0x000000110e23723e */ /* 0x000fe200000000ff */
[----:B------:R1:W-:Y:S04]  /*5040*/  STSM.16.MT88.4 [R12+0x30000], R24 ;  /* 0x030000180c007844 */ /* 0x0003e80000004200 */
[----:B------:R1:W-:Y:S01]  /*5050*/  STSM.16.MT88.4 [R12+0x30800], R32 ;  /* 0x030800200c007844 */ /* 0x0003e20000004200 */
[----:B------:R-:W-:Y:S01]  /*5060*/  @!PT LDS RZ, [RZ] ;  /* 0x00000000fffff984 */ /* 0x000fe20000000800 */
[----:B------:R-:W-:Y:S01]  /*5070*/  @!PT LDS RZ, [RZ] ;  /* 0x00000000fffff984 */ /* 0x000fe20000000800 */
[----:B------:R-:W-:Y:S01]  /*5080*/  @!PT LDS RZ, [RZ] ;  /* 0x00000000fffff984 */ /* 0x000fe20000000800 */
[----:B------:R-:W-:Y:S01]  /*5090*/  @!PT LDS RZ, [RZ] ;  /* 0x00000000fffff984 */ /* 0x000fe20000000800 */
[----:B------:R2:W-:Y:S06]  /*50a0*/  MEMBAR.ALL.CTA ;  /* 0x0000000000007992 */ /* 0x0005ec0000008000 */
[----:B--2---:R-:W2:Y:S02]  /*50b0*/  FENCE.VIEW.ASYNC.S ;  /* 0x00000000000073c6 */ /* 0x004ea40000000000 */
[----:B--2---:R-:W-:Y:S06]  /*50c0*/  BAR.SYNC.DEFER_BLOCKING 0x1, 0x100 ;  /* 0x0044000000007b1d */ /* 0x004fec0000010000 */
[----:B------:R-:W-:Y:S05]  /*50d0*/  @!P2 BRA `(.L_x_61) ;  /* 0x000000000020a947 */ /* 0x000fea0003800000 */
[----:B------:R-:W-:Y:S02]  /*50e0*/  UIADD3 UR44, UR47, 0x30000, URZ ;  /* 0x000300002f2c7890 */ /* 0x000fe4000fffe03f */
[----:B------:R-:W-:Y:S02]  /*50f0*/  UIADD3 UR5, UR45, 0x40, URZ ;  /* 0x000000402d057890 */ /* 0x000fe4000fffe03f */
[----:B------:R-:W-:Y:S01]  /*5100*/  UIADD3 UR4, UR47, 0x31000, URZ ;  /* 0x000310002f047890 */ /* 0x000fe2000fffe03f */
[----:B------:R-:W-:-:S04]  /*5110*/  UMOV UR6, UR46 ;  /* 0x0000002e00067c82 */ /* 0x000fc80008000000 */
[----:B------:R2:W-:Y:S04]  /*5120*/  UTMASTG.2D [UR44], [UR60] ;  /* 0x0000002c3c0073b5 */ /* 0x0005e80008008000 */
[----:B------:R2:W-:Y:S01]  /*5130*/  UTMASTG.2D [UR4], [UR60] ;  /* 0x000000043c0073b5 */ /* 0x0005e20008008000 */
[----:B------:R0:W-:Y:S01]  /*5140*/  UTMACMDFLUSH ;  /* 0x00000000000079b7 */ /* 0x0001e20000000000 */
[----:B--2---:R-:W-:-:S04]  /*5150*/  DEPBAR.LE SB0, 0x1 ;  /* 0x000080400000791a */ /* 0x004fc80000000000 */
.L_x_61:
[----:B------:R-:W-:Y:S05]  /*5160*/  BSYNC B0 ;  /* 0x0000000000007941 */ /* 0x000fea0003800000 */
.L_x_60:
[----:B------:R-:W-:Y:S01]  /*5170*/  BAR.SYNC.DEFER_BLOCKING 0x1, 0x100 ;  /* 0x0044000000007b1d */ /* 0x000fe20000010000 */
[----:B------:R-:W-:-:S13]  /*5180*/  ISETP.NE.AND P3, PT, RZ, UR36, PT ;  /* 0x00000024ff007c0c */ /* 0x000fda000bf65270 */
[----:B------:R-:W-:Y:S05]  /*5190*/  @!P3 BRA `(.L_x_62) ;  /* 0x000000000024b947 */ /* 0x000fea0003800000 */
[----:B------:R-:W-:Y:S05]  /*51a0*/  @!P1 BRA `(.L_x_63) ;  /* 0x0000000000049947 */ /* 0x000fea0003800000 */
[----:B------:R-:W-:Y:S01]  /*51b0*/  BPT.TRAP 0x1 ;  /* 0x000000040000795c */ /* 0x000fe20000300000 */
.L_x_63:
[----:B------:R-:W-:Y:S02]  /*51c0*/  ULEA UR4, UR56, UR47, 0x3 ;  /* 0x0000002f38047291 */ /* 0x000fe4000f8e183f */
[----:B------:R-:W-:Y:S02]  /*51d0*/  UIADD3 UR56, UR56, 0x1, URZ ;  /* 0x0000000138387890 */ /* 0x000fe4000fffe03f */
[----:B------:R-:W-:Y:S02]  /*51e0*/  UIADD3 UR4, UR4, 0x384e0, URZ ;  /* 0x000384e004047890 */ /* 0x000fe4000fffe03f */
[----:B------:R-:W-:Y:S02]  /*51f0*/  UISETP.NE.AND UP0, UPT, UR56, 0x4, UPT ;  /* 0x000000043800788c */ /* 0x000fe4000bf05270 */
[----:B------:R-:W-:Y:S02]  /*5200*/  UPRMT UR4, UR43, 0x654, UR4 ;  /* 0x000006542b047896 */ /* 0x000fe40008000004 */
[----:B------:R-:W-:-:S07]  /*5210*/  USEL UR56, UR56, URZ, UP0 ;  /* 0x0000003f38387287 */ /* 0x000fce0008000000 */
[----:B------:R-:W-:Y:S05]  /*5220*/  SYNCS.ARRIVE.TRANS64.RED.A1T0 RZ, [UR4], RZ ;  /* 0x000000ffffff79a7 */ /* 0x000fea0008100404 */
.L_x_62:
[----:B------:R-:W-:Y:S05]  /*5230*/  @!P1 BRA `(.L_x_64) ;  /* 0x0000000000049947 */ /* 0x000fea0003800000 */
[----:B------:R-:W-:Y:S01]  /*5240*/  BPT.TRAP 0x1 ;  /* 0x000000040000795c */ /* 0x000fe20000300000 */
.L_x_64:
[----:B------:R-:W2:Y:S02]  /*5250*/  SYNCS.PHASECHK.TRANS64.TRYWAIT P3, [UR47+0x384c8], R3 ;  /* 0x0384c803ff0075a7 */ /* 0x000ea4000806016f */
[----:B--2---:R-:W-:Y:S05]  /*5260*/  @!P3 BRA `(.L_x_65) ;  /* 0x00000090005cb947 */ /* 0x004fea0003800000 */
.L_x_267:
[----:B------:R-:W-:Y:S05]  /*5270*/  @P0 WARPSYNC.ALL ;  /* 0x0000000000000948 */ /* 0x000fea0003800000 */
[----:B------:R-:W2:Y:S01]  /*5280*/  @P0 LDSM.16.MT88.4 R4, [R12+0x32000] ;  /* 0x032000000c04083b */ /* 0x000ea20000004200 */
[-C--:B------:R-:W-:Y:S01]  /*5290*/  FMUL R13, R40, R2.reuse ;  /* 0x00000002280d7220 */ /* 0x080fe20000400000 */
[-C--:B------:R-:W-:Y:S01]  /*52a0*/  FMUL R41, R41, R2.reuse ;  /* 0x0000000229297220 */ /* 0x080fe20000400000 */
[-C--:B------:R-:W-:Y:S01]  /*52b0*/  FMUL R15, R42, R2.reuse ;  /* 0x000000022a0f7220 */ /* 0x080fe20000400000 */
[----:B------:R-:W3:Y:S01]  /*52c0*/  @P0 LDSM.16.MT88.4 R8, [R12+0x32800] ;  /* 0x032800000c08083b */ /* 0x000ee20000004200 */
[-C--:B------:R-:W-:Y:S01]  /*52d0*/  FMUL R43, R43, R2.reuse ;  /* 0x000000022b2b7220 */ /* 0x080fe20000400000 */
[-C--:B------:R-:W-:Y:S01]  /*52e0*/  FMUL R17, R44, R2.reuse ;  /* 0x000000022c117220 */ /* 0x080fe20000400000 */
[-C--:B------:R-:W-:Y:S01]  /*52f0*/  FMUL R45, R45, R2.reuse ;  /* 0x000000022d2d7220 */ /* 0x080fe20000400000 */
[-C--:B------:R-:W-:Y:S01]  /*5300*/  FMUL R19, R46, R2.reuse ;  /* 0x000000022e137220 */ /* 0x080fe20000400000 */
[-C--:B------:R-:W-:Y:S01]  /*5310*/  FMUL R47, R47, R2.reuse ;  /* 0x000000022f2f7220 */ /* 0x080fe20000400000 */
[-C--:B------:R-:W-:Y:S01]  /*5320*/  FMUL R21, R48, R2.reuse ;  /* 0x0000000230157220 */ /* 0x080fe20000400000 */
[-C--:B------:R-:W-:Y:S01]  /*5330*/  FMUL R49, R49, R2.reuse ;  /* 0x0000000231317220 */ /* 0x080fe20000400000 */
[-C--:B-1----:R-:W-:Y:S01]  /*5340*/  FMUL R25, R50, R2.reuse ;  /* 0x0000000232197220 */ /* 0x082fe20000400000 */
[-C--:B------:R-:W-:Y:S01]  /*5350*/  FMUL R51, R51, R2.reuse ;  /* 0x0000000233337220 */ /* 0x080fe20000400000 */
[-C--:B------:R-:W-:Y:S01]  /*5360*/  FMUL R27, R52, R2.reuse ;  /* 0x00000002341b7220 */ /* 0x080fe20000400000 */
[-C--:B------:R-:W-:Y:S01]  /*5370*/  FMUL R53, R53, R2.reuse ;  /* 0x0000000235357220 */ /* 0x080fe20000400000 */
[-C--:B------:R-:W-:Y:S01]  /*5380*/  FMUL R29, R54, R2.reuse ;  /* 0x00000002361d7220 */ /* 0x080fe20000400000 */
[----:B------:R-:W-:Y:S01]  /*5390*/  FMUL R55, R55, R2 ;  /* 0x0000000237377220 */ /* 0x000fe20000400000 */
[----:B------:R-:W-:Y:S05]  /*53a0*/  WARPSYNC.ALL ;  /* 0x0000000000007948 */ /* 0x000fea0003800000 */
[----:B------:R-:W-:Y:S01]  /*53b0*/  BSSY B0, `(.L_x_66) ;  /* 0x000003d000007945 */ /* 0x000fe20003800000 */
[----:B--2---:R-:W-:-:S02]  /*53c0*/  HADD2.F32 R14, -RZ, R4.H0_H0 ;  /* 0x20000004ff0e7230 */ /* 0x004fc40000004100 */
[----:B------:R-:W-:Y:S02]  /*53d0*/  HADD2.F32 R16, -RZ, R4.H1_H1 ;  /* 0x30000004ff107230 */ /* 0x000fe40000004100 */
[--C-:B------:R-:W-:Y:S02]  /*53e0*/  HADD2.F32 R18, -RZ, R5.reuse.H0_H0 ;  /* 0x20000005ff127230 */ /* 0x100fe40000004100 */
[-C--:B------:R-:W-:Y:S01]  /*53f0*/  FFMA R13, R14, R0.reuse, R13 ;  /* 0x000000000e0d7223 */ /* 0x080fe2000000000d */
[----:B------:R-:W-:Y:S02]  /*5400*/  HADD2.F32 R20, -RZ, R5.H1_H1 ;  /* 0x30000005ff147230 */ /* 0x000fe40000004100 */
[-C--:B------:R-:W-:Y:S01]  /*5410*/  FFMA R14, R16, R0.reuse, R41 ;  /* 0x00000000100e7223 */ /* 0x080fe20000000029 */
[----:B------:R-:W-:Y:S02]  /*5420*/  HADD2.F32 R24, -RZ, R7.H0_H0 ;  /* 0x20000007ff187230 */ /* 0x000fe40000004100 */
[----:B------:R-:W-:Y:S01]  /*5430*/  FFMA R15, R18, R0, R15 ;  /* 0x00000000120f7223 */ /* 0x000fe2000000000f */
[----:B------:R-:W-:-:S02]  /*5440*/  HADD2.F32 R18, -RZ, R6.H0_H0 ;  /* 0x20000006ff127230 */ /* 0x000fc40000004100 */
[-C--:B------:R-:W-:Y:S01]  /*5450*/  FFMA R16, R20, R0.reuse, R43 ;  /* 0x0000000014107223 */ /* 0x080fe2000000002b */
[----:B------:R-:W-:Y:S02]  /*5460*/  HADD2.F32 R20, -RZ, R6.H1_H1 ;  /* 0x30000006ff147230 */ /* 0x000fe40000004100 */
[-C--:B------:R-:W-:Y:S01]  /*5470*/  FFMA R19, R24, R0.reuse, R19 ;  /* 0x0000000018137223 */ /* 0x080fe20000000013 */
[----:B------:R-:W-:Y:S02]  /*5480*/  HADD2.F32 R26, -RZ, R7.H1_H1 ;  /* 0x30000007ff1a7230 */ /* 0x000fe40000004100 */
[-C--:B------:R-:W-:Y:S01]  /*5490*/  FFMA R17, R18, R0.reuse, R17 ;  /* 0x0000000012117223 */ /* 0x080fe20000000011 */
[----:B---3--:R-:W-:Y:S02]  /*54a0*/  HADD2.F32 R24, -RZ, R8.H0_H0 ;  /* 0x20000008ff187230 */ /* 0x008fe40000004100 */
[----:B------:R-:W-:Y:S01]  /*54b0*/  FFMA R18, R20, R0, R45 ;  /* 0x0000000014127223 */ /* 0x000fe2000000002d */
[----:B------:R-:W-:-:S02]  /*54c0*/  HADD2.F32 R28, -RZ, R9.H0_H0 ;  /* 0x20000009ff1c7230 */ /* 0x000fc40000004100 */
[-C--:B------:R-:W-:Y:S01]  /*54d0*/  FFMA R20, R26, R0.reuse, R47 ;  /* 0x000000001a147223 */ /* 0x080fe2000000002f */
[----:B------:R-:W-:Y:S02]  /*54e0*/  HADD2.F32 R26, -RZ, R8.H1_H1 ;  /* 0x30000008ff1a7230 */ /* 0x000fe40000004100 */
        /* <DEDUP_REMOVED lines=11> */
[----:B------:R-:W-:Y:S01]  /*55a0*/  F2FP.F16.F32.PACK_AB R25, R26, R25 ;  /* 0x000000191a19723e */ /* 0x000fe200000000ff */
[-C--:B------:R-:W-:Y:S01]  /*55b0*/  FFMA R28, R30, R0.reuse, R53 ;  /* 0x000000001e1c7223 */ /* 0x080fe20000000035 */
[----:B------:R-:W-:Y:S01]  /*55c0*/  F2FP.F16.F32.PACK_AB R32, R14, R13 ;  /* 0x0000000d0e20723e */ /* 0x000fe200000000ff */
[----:B------:R-:W-:Y:S01]  /*55d0*/  FFMA R30, R34, R0, R55 ;  /* 0x00000000221e7223 */ /* 0x000fe20000000037 */
[----:B------:R-:W-:-:S02]  /*55e0*/  F2FP.F16.F32.PACK_AB R33, R16, R15 ;  /* 0x0000000f1021723e */ /* 0x000fc400000000ff */
[----:B------:R-:W-:Y:S02]  /*55f0*/  F2FP.F16.F32.PACK_AB R34, R18, R17 ;  /* 0x000000111222723e */ /* 0x000fe400000000ff */
[----:B------:R-:W-:Y:S02]  /*5600*/  F2FP.F16.F32.PACK_AB R35, R20, R19 ;  /* 0x000000131423723e */ /* 0x000fe400000000ff */
[----:B------:R-:W-:Y:S02]  /*5610*/  F2FP.F16.F32.PACK_AB R26, R28, R27 ;  /* 0x0000001b1c1a723e */ /* 0x000fe400000000ff */
[----:B------:R-:W-:Y:S01]  /*5620*/  F2FP.F16.F32.PACK_AB R24, R24, R21 ;  /* 0x000000151818723e */ /* 0x000fe200000000ff */
[----:B------:R1:W-:Y:S01]  /*5630*/  STSM.16.MT88.4 [R12+0x32000], R32 ;  /* 0x032000200c007844 */ /* 0x0003e20000004200 */
[----:B------:R-:W-:-:S05]  /*5640*/  F2FP.F16.F32.PACK_AB R27, R30, R29 ;  /* 0x0000001d1e1b723e */ /* 0x000fca00000000ff */
        /* <DEDUP_REMOVED lines=11> */
[----:B------:R-:W-:Y:S02]  /*5700*/  UIADD3 UR9, UR45, 0x40, URZ ;  /* 0x000000402d097890 */ /* 0x000fe4000fffe03f */
[----:B------:R-:W-:Y:S01]  /*5710*/  UIADD3 UR8, UR47, 0x33000, URZ ;  /* 0x000330002f087890 */ /* 0x000fe2000fffe03f */
[----:B------:R-:W-:Y:S01]  /*5720*/  UMOV UR5, UR45 ;  /* 0x0000002d00057c82 */ /* 0x000fe20008000000 */
[----:B------:R-:W-:-:S03]  /*5730*/  UMOV UR10, UR6 ;  /* 0x00000006000a7c82 */ /* 0x000fc60008000000 */
[----:B------:R2:W-:Y:S04]  /*5740*/  UTMASTG.2D [UR4], [UR60] ;  /* 0x000000043c0073b5 */ /* 0x0005e80008008000 */
[----:B------:R2:W-:Y:S01]  /*5750*/  UTMASTG.2D [UR8], [UR60] ;  /* 0x000000083c0073b5 */ /* 0x0005e20008008000 */
[----:B------:R0:W-:Y:S01]  /*5760*/  UTMACMDFLUSH ;  /* 0x00000000000079b7 */ /* 0x0001e20000000000 */
[----:B--2---:R-:W-:-:S04]  /*5770*/  DEPBAR.LE SB0, 0x1 ;  /* 0x000080400000791a */ /* 0x004fc80000000000 */
.L_x_67:
[----:B------:R-:W-:Y:S05]  /*5780*/  BSYNC B0 ;  /* 0x0000000000007941 */ /* 0x000fea0003800000 */
.L_x_66:
[----:B------:R-:W-:Y:S06]  /*5790*/  BAR.SYNC.DEFER_BLOCKING 0x1, 0x100 ;  /* 0x0044000000007b1d */ /* 0x000fec0000010000 */
[----:B------:R-:W-:Y:S05]  /*57a0*/  @!P1 BRA `(.L_x_68) ;  /* 0x0000000000049947 */ /* 0x000fea0003800000 */
[----:B------:R-:W-:Y:S01]  /*57b0*/  BPT.TRAP 0x1 ;  /* 0x000000040000795c */ /* 0x000fe20000300000 */
.L_x_68:
[----:B------:R-:W-:-:S04]  /*57c0*/  ULEA UR4, UR56, UR47, 0x3 ;  /* 0x0000002f38047291 */ /* 0x000fc8000f8e183f */
[----:B------:R-:W-:-:S04]  /*57d0*/  UIADD3 UR4, UR4, 0x384e0, URZ ;  /* 0x000384e004047890 */ /* 0x000fc8000fffe03f */
[----:B------:R-:W-:-:S09]  /*57e0*/  UPRMT UR4, UR43, 0x654, UR4 ;  /* 0x000006542b047896 */ /* 0x000fd20008000004 */
[----:B------:R-:W-:Y:S01]  /*57f0*/  SYNCS.ARRIVE.TRANS64.RED.A1T0 RZ, [UR4], RZ ;  /* 0x000000ffffff79a7 */ /* 0x000fe20008100404 */
[----:B------:R-:W-:Y:S05]  /*5800*/  @!P1 BRA `(.L_x_69) ;  /* 0x0000000000049947 */ /* 0x000fea0003800000 */
[----:B------:R-:W-:Y:S01]  /*5810*/  BPT.TRAP 0x1 ;  /* 0x000000040000795c */ /* 0x000fe20000300000 */
.L_x_69:
[----:B------:R-:W2:Y:S02]  /*5820*/  SYNCS.PHASECHK.TRANS64.TRYWAIT P3, [UR47+0x384d0], R3 ;  /* 0x0384d003ff0075a7 */ /* 0x000ea4000806016f */
[----:B--2---:R-:W-:Y:S05]  /*5830*/  @!P3 BRA `(.L_x_70) ;  /* 0x0000008c0000b947 */ /* 0x004fea0003800000 */
.L_x_268:
        /* <DEDUP_REMOVED lines=81> */
.L_x_72:
[----:B------:R-:W-:Y:S05]  /*5d50*/  BSYNC B0 ;  /* 0x0000000000007941 */ /* 0x000fea0003800000 */
.L_x_71:
[----:B------:R-:W-:Y:S06]  /*5d60*/  BAR.SYNC.DEFER_BLOCKING 0x1, 0x100 ;  /* 0x0044000000007b1d */ /* 0x000fec0000010000 */
[----:B------:R-:W-:Y:S05]  /*5d70*/  @!P1 BRA `(.L_x_73) ;  /* 0x0000000000049947 */ /* 0x000fea0003800000 */
[----:B------:R-:W-:Y:S01]  /*5d80*/  BPT.TRAP 0x1 ;  /* 0x000000040000795c */ /* 0x000fe20000300000 */
.L_x_73:
[----:B------:R-:W-:-:S04]  /*5d90*/  UIADD3 UR56, UR56, 0x1, URZ ;  /* 0x0000000138387890 */ /* 0x000fc8000fffe03f */
[----:B------:R-:W-:-:S04]  /*5da0*/  UISETP.NE.AND UP0, UPT, UR56, 0x4, UPT ;  /* 0x000000043800788c */ /* 0x000fc8000bf05270 */
[----:B------:R-:W-:-:S04]  /*5db0*/  USEL UR56, UR56, URZ, UP0 ;  /* 0x0000003f38387287 */ /* 0x000fc80008000000 */
[----:B------:R-:W-:-:S04]  /*5dc0*/  ULEA UR4, UR56, UR47, 0x3 ;  /* 0x0000002f38047291 */ /* 0x000fc8000f8e183f */
[----:B------:R-:W-:-:S04]  /*5dd0*/  UIADD3 UR4, UR4, 0x384e0, URZ ;  /* 0x000384e004047890 */ /* 0x000fc8000fffe03f */
[----:B------:R-:W-:-:S09]  /*5de0*/  UPRMT UR4, UR43, 0x654, UR4 ;  /* 0x000006542b047896 */ /* 0x000fd20008000004 */
[----:B------:R-:W-:Y:S01]  /*5df0*/  SYNCS.ARRIVE.TRANS64.RED.A1T0 RZ, [UR4], RZ ;  /* 0x000000ffffff79a7 */ /* 0x000fe20008100404 */
[----:B------:R-:W-:Y:S05]  /*5e00*/  @!P1 BRA `(.L_x_74) ;  /* 0x0000000000049947 */ /* 0x000fea0003800000 */
[----:B------:R-:W-:Y:S01]  /*5e10*/  BPT.TRAP 0x1 ;  /* 0x000000040000795c */ /* 0x000fe20000300000 */
.L_x_74:
[----:B------:R-:W2:Y:S02]  /*5e20*/  SYNCS.PHASECHK.TRANS64.TRYWAIT P3, [UR47+0x384d8], R3 ;  /* 0x0384d803ff0075a7 */ /* 0x000ea4000806016f */
[----:B--2---:R-:W-:Y:S05]  /*5e30*/  @!P3 BRA `(.L_x_75) ;  /* 0x000000840098b947 */ /* 0x004fea0003800000 */
.L_x_269:
[----:B------:R-:W-:Y:S05]  /*5e40*/  @P0 WARPSYNC.ALL ;  /* 0x0000000000000948 */ /* 0x000fea0003800000 */
[----:B------:R-:W3:Y:S01]  /*5e50*/  @P0 LDSM.16.MT88.4 R4, [R12+0x36000] ;  /* 0x036000000c04083b */ /* 0x000ee20000004200 */
[-C--:B--2---:R-:W-:Y:S01]  /*5e60*/  FMUL R3, R72, R2.reuse ;  /* 0x0000000248037220 */ /* 0x084fe20000400000 */
[-C--:B------:R-:W-:Y:S01]  /*5e70*/  FMUL R73, R73, R2.reuse ;  /* 0x0000000249497220 */ /* 0x080fe20000400000 */
[-C--:B------:R-:W-:Y:S01]  /*5e80*/  FMUL R13, R74, R2.reuse ;  /* 0x000000024a0d7220 */ /* 0x080fe20000400000 */
[----:B------:R-:W2:Y:S01]  /*5e90*/  @P0 LDSM.16.MT88.4 R8, [R12+0x36800] ;  /* 0x036800000c08083b */ /* 0x000ea20000004200 */
[-C--:B------:R-:W-:Y:S01]  /*5ea0*/  FMUL R75, R75, R2.reuse ;  /* 0x000000024b4b7220 */ /* 0x080fe20000400000 */
        /* <DEDUP_REMOVED lines=11> */
[----:B------:R-:W-:Y:S01]  /*5f60*/  FMUL R87, R87, R2 ;  /* 0x0000000257577220 */ /* 0x000fe20000400000 */
[----:B------:R-:W-:Y:S05]  /*5f70*/  WARPSYNC.ALL ;  /* 0x0000000000007948 */ /* 0x000fea0003800000 */
[----:B------:R-:W-:Y:S01]  /*5f80*/  BSSY B0, `(.L_x_76) ;  /* 0x000003d000007945 */ /* 0x000fe20003800000 */
[----:B---3--:R-:W-:-:S02]  /*5f90*/  HADD2.F32 R14, -RZ, R4.H0_H0 ;  /* 0x20000004ff0e7230 */ /* 0x008fc40000004100 */
        /* <DEDUP_REMOVED lines=13> */
[----:B--2---:R-:W-:Y:S02]  /*6070*/  HADD2.F32 R24, -RZ, R8.H0_H0 ;  /* 0x20000008ff187230 */ /* 0x004fe40000004100 */
        /* <DEDUP_REMOVED lines=22> */
[----:B------:R-:W-:Y:S01]  /*61e0*/  F2FP.F16.F32.PACK_AB R17, R26, R21 ;  /* 0x000000151a11723e */ /* 0x000fe200000000ff */
[----:B------:R1:W-:Y:S01]  /*61f0*/  STSM.16.MT88.4 [R12+0x36000], R32 ;  /* 0x036000200c007844 */ /* 0x0003e20000004200 */
[----:B------:R-:W-:Y:S02]  /*6200*/  F2FP.F16.F32.PACK_AB R18, R28, R25 ;  /* 0x000000191c12723e */ /* 0x000fe400000000ff */
        /* <DEDUP_REMOVED lines=20> */
.L_x_77:
[----:B------:R-:W-:Y:S05]  /*6350*/  BSYNC B0 ;  /* 0x0000000000007941 */ /* 0x000fea0003800000 */
.L_x_76:
[----:B------:R-:W-:Y:S06]  /*6360*/  BAR.SYNC.DEFER_BLOCKING 0x1, 0x100 ;  /* 0x0044000000007b1d */ /* 0x000fec0000010000 */
[----:B------:R-:W-:Y:S05]  /*6370*/  @!P1 BRA `(.L_x_78) ;  /* 0x0000000000049947 */ /* 0x000fea0003800000 */
[----:B------:R-:W-:Y:S01]  /*6380*/  BPT.TRAP 0x1 ;  /* 0x000000040000795c */ /* 0x000fe20000300000 */
.L_x_78:
        /* <DEDUP_REMOVED lines=9> */
.L_x_79:
[----:B------:R-:W-:-:S05]  /*6420*/  IMAD.MOV.U32 R3, RZ, RZ, 0x1 ;  /* 0x00000001ff037424 */ /* 0x000fca00078e00ff */
[----:B------:R-:W-:-:S04]  /*6430*/  SHF.L.U32 R3, R3, 0x1f, RZ ;  /* 0x0000001f03037819 */ /* 0x000fc800000006ff */
[----:B------:R-:W2:Y:S02]  /*6440*/  SYNCS.PHASECHK.TRANS64.TRYWAIT P3, [UR47+0x384c0], R3 ;  /* 0x0384c003ff0075a7 */ /* 0x000ea4000806016f */
[----:B--2---:R-:W-:Y:S05]  /*6450*/  @!P3 BRA `(.L_x_80) ;  /* 0x000000800028b947 */ /* 0x004fea0003800000 */
.L_x_270:
[----:B------:R-:W-:Y:S05]  /*6460*/  @P0 WARPSYNC.ALL ;  /* 0x0000000000000948 */ /* 0x000fea0003800000 */
[----:B------:R-:W2:Y:S01]  /*6470*/  @P0 LDSM.16.MT88.4 R4, [R12+0x30000] ;  /* 0x030000000c04083b */ /* 0x000ea20000004200 */
[-C--:B------:R-:W-:Y:S01]  /*6480*/  FMUL R13, R88, R2.reuse ;  /* 0x00000002580d7220 */ /* 0x080fe20000400000 */
[-C--:B------:R-:W-:Y:S01]  /*6490*/  FMUL R89, R89, R2.reuse ;  /* 0x0000000259597220 */ /* 0x080fe20000400000 */
[-C--:B------:R-:W-:Y:S01]  /*64a0*/  FMUL R15, R90, R2.reuse ;  /* 0x000000025a0f7220 */ /* 0x080fe20000400000 */
[----:B------:R-:W3:Y:S01]  /*64b0*/  @P0 LDSM.16.MT88.4 R8, [R12+0x30800] ;  /* 0x030800000c08083b */ /* 0x000ee20000004200 */
[-C--:B------:R-:W-:Y:S01]  /*64c0*/  FMUL R91, R91, R2.reuse ;  /* 0x000000025b5b7220 */ /* 0x080fe20000400000 */
[-C--:B-1----:R-:W-:Y:S01]  /*64d0*/  FMUL R17, R92, R2.reuse ;  /* 0x000000025c117220 */ /* 0x082fe20000400000 */
        /* <DEDUP_REMOVED lines=73> */
.L_x_82:
[----:B------:R-:W-:Y:S05]  /*6970*/  BSYNC B0 ;  /* 0x0000000000007941 */ /* 0x000fea0003800000 */
.L_x_81:
[----:B------:R-:W-:Y:S06]  /*6980*/  BAR.SYNC.DEFER_BLOCKING 0x1, 0x100 ;  /* 0x0044000000007b1d */ /* 0x000fec0000010000 */
[----:B------:R-:W-:Y:S05]  /*6990*/  @!P1 BRA `(.L_x_83) ;  /* 0x0000000000049947 */ /* 0x000fea0003800000 */
[----:B------:R-:W-:Y:S01]  /*69a0*/  BPT.TRAP 0x1 ;  /* 0x000000040000795c */ /* 0x000fe20000300000 */
.L_x_83:
        /* <DEDUP_REMOVED lines=9> */
.L_x_84:
[----:B------:R-:W2:Y:S02]  /*6a40*/  SYNCS.PHASECHK.TRANS64.TRYWAIT P3, [UR47+0x384c8], R3 ;  /* 0x0384c803ff0075a7 */ /* 0x000ea4000806016f */
[----:B--2---:R-:W-:Y:S05]  /*6a50*/  @!P3 BRA `(.L_x_85) ;  /* 0x0000007800c0b947 */ /* 0x004fea0003800000 */
.L_x_271:
        /* <DEDUP_REMOVED lines=81> */
.L_x_87:
[----:B------:R-:W-:Y:S05]  /*6f70*/  BSYNC B0 ;  /* 0x0000000000007941 */ /* 0x000fea0003800000 */
.L_x_86:
[----:B------:R-:W-:Y:S06]  /*6f80*/  BAR.SYNC.DEFER_BLOCKING 0x1, 0x100 ;  /* 0x0044000000007b1d */ /* 0x000fec0000010000 */
[----:B------:R-:W-:Y:S05]  /*6f90*/  @!P1 BRA `(.L_x_88) ;  /* 0x0000000000049947 */ /* 0x000fea0003800000 */
[----:B------:R-:W-:Y:S01]  /*6fa0*/  BPT.TRAP 0x1 ;  /* 0x000000040000795c */ /* 0x000fe20000300000 */
.L_x_88:
        /* <DEDUP_REMOVED lines=9> */
.L_x_89:
[----:B------:R-:W2:Y:S02]  /*7040*/  SYNCS.PHASECHK.TRANS64.TRYWAIT P3, [UR47+0x384d0], R3 ;  /* 0x0384d003ff0075a7 */ /* 0x000ea4000806016f */
[----:B--2---:R-:W-:Y:S05]  /*7050*/  @!P3 BRA `(.L_x_90) ;  /* 0x000000740058b947 */ /* 0x004fea0003800000 */
.L_x_272:
        /* <DEDUP_REMOVED lines=81> */
.L_x_92:
[----:B------:R-:W-:Y:S05]  /*7570*/  BSYNC B0 ;  /* 0x0000000000007941 */ /* 0x000fea0003800000 */
.L_x_91:
[----:B------:R-:W-:Y:S06]  /*7580*/  BAR.SYNC.DEFER_BLOCKING 0x1, 0x100 ;  /* 0x0044000000007b1d */ /* 0x000fec0000010000 */
[----:B------:R-:W-:Y:S05]  /*7590*/  @!P1 BRA `(.L_x_93) ;  /* 0x0000000000049947 */ /* 0x000fea0003800000 */
[----:B------:R-:W-:Y:S01]  /*75a0*/  BPT.TRAP 0x1 ;  /* 0x000000040000795c */ /* 0x000fe20000300000 */
.L_x_93:
        /* <DEDUP_REMOVED lines=9> */
.L_x_94:
[----:B------:R-:W2:Y:S02]  /*7640*/  SYNCS.PHASECHK.TRANS64.TRYWAIT P3, [UR47+0x384d8], R3 ;  /* 0x0384d803ff0075a7 */ /* 0x000ea4000806016f */
[----:B--2---:R-:W-:Y:S05]  /*7650*/  @!P3 BRA `(.L_x_95) ;  /* 0x0000006c00f0b947 */ /* 0x004fea0003800000 */
.L_x_273:
[----:B------:R-:W-:Y:S05]  /*7660*/  @P0 WARPSYNC.ALL ;  /* 0x0000000000000948 */ /* 0x000fea0003800000 */
[----:B------:R-:W3:Y:S01]  /*7670*/  @P0 LDSM.16.MT88.4 R4, [R12+0x36000] ;  /* 0x036000000c04083b */ /* 0x000ee20000004200 */
[-C--:B------:R-:W-:Y:S01]  /*7680*/  FMUL R144, R144, R2.reuse ;  /* 0x0000000290907220 */ /* 0x080fe20000400000 */
[-C--:B-1----:R-:W-:Y:S01]  /*7690*/  FMUL R24, R145, R2.reuse ;  /* 0x0000000291187220 */ /* 0x082fe20000400000 */
[-C--:B------:R-:W-:Y:S01]  /*76a0*/  FMUL R136, R136, R2.reuse ;  /* 0x0000000288887220 */ /* 0x080fe20000400000 */
[----:B------:R-:W1:Y:S01]  /*76b0*/  @P0 LDSM.16.MT88.4 R8, [R12+0x36800] ;  /* 0x036800000c08083b */ /* 0x000e620000004200 */
[-C--:B--2---:R-:W-:Y:S01]  /*76c0*/  FMUL R14, R137, R2.reuse ;  /* 0x00000002890e7220 */ /* 0x084fe20000400000 */
        /* <DEDUP_REMOVED lines=14> */
[----:B---3--:R-:W-:-:S02]  /*77b0*/  HADD2.F32 R15, -RZ, R5.H0_H0 ;  /* 0x20000005ff0f7230 */ /* 0x008fc40000004100 */
[----:B------:R-:W-:Y:S02]  /*77c0*/  HADD2.F32 R21, -RZ, R7.H0_H0 ;  /* 0x20000007ff157230 */ /* 0x000fe40000004100 */
[--C-:B-1----:R-:W-:Y:S02]  /*77d0*/  HADD2.F32 R25, -RZ, R8.reuse.H0_H0 ;  /* 0x20000008ff197230 */ /* 0x102fe40000004100 */
        /* <DEDUP_REMOVED lines=11> */
[--C-:B------:R-:W-:Y:S02]  /*7890*/  HADD2.F32 R17, -RZ, R6.reuse.H0_H0 ;  /* 0x20000006ff117230 */ /* 0x100fe40000004100 */
[----:B------:R-:W-:Y:S01]  /*78a0*/  FFMA R14, R13, R0, R14 ;  /* 0x000000000d0e7223 */ /* 0x000fe2000000000e */
[----:B------:R-:W-:-:S02]  /*78b0*/  HADD2.F32 R19, -RZ, R6.H1_H1 ;  /* 0x30000006ff137230 */ /* 0x000fc40000004100 */
        /* <DEDUP_REMOVED lines=40> */
[----:B------:R2:W-:Y:S02]  /*7b40*/  UTMASTG.2D [UR8], [UR60] ;  /* 0x000000083c0073b5 */ /* 0x0005e40008008000 */
[----:B--2---:R0:W-:Y:S02]  /*7b50*/  UTMACMDFLUSH ;  /* 0x00000000000079b7 */ /* 0x0041e40000000000 */
.L_x_97:
[----:B------:R-:W-:Y:S05]  /*7b60*/  BSYNC B0 ;  /* 0x0000000000007941 */ /* 0x000fea0003800000 */
.L_x_96:
[----:B------:R-:W-:Y:S04]  /*7b70*/  BSSY B0, `(.L_x_98) ;  /* 0x0000003000007945 */ /* 0x000fe80003800000 */
[----:B------:R-:W-:Y:S05]  /*7b80*/  @!P2 BRA `(.L_x_99) ;  /* 0x000000000004a947 */ /* 0x000fea0003800000 */
[----:B------:R-:W-:-:S04]  /*7b90*/  DEPBAR.LE SB0, 0x1 ;  /* 0x000080400000791a */ /* 0x000fc80000000000 */
.L_x_99:
[----:B------:R-:W-:Y:S05]  /*7ba0*/  BSYNC B0 ;  /* 0x0000000000007941 */ /* 0x000fea0003800000 */
.L_x_98:
[----:B------:R-:W-:Y:S06]  /*7bb0*/  BAR.SYNC.DEFER_BLOCKING 0x1, 0x100 ;  /* 0x0044000000007b1d */ /* 0x000fec0000010000 */
[----:B------:R-:W-:Y:S05]  /*7bc0*/  @!P1 BRA `(.L_x_100) ;  /* 0x0000000000049947 */ /* 0x000fea0003800000 */
[----:B------:R-:W-:Y:S01]  /*7bd0*/  BPT.TRAP 0x1 ;  /* 0x000000040000795c */ /* 0x000fe20000300000 */
.L_x_100:
[----:B------:R-:W-:Y:S02]  /*7be0*/  UIADD3 UR4, UR7, 0x1, URZ ;  /* 0x0000000107047890 */ /* 0x000fe4000fffe03f */
[----:B------:R-:W-:Y:S02]  /*7bf0*/  UISETP.NE.AND UP1, UPT, UR50, 0x3, UPT ;  /* 0x000000033200788c */ /* 0x000fe4000bf25270 */
[----:B------:R-:W-:-:S04]  /*7c00*/  UISETP.NE.AND UP0, UPT, UR4, 0x4, UPT ;  /* 0x000000040400788c */ /* 0x000fc8000bf05270 */
[----:B------:R-:W-:Y:S01]  /*7c10*/  USEL UR4, UR4, URZ, UP0 ;  /* 0x0000003f04047287 */ /* 0x000fe20008000000 */
[----:B------:R-:W-:-:S03]  /*7c20*/  PLOP3.LUT P2, PT, PT, PT, UP1, 0x80, 0x0 ;  /* 0x000000000000781c */ /* 0x000fc60003f4f018 */
[----:B------:R-:W-:Y:S02]  /*7c30*/  ULEA UR5, UR4, UR47, 0x3 ;  /* 0x0000002f04057291 */ /* 0x000fe4000f8e183f */
[----:B------:R-:W-:Y:S02]  /*7c40*/  UIADD3 UR4, UR4, 0x1, URZ ;  /* 0x0000000104047890 */ /* 0x000fe4000fffe03f */
[----:B------:R-:W-:Y:S02]  /*7c50*/  UIADD3 UR5, UR5, 0x384e0, URZ ;  /* 0x000384e005057890 */ /* 0x000fe4000fffe03f */
[----:B------:R-:W-:Y:S02]  /*7c60*/  UISETP.NE.AND UP0, UPT, UR4, 0x4, UPT ;  /* 0x000000040400788c */ /* 0x000fe4000bf05270 */
[----:B------:R-:W-:Y:S02]  /*7c70*/  UPRMT UR5, UR43, 0x654, UR5 ;  /* 0x000006542b057896 */ /* 0x000fe40008000005 */
[----:B------:R-:W-:-:S07]  /*7c80*/  USEL UR56, UR4, URZ, UP0 ;  /* 0x0000003f04387287 */ /* 0x000fce0008000000 */
[----:B------:R-:W-:Y:S01]  /*7c90*/  SYNCS.ARRIVE.TRANS64.RED.A1T0 RZ, [UR5], RZ ;  /* 0x000000ffffff79a7 */ /* 0x000fe20008100405 */
[----:B------:R-:W-:Y:S05]  /*7ca0*/  @!P2 BRA `(.L_x_101) ;  /* 0x000000000004a947 */ /* 0x000fea0003800000 */
[----:B------:R-:W-:Y:S01]  /*7cb0*/  BPT.TRAP 0x1 ;  /* 0x000000040000795c */ /* 0x000fe20000300000 */
.L_x_101:
[----:B------:R-:W-:Y:S01]  /*7cc0*/  ULEA UR4, UR39, UR47, 0x3 ;  /* 0x0000002f27047291 */ /* 0x000fe2000f8e183f */
[----:B------:R-:W-:-:S08]  /*7cd0*/  SHF.L.U32 R0, R154, 0x1f, RZ ;  /* 0x0000001f9a007819 */ /* 0x000fd000000006ff */
[----:B------:R-:W2:Y:S02]  /*7ce0*/  SYNCS.PHASECHK.TRANS64.TRYWAIT P0, [UR4+0x38400], R0 ;  /* 0x03840000ff0075a7 */ /* 0x000ea40008000144 */
[----:B--2---:R-:W-:Y:S05]  /*7cf0*/  @!P0 BRA `(.L_x_102) ;  /* 0x0000006800608947 */ /* 0x004fea0003800000 */
.L_x_274:
[----:B------:R-:W-:-:S09]  /*7d00*/  ULEA UR5, UR39, UR47, 0x4 ;  /* 0x0000002f27057291 */ /* 0x000fd2000f8e203f */
[----:B------:R-:W3:Y:S01]  /*7d10*/  LDS.128 R16, [UR5+0x38510] ;  /* 0x03851005ff107984 */ /* 0x000ee20008000c00 */
[----:B------:R-:W-:Y:S01]  /*7d20*/  @!PT LDS RZ, [RZ] ;  /* 0x00000000fffff984 */ /* 0x000fe20000000800 */
[----:B------:R-:W-:Y:S01]  /*7d30*/  @!PT LDS RZ, [RZ] ;  /* 0x00000000fffff984 */ /* 0x000fe20000000800 */
[----:B------:R-:W-:Y:S01]  /*7d40*/  @!PT LDS RZ, [RZ] ;  /* 0x00000000fffff984 */ /* 0x000fe20000000800 */
[----:B------:R-:W-:Y:S01]  /*7d50*/  @!PT LDS RZ, [RZ] ;  /* 0x00000000fffff984 */ /* 0x000fe20000000800 */
[----:B------:R4:W-:Y:S06]  /*7d60*/  MEMBAR.ALL.CTA ;  /* 0x0000000000007992 */ /* 0x0009ec0000008000 */
[----:B----4-:R-:W4:Y:S01]  /*7d70*/  FENCE.VIEW.ASYNC.S ;  /* 0x00000000000073c6 */ /* 0x010f220000000000 */
[----:B------:R-:W-:Y:S05]  /*7d80*/  @!P2 BRA `(.L_x_103) ;  /* 0x000000000004a947 */ /* 0x000fea0003800000 */
[----:B------:R-:W-:Y:S01]  /*7d90*/  BPT.TRAP 0x1 ;  /* 0x000000040000795c */ /* 0x000fe20000300000 */
.L_x_103:
[----:B---3--:R-:W-:Y:S01]  /*7da0*/  ISETP.NE.AND P0, PT, R19, RZ, PT ;  /* 0x000000ff1300720c */ /* 0x008fe20003f05270 */
[----:B------:R-:W-:Y:S01]  /*7db0*/  UIADD3 UR4, UR4, 0x38440, URZ ;  /* 0x0003844004047890 */ /* 0x000fe2000fffe03f */
[CC--:B------:R-:W-:Y:S02]  /*7dc0*/  ISETP.NE.AND P2, PT, R155.reuse, R18.reuse, PT ;  /* 0x000000129b00720c */ /* 0x0c0fe40003f45270 */
[----:B------:R-:W-:Y:S01]  /*7dd0*/  ISETP.EQ.OR P0, PT, R155, R18, !P0 ;  /* 0x000000129b00720c */ /* 0x000fe20004702670 */
[----:B------:R-:W-:-:S09]  /*7de0*/  UPRMT UR4, UR43, 0x654, UR4 ;  /* 0x000006542b047896 */ /* 0x000fd20008000004 */
[----:B----4-:R-:W-:Y:S03]  /*7df0*/  SYNCS.ARRIVE.TRANS64.RED.A1T0 RZ, [UR4], RZ ;  /* 0x000000ffffff79a7 */ /* 0x010fe60008100404 */
[----:B------:R-:W-:Y:S05]  /*7e00*/  @P0 BRA `(.L_x_104) ;  /* 0x0000000000fc0947 */ /* 0x000fea0003800000 */
[----:B------:R-:W-:-:S13]  /*7e10*/  ISETP.NE.AND P0, PT, RZ, UR55, PT ;  /* 0x00000037ff007c0c */ /* 0x000fda000bf05270 */
[----:B------:R-:W-:Y:S05]  /*7e20*/  @P0 BRA `(.L_x_104) ;  /* 0x0000000000f40947 */ /* 0x000fea0003800000 */
[----:B--2---:R-:W2:Y:S01]  /*7e30*/  S2R R0, SR_LANEID ;  /* 0x0000000000007919 */ /* 0x004ea20000000000 */
[----:B------:R-:W-:Y:S01]  /*7e40*/  ELECT P0, URZ, PT ;  /* 0x00000000003f782f */ /* 0x000fe20003800000 */
[----:B------:R-:W-:Y:S01]  /*7e50*/  BSSY B0, `(.L_x_105) ;  /* 0x000002f000007945 */ /* 0x000fe20003800000 */
[----:B--2---:R-:W-:-:S11]  /*7e60*/  IMAD.SHL.U32 R15, R0, 0x4, RZ ;  /* 0x00000004000f7824 */ /* 0x004fd600078e00ff */
[----:B------:R-:W-:Y:S05]  /*7e70*/  @!P0 BRA `(.L_x_106) ;  /* 0x0000000000b08947 */ /* 0x000fea0003800000 */
[----:B------:R-:W-:Y:S01]  /*7e80*/  IMAD.SHL.U32 R0, R18, 0x8, RZ ;  /* 0x0000000812007824 */ /* 0x000fe200078e00ff */
[----:B------:R-:W-:Y:S01]  /*7e90*/  SHF.R.S32.HI R3, RZ, 0x1f, R18 ;  /* 0x0000001fff037819 */ /* 0x000fe20000011412 */
[----:B------:R-:W-:-:S03]  /*7ea0*/  ULDC.64 UR4, c[0x0][0x820] ;  /* 0x0002080000047ab9 */ /* 0x000fc60000000a00 */
[----:B------:R-:W-:Y:S02]  /*7eb0*/  SHF.L.U64.HI R8, R18, 0x3, R3 ;  /* 0x0000000312087819 */ /* 0x000fe40000010203 */
[----:B-1----:R-:W-:Y:S01]  /*7ec0*/  IADD3 R4, P0, R0, UR4, RZ ;  /* 0x0000000400047c10 */ /* 0x002fe2000ff1e0ff */
[----:B------:R-:W1:Y:S03]  /*7ed0*/  LDC.64 R2, c[0x0][0x290] ;  /* 0x0000a400ff027b82 */ /* 0x000e660000000a00 */
[----:B------:R-:W-:Y:S01]  /*7ee0*/  IADD3.X R5, R8, UR5, RZ, P0, !PT ;  /* 0x0000000508057c10 */ /* 0x000fe200087fe4ff */
[----:B------:R-:W-:-:S05]  /*7ef0*/  ULDC.64 UR4, c[0x0][0x818] ;  /* 0x0002060000047ab9 */ /* 0x000fca0000000a00 */
[----:B------:R-:W2:Y:S01]  /*7f00*/  LDG.E.64 R4, desc[UR58][R4.64] ;  /* 0x0000003a04047981 */ /* 0x000ea2000c1e1b00 */
[----:B-1----:R-:W-:Y:S01]  /*7f10*/  IMAD.WIDE R6, R18, 0xc, R2 ;  /* 0x0000000c12067825 */ /* 0x002fe200078e0202 */
[----:B------:R-:W-:Y:S02]  /*7f20*/  IADD3 R2, P0, R0, UR4, RZ ;  /* 0x0000000400027c10 */ /* 0x000fe4000ff1e0ff */
[----:B------:R-:W1:Y:S02]  /*7f30*/  LDS R0, [UR49+0x1c] ;  /* 0x00001c31ff007984 */ /* 0x000e640008000800 */
[----:B------:R-:W-:Y:S02]  /*7f40*/  IADD3.X R3, R8, UR5, RZ, P0, !PT ;  /* 0x0000000508037c10 */ /* 0x000fe400087fe4ff */
[----:B------:R-:W3:Y:S04]  /*7f50*/  LDG.E R12, desc[UR58][R6.64] ;  /* 0x0000003a060c7981 */ /* 0x000ee8000c1e1900 */
[----:B------:R4:W5:Y:S04]  /*7f60*/  LDG.E R13, desc[UR58][R6.64+0x4] ;  /* 0x0000043a060d7981 */ /* 0x000968000c1e1900 */
[----:B------:R-:W5:Y:S01]  /*7f70*/  LDG.E.64 R2, desc[UR58][R2.64] ;  /* 0x0000003a02027981 */ /* 0x000f62000c1e1b00 */
[----:B------:R-:W-:-:S03]  /*7f80*/  IMAD.U32 R8, RZ, RZ, UR49 ;  /* 0x00000031ff087e24 */ /* 0x000fc6000f8e00ff */
[----:B------:R-:W-:Y:S02]  /*7f90*/  STS [UR49+0x30], RZ ;  /* 0x000030ffff007988 */ /* 0x000fe40008000831 */
[----:B------:R-:W-:Y:S02]  /*7fa0*/  SHF.R.U64 R8, R8, 0x4, RZ ;  /* 0x0000000408087819 */ /* 0x000fe400000012ff */
[----:B----4-:R-:W-:-:S03]  /*7fb0*/  CS2R R6, SRZ ;  /* 0x0000000000067805 */ /* 0x010fc6000001ff00 */
[----:B------:R-:W-:Y:S04]  /*7fc0*/  STS [UR49+0x10], R8 ;  /* 0x00001008ff007988 */ /* 0x000fe80008000831 */
[----:B------:R-:W-:Y:S01]  /*7fd0*/  STS [UR49+0x14], R8 ;  /* 0x00001408ff007988 */ /* 0x000fe20008000831 */
[C---:B--2---:R-:W-:Y:S01]  /*7fe0*/  SHF.L.U64.HI R11, R4.reuse, 0x1, R5 ;  /* 0x00000001040b7819 */ /* 0x044fe20000010205 */
[----:B------:R-:W-:-:S03]  /*7ff0*/  IMAD.SHL.U32 R10, R4, 0x2, RZ ;  /* 0x00000002040a7824 */ /* 0x000fc600078e00ff */
[----:B------:R-:W-:Y:S02]  /*8000*/  LOP3.LUT R11, R11, 0x1fffffff, RZ, 0xc0, !PT ;  /* 0x1fffffff0b0b7812 */ /* 0x000fe400078ec0ff */
[----:B------:R-:W-:Y:S02]  /*8010*/  LOP3.LUT R10, R10, 0xfffffffe, RZ, 0xc0, !PT ;  /* 0xfffffffe0a0a7812 */ /* 0x000fe400078ec0ff */
[--C-:B------:R-:W-:Y:S02]  /*8020*/  SHF.R.U32.HI R5, RZ, 0x4, R11.reuse ;  /* 0x00000004ff057819 */ /* 0x100fe4000001160b */
[----:B------:R-:W-:Y:S02]  /*8030*/  SHF.R.U64 R10, R10, 0x4, R11 ;  /* 0x000000040a0a7819 */ /* 0x000fe4000000120b */
[----:B-1----:R-:W-:-:S03]  /*8040*/  LOP3.LUT R0, R0, 0xf, R5, 0xb8, !PT ;  /* 0x0000000f00007812 */ /* 0x002fc600078eb805 */
[----:B------:R-:W-:Y:S04]  /*8050*/  STS [UR49+0xc], R10 ;  /* 0x00000c0aff007988 */ /* 0x000fe80008000831 */
[----:B------:R-:W-:Y:S01]  /*8060*/  STS [UR49+0x1c], R0 ;  /* 0x00001c00ff007988 */ /* 0x000fe20008000831 */
[----:B---3--:R-:W-:-:S03]  /*8070*/  VIADD R4, R12, 0xffffffff ;  /* 0xffffffff0c047836 */ /* 0x008fc60000000000 */
[----:B------:R-:W1:Y:S04]  /*8080*/  LDS R5, [UR49+0x1c] ;  /* 0x00001c31ff057984 */ /* 0x000e680008000800 */
[----:B-----5:R-:W-:Y:S01]  /*8090*/  STS.64 [UR49], R2 ;  /* 0x00000002ff007988 */ /* 0x020fe20008000a31 */
[----:B-1----:R-:W-:-:S05]  /*80a0*/  LOP3.LUT R5, R5, 0xf0, RZ, 0xb8, !PT ;  /* 0x000000f005057812 */ /* 0x002fca00078eb8ff */
[----:B------:R1:W-:Y:S04]  /*80b0*/  STS [UR49+0x1c], R5 ;  /* 0x00001c05ff007988 */ /* 0x0003e80008000831 */
[----:B------:R-:W2:Y:S01]  /*80c0*/  LDS R9, [UR49+0x1c] ;  /* 0x00001c31ff097984 */ /* 0x000ea20008000800 */
[----:B-1----:R-:W-:-:S05]  /*80d0*/  IADD3 R5, R13, -0x1, RZ ;  /* 0xffffffff0d057810 */ /* 0x002fca0007ffe0ff */
[----:B------:R-:W-:Y:S01]  /*80e0*/  STS.128 [UR49+0x20], R4 ;  /* 0x00002004ff007988 */ /* 0x000fe20008000c31 */
[----:B--2---:R-:W-:-:S05]  /*80f0*/  LOP3.LUT R9, R9, 0xf00, RZ, 0xb8, !PT ;  /* 0x00000f0009097812 */ /* 0x004fca00078eb8ff */
[----:B------:R-:W-:Y:S04]  /*8100*/  STS.64 [UR49+0x18], R8 ;  /* 0x00001808ff007988 */ /* 0x000fe80008000a31 */
[----:B------:R-:W1:Y:S02]  /*8110*/  LDS R14, [UR49+0x1c] ;  /* 0x00001c31ff0e7984 */ /* 0x000e640008000800 */
[----:B-1----:R-:W-:-:S05]  /*8120*/  LOP3.LUT R0, R14, 0xf000, RZ, 0xb8, !PT ;  /* 0x0000f0000e007812 */ /* 0x002fca00078eb8ff */
[----:B------:R2:W-:Y:S02]  /*8130*/  STS [UR49+0x1c], R0 ;  /* 0x00001c00ff007988 */ /* 0x0005e40008000831 */
.L_x_106:
[----:B------:R-:W-:Y:S05]  /*8140*/  BSYNC B0 ;  /* 0x0000000000007941 */ /* 0x000fea0003800000 */
.L_x_105:
[----:B------:R-:W-:Y:S01]  /*8150*/  NOP ;  /* 0x0000000000007918 */ /* 0x000fe20000000000 */
[----:B-1----:R1:W3:Y:S01]  /*8160*/  LDS R5, [R15+UR49] ;  /* 0x000000310f057984 */ /* 0x0022e20008000800 */
[----:B------:R-:W-:Y:S02]  /*8170*/  ELECT P0, URZ, PT ;  /* 0x00000000003f782f */ /* 0x000fe40003800000 */
[----:B------:R-:W-:Y:S01]  /*8180*/  IADD3 R2, P3, R15, UR60, RZ ;  /* 0x0000003c0f027c10 */ /* 0x000fe2000ff7e0ff */
[----:B------:R-:W-:Y:S04]  /*8190*/  BSSY B0, `(.L_x_107) ;  /* 0x0000005000007945 */ /* 0x000fe80003800000 */
[----:B------:R-:W-:-:S06]  /*81a0*/  IMAD.X R3, RZ, RZ, UR61, P3 ;  /* 0x0000003dff037e24 */ /* 0x000fcc00098e06ff */
[----:B-1----:R-:W-:Y:S05]  /*81b0*/  @!P0 BRA `(.L_x_108) ;  /* 0x0000000000088947 */ /* 0x002fea0003800000 */
[----:B------:R0:W-:Y:S01]  /*81c0*/  UTMACMDFLUSH ;  /* 0x00000000000079b7 */ /* 0x0001e20000000000 */
[----:B------:R-:W-:-:S04]  /*81d0*/  DEPBAR.LE SB0, 0x0 ;  /* 0x000080000000791a */ /* 0x000fc80000000000 */
.L_x_108:
[----:B------:R-:W-:Y:S05]  /*81e0*/  BSYNC B0 ;  /* 0x0000000000007941 */ /* 0x000fea0003800000 */
.L_x_107:
[----:B---3--:R3:W5:Y:S02]  /*81f0*/  ATOMG.E.EXCH.STRONG.GPU PT, RZ, [R2], R5 ;  /* 0x0000000502ff73a8 */ /* 0x00876400041ee100 */
.L_x_104:
[----:B------:R-:W-:Y:S01]  /*8200*/  R2UR UR4, R153 ;  /* 0x00000000990472ca */ /* 0x000fe200000e0000 */
[----:B------:R-:W-:Y:S01]  /*8210*/  UIADD3 UR39, UR39, 0x1, URZ ;  /* 0x0000000127277890 */ /* 0x000fe2000fffe03f */
[----:B------:R-:W-:Y:S01]  /*8220*/  ISETP.NE.AND P0, PT, R19, RZ, PT ;  /* 0x000000ff1300720c */ /* 0x000fe20003f05270 */
[----:B------:R-:W-:Y:S01]  /*8230*/  UIADD3 UR36, UR36, 0x8, URZ ;  /* 0x0000000824247890 */ /* 0x000fe2000fffe03f */
[----:B-1----:R-:W-:Y:S01]  /*8240*/  SEL R4, RZ, 0x1, !P2 ;  /* 0x00000001ff047807 */ /* 0x002fe20005000000 */
[----:B------:R-:W-:-:S04]  /*8250*/  UISETP.NE.AND UP3, UPT, UR39, 0x8, UPT ;  /* 0x000000082700788c */ /* 0x000fc8000bf65270 */
[----:B------:R-:W-:Y:S02]  /*8260*/  USEL UR6, URZ, 0x1, UP3 ;  /* 0x000000013f067887 */ /* 0x000fe40009800000 */
[----:B------:R-:W-:Y:S02]  /*8270*/  USEL UR39, UR39, URZ, UP3 ;  /* 0x0000003f27277287 */ /* 0x000fe40009800000 */
[----:B------:R-:W-:Y:S02]  /*8280*/  UIADD3 UR4, UR4, 0x3f, URZ ;  /* 0x0000003f04047890 */ /* 0x000fe4000fffe03f */
[----:B------:R-:W-:Y:S02]  /*8290*/  LOP3.LUT R154, R154, UR6, RZ, 0x3c, !PT ;  /* 0x000000069a9a7c12 */ /* 0x000fe4000f8e3cff */
[----:B------:R-:W-:-:S04]  /*82a0*/  USHF.R.S32.HI UR5, URZ, 0x1f, UR4 ;  /* 0x0000001f3f057899 */ /* 0x000fc80008011404 */
[----:B------:R-:W-:-:S04]  /*82b0*/  ULEA.HI UR5, UR5, UR4, URZ, 0x6 ;  /* 0x0000000405057291 */ /* 0x000fc8000f8f303f */
[----:B------:R-:W-:-:S04]  /*82c0*/  USHF.R.S32.HI UR5, URZ, 0x6, UR5 ;  /* 0x000000063f057899 */ /* 0x000fc80008011405 */
[----:B------:R-:W-:-:S04]  /*82d0*/  UIADD3 UR37, UR5, UR37, URZ ;  /* 0x0000002505257290 */ /* 0x000fc8000fffe03f */
[----:B------:R-:W-:Y:S02]  /*82e0*/  USHF.R.U32.HI UR4, URZ, 0x2, UR37 ;  /* 0x000000023f047899 */ /* 0x000fe40008011625 */
[----:B------:R-:W-:Y:S02]  /*82f0*/  UISETP.GT.U32.AND UP0, UPT, UR37, 0x3, UPT ;  /* 0x000000032500788c */ /* 0x000fe4000bf04070 */
[----:B------:R-:W-:Y:S02]  /*8300*/  ULOP3.LUT UR4, UR4, 0x1, URZ, 0xc0, !UPT ;  /* 0x0000000104047892 */ /* 0x000fe4000f8ec03f */
[----:B------:R-:W-:Y:S02]  /*8310*/  UISETP.LT.U32.AND UP1, UPT, UR5, 0x4, UP0 ;  /* 0x000000040500788c */ /* 0x000fe40008721070 */
[----:B------:R-:W-:Y:S02]  /*8320*/  UISETP.NE.U32.AND UP2, UPT, UR4, 0x1, UPT ;  /* 0x000000010400788c */ /* 0x000fe4000bf45070 */
[----:B------:R-:W-:-:S02]  /*8330*/  ULOP3.LUT UR37, UR37, 0x3, URZ, 0xc0, !UPT ;  /* 0x0000000325257892 */ /* 0x000fc4000f8ec03f */
[----:B------:R-:W-:Y:S02]  /*8340*/  UISETP.GT.U32.AND UP0, UPT, UR5, 0x3, !UP2 ;  /* 0x000000030500788c */ /* 0x000fe4000d704070 */
[----:B------:R-:W-:Y:S02]  /*8350*/  USEL UR5, URZ, 0x1, !UP1 ;  /* 0x000000013f057887 */ /* 0x000fe4000c800000 */
[----:B------:R-:W-:-:S04]  /*8360*/  USEL UR4, URZ, 0x1, !UP0 ;  /* 0x000000013f047887 */ /* 0x000fc8000c000000 */
[----:B------:R-:W-:Y:S01]  /*8370*/  ULOP3.LUT UR38, UR4, UR38, UR5, 0x96, !UPT ;  /* 0x0000002604267292 */ /* 0x000fe2000f8e9605 */
[----:B------:R-:W-:Y:S11]  /*8380*/  @P0 BRA `(.L_x_109) ;  /* 0xffffffb000ac0947 */ /* 0x000ff6000383ffff */
[----:B------:R-:W-:-:S04]  /*8390*/  DEPBAR.LE SB0, 0x0 ;  /* 0x000080000000791a */ /* 0x000fc80000000000 */
[----:B------:R-:W-:Y:S05]  /*83a0*/  @!P1 BRA `(.L_x_110) ;  /* 0x0000000000049947 */ /* 0x000fea0003800000 */
[----:B------:R-:W-:Y:S01]  /*83b0*/  BPT.TRAP 0x1 ;  /* 0x000000040000795c */ /* 0x000fe20000300000 */
.L_x_110:
[----:B------:R-:W-:-:S04]  /*83c0*/  ULEA UR47, UR56, UR47, 0x3 ;  /* 0x0000002f382f7291 */ /* 0x000fc8000f8e183f */
[----:B------:R-:W-:-:S04]  /*83d0*/  UIADD3 UR47, UR47, 0x384e0, URZ ;  /* 0x000384e02f2f7890 */ /* 0x000fc8000fffe03f */
[----:B------:R-:W-:-:S09]  /*83e0*/  UPRMT UR47, UR43, 0x654, UR47 ;  /* 0x000006542b2f7896 */ /* 0x000fd2000800002f */
[----:B-----5:R-:W-:Y:S01]  /*83f0*/  SYNCS.ARRIVE.TRANS64.RED.A1T0 RZ, [UR47], RZ ;  /* 0x000000ffffff79a7 */ /* 0x020fe2000810042f */
[----:B------:R-:W-:Y:S05]  /*8400*/  EXIT ;  /* 0x000000000000794d */ /* 0x000fea0003800000 */
.L_x_19:
[----:B------:R-:W-:-:S08]  /*8410*/  NOP ;  /* 0x0000000000007918 */ /* 0x000fd00000000000 */
[----:B----45:R-:W1:-:S00]  /*8420*/  USETMAXREG.DEALLOC.CTAPOOL 0x28 ;  /* 0x00000028000079c8 */ /* 0x030e4000080e0500 */
[----:B------:R-:W-:-:S06]  /*8430*/  UISETP.NE.AND UP1, UPT, UR55, 0x3, UPT ;  /* 0x000000033700788c */ /* 0x000fcc000bf25270 */
[----:B------:R-:W-:-:S13]  /*8440*/  PLOP3.LUT P1, PT, PT, PT, UP1, 0x80, 0x0 ;  /* 0x000000000000781c */ /* 0x000fda0003f2f018 */
[----:B-1----:R-:W-:Y:S05]  /*8450*/  @!P1 BRA `(.L_x_111) ;  /* 0x0000003800b49947 */ /* 0x002fea0003800000 */
[----:B------:R-:W-:-:S13]  /*8460*/  ISETP.NE.AND P0, PT, RZ, UR55, PT ;  /* 0x00000037ff007c0c */ /* 0x000fda000bf05270 */
[----:B------:R-:W-:Y:S05]  /*8470*/  @!P0 BRA `(.L_x_112) ;  /* 0x0000001c00b08947 */ /* 0x000fea0003800000 */
[----:B------:R-:W-:-:S06]  /*8480*/  UISETP.NE.AND UP0, UPT, UR55, 0x2, UPT ;  /* 0x000000023700788c */ /* 0x000fcc000bf05270 */
[----:B------:R-:W-:-:S13]  /*8490*/  PLOP3.LUT P0, PT, PT, PT, UP0, 0x80, 0x0 ;  /* 0x000000000000781c */ /* 0x000fda0003f0f008 */
[----:B--2---:R-:W-:Y:S05]  /*84a0*/  @P0 EXIT ;  /* 0x000000000000094d */ /* 0x004fea0003800000 */
[----:B------:R-:W1:Y:S01]  /*84b0*/  S2UR UR4, SR_CTAID.Y ;  /* 0x00000000000479c3 */ /* 0x000e620000002600 */
[----:B------:R-:W-:Y:S01]  /*84c0*/  ELECT P0, URZ, PT ;  /* 0x00000000003f782f */ /* 0x000fe20003800000 */
[----:B------:R-:W-:Y:S01]  /*84d0*/  BSSY B0, `(.L_x_113) ;  /* 0x000001d000007945 */ /* 0x000fe20003800000 */
[----:B-1----:R-:W-:-:S11]  /*84e0*/  UIMAD UR4, UR4, UR41, UR40 ;  /* 0x00000029040472a4 */ /* 0x002fd6000f8e0228 */
[----:B------:R-:W-:Y:S05]  /*84f0*/  @!P0 BRA `(.L_x_114) ;  /* 0x0000000000688947 */ /* 0x000fea0003800000 */
[----:B------:R-:W1:Y:S01]  /*8500*/  LDC.64 R4, c[0x0][0x600] ;  /* 0x00018000ff047b82 */ /* 0x000e620000000a00 */
[----:B------:R-:W-:Y:S02]  /*8510*/  UMOV UR5, 0x400 ;  /* 0x0000040000057882 */ /* 0x000fe40000000000 */
[----:B------:R-:W-:-:S05]  /*8520*/  ULEA UR5, UR42, UR5, 0x18 ;  /* 0x000000052a057291 */ /* 0x000fca000f8ec03f */
[----:B------:R-:W1:Y:S08]  /*8530*/  LDC.64 R6, c[0x0][0x608] ;  /* 0x00018200ff067b82 */ /* 0x000e700000000a00 */
[----:B------:R-:W2:Y:S08]  /*8540*/  LDC.64 R32, c[0x0][0x610] ;  /* 0x00018400ff207b82 */ /* 0x000eb00000000a00 */
[----:B------:R-:W2:Y:S01]  /*8550*/  LDC.64 R34, c[0x0][0x618] ;  /* 0x00018600ff227b82 */ /* 0x000ea20000000a00 */
[----:B-1----:R1:W-:Y:S07]  /*8560*/  STS.128 [UR5+0x38700], R4 ;  /* 0x03870004ff007988 */ /* 0x0023ee0008000c05 */
[----:B------:R-:W3:Y:S08]  /*8570*/  LDC.64 R28, c[0x0][0x620] ;  /* 0x00018800ff1c7b82 */ /* 0x000ef00000000a00 */
[----:B------:R-:W3:Y:S01]  /*8580*/  LDC.64 R30, c[0x0][0x628] ;  /* 0x00018a00ff1e7b82 */ /* 0x000ee20000000a00 */
[----:B--2---:R2:W-:Y:S07]  /*8590*/  STS.128 [UR5+0x38710], R32 ;  /* 0x03871020ff007988 */ /* 0x0045ee0008000c05 */
[----:B------:R-:W4:Y:S08]  /*85a0*/  LDC.64 R24, c[0x0][0x630] ;  /* 0x00018c00ff187b82 */ /* 0x000f300000000a00 */
[----:B------:R-:W4:Y:S08]  /*85b0*/  LDC.64 R26, c[0x0][0x638] ;  /* 0x00018e00ff1a7b82 */ /* 0x000f300000000a00 */
[----:B------:R-:W5:Y:S01]  /*85c0*/  LDC.64 R20, c[0x0][0x640] ;  /* 0x00019000ff147b82 */ /* 0x000f620000000a00 */
[----:B---3--:R2:W-:Y:S07]  /*85d0*/  STS.128 [UR5+0x38720], R28 ;  /* 0x0387201cff007988 */ /* 0x0085ee0008000c05 */
[----:B------:R-:W5:Y:S08]  /*85e0*/  LDC.64 R22, c[0x0][0x648] ;  /* 0x00019200ff167b82 */ /* 0x000f700000000a00 */
[----:B------:R-:W3:Y:S01]  /*85f0*/  LDC.64 R12, c[0x0][0x650] ;  /* 0x00019400ff0c7b82 */ /* 0x000ee20000000a00 */
[----:B----4-:R2:W-:Y:S07]  /*8600*/  STS.128 [UR5+0x38730], R24 ;  /* 0x03873018ff007988 */ /* 0x0105ee0008000c05 */
[----:B------:R-:W3:Y:S08]  /*8610*/  LDC.64 R14, c[0x0][0x658] ;  /* 0x00019600ff0e7b82 */ /* 0x000ef00000000a00 */
[----:B------:R-:W4:Y:S01]  /*8620*/  LDC.64 R8, c[0x0][0x660] ;  /* 0x00019800ff087b82 */ /* 0x000f220000000a00 */
[----:B-----5:R2:W-:Y:S07]  /*8630*/  STS.128 [UR5+0x38740], R20 ;  /* 0x03874014ff007988 */ /* 0x0205ee0008000c05 */
[----:B------:R-:W4:Y:S08]  /*8640*/  LDC.64 R10, c[0x0][0x668] ;  /* 0x00019a00ff0a7b82 */ /* 0x000f300000000a00 */
[----:B-1----:R-:W1:Y:S01]  /*8650*/  LDC.64 R4, c[0x0][0x670] ;  /* 0x00019c00ff047b82 */ /* 0x002e620000000a00 */
[----:B---3--:R2:W-:Y:S07]  /*8660*/  STS.128 [UR5+0x38750], R12 ;  /* 0x0387500cff007988 */ /* 0x0085ee0008000c05 */
[----:B------:R-:W1:Y:S01]  /*8670*/  LDC.64 R6, c[0x0][0x678] ;  /* 0x00019e00ff067b82 */ /* 0x000e620000000a00 */
[----:B----4-:R2:W-:Y:S04]  /*8680*/  STS.128 [UR5+0x38760], R8 ;  /* 0x03876008ff007988 */ /* 0x0105e80008000c05 */
[----:B-1----:R2:W-:Y:S02]  /*8690*/  STS.128 [UR5+0x38770], R4 ;  /* 0x03877004ff007988 */ /* 0x0025e40008000c05 */
.L_x_114:
[----:B------:R-:W-:Y:S05]  /*86a0*/  BSYNC B0 ;  /* 0x0000000000007941 */ /* 0x000fea0003800000 */
.L_x_113:
[----:B------:R-:W-:Y:S01]  /*86b0*/  ELECT P0, URZ, PT ;  /* 0x00000000003f782f */ /* 0x000fe20003800000 */
[----:B------:R-:W-:Y:S01]  /*86c0*/  NOP ;  /* 0x0000000000007918 */ /* 0x000fe20000000000 */
[----:B------:R-:W-:Y:S01]  /*86d0*/  ULDC UR5, c[0x0][0x884] ;  /* 0x0002210000057ab9 */ /* 0x000fe20000000800 */
[----:B------:R-:W-:Y:S01]  /*86e0*/  ULDC.64 UR44, c[0x0][0x800] ;  /* 0x00020000002c7ab9 */ /* 0x000fe20000000a00 */
[----:B------:R-:W-:Y:S01]  /*86f0*/  ULEA UR4, UR5, UR4, 0x1 ;  /* 0x0000000405047291 */ /* 0x000fe2000f8e083f */
[----:B------:R-:W-:Y:S03]  /*8700*/  BSSY B0, `(.L_x_115) ;  /* 0x0000033000007945 */ /* 0x000fe60003800000 */
[----:B------:R-:W-:-:S05]  /*8710*/  UIMAD.WIDE UR44, UR4, 0x80, UR44 ;  /* 0x00000080042c78a5 */ /* 0x000fca000f8e022c */
[----:B------:R-:W-:Y:S07]  /*8720*/  @!P0 BRA `(.L_x_116) ;  /* 0x0000000000c08947 */ /* 0x000fee0003800000 */
[----:B------:R-:W-:Y:S01]  /*8730*/  ULDC.64 UR4, c[0x0][0x808] ;  /* 0x0002020000047ab9 */ /* 0x000fe20000000a00 */
[----:B------:R-:W-:Y:S01]  /*8740*/  ULDC.64 UR6, c[0x0][0x810] ;  /* 0x0002040000067ab9 */ /* 0x000fe20000000a00 */
[----:B------:R-:W-:Y:S02]  /*8750*/  ISETP.NE.U32.AND P0, PT, RZ, UR4, PT ;  /* 0x00000004ff007c0c */ /* 0x000fe4000bf05070 */
[----:B------:R-:W-:Y:S02]  /*8760*/  ISETP.NE.U32.AND P1, PT, RZ, UR6, PT ;  /* 0x00000006ff007c0c */ /* 0x000fe4000bf25070 */
[----:B------:R-:W-:Y:S02]  /*8770*/  ISETP.NE.AND.EX P0, PT, RZ, UR5, PT, P0 ;  /* 0x00000005ff007c0c */ /* 0x000fe4000bf05300 */
[----:B------:R-:W-:-:S11]  /*8780*/  ISETP.NE.AND.EX P1, PT, RZ, UR7, PT, P1 ;  /* 0x00000007ff007c0c */ /* 0x000fd6000bf25310 */
[----:B------:R-:W-:Y:S05]  /*8790*/  @!P0 BRA `(.L_x_117) ;  /* 0x0000000000188947 */ /* 0x000fea0003800000 */
[----:B--2---:R-:W-:-:S04]  /*87a0*/  LEA R4, P0, R18, UR4, 0x3 ;  /* 0x0000000412047c11 */ /* 0x004fc8000f8018ff */
[----:B------:R-:W-:-:S06]  /*87b0*/  LEA.HI.X R5, R18, UR5, R3, 0x3, P0 ;  /* 0x0000000512057c11 */ /* 0x000fcc00080f1c03 */
[----:B------:R-:W2:Y:S01]  /*87c0*/  LDG.E.64 R4, desc[UR58][R4.64] ;  /* 0x0000003a04047981 */ /* 0x000ea2000c1e1b00 */
[----:B------:R-:W-:Y:S02]  /*87d0*/  UMOV UR4, 0x400 ;  /* 0x0000040000047882 */ /* 0x000fe40000000000 */
[----:B------:R-:W-:-:S09]  /*87e0*/  ULEA UR4, UR42, UR4, 0x18 ;  /* 0x000000042a047291 */ /* 0x000fd2000f8ec03f */
[----:B--2---:R1:W-:Y:S03]  /*87f0*/  STS.64 [UR4+0x38700], R4 ;  /* 0x03870004ff007988 */ /* 0x0043e60008000a04 */
.L_x_117:
[----:B------:R-:W-:Y:S05]  /*8800*/  @!P1 BRA `(.L_x_116) ;  /* 0x0000000000889947 */ /* 0x000fea0003800000 */
[----:B-12---:R-:W-:-:S04]  /*8810*/  LEA R4, P0, R18, UR6, 0x3 ;  /* 0x0000000612047c11 */ /* 0x006fc8000f8018ff */
[----:B------:R-:W-:-:S06]  /*8820*/  LEA.HI.X R5, R18, UR7, R3, 0x3, P0 ;  /* 0x0000000712057c11 */ /* 0x000fcc00080f1c03 */
[----:B------:R-:W2:Y:S01]  /*8830*/  LDG.E.64 R4, desc[UR58][R4.64] ;  /* 0x0000003a04047981 */ /* 0x000ea2000c1e1b00 */
[----:B------:R-:W-:Y:S02]  /*8840*/  UMOV UR4, 0x400 ;  /* 0x0000040000047882 */ /* 0x000fe40000000000 */
[----:B------:R-:W-:-:S04]  /*8850*/  ULEA UR4, UR42, UR4, 0x18 ;  /* 0x000000042a047291 */ /* 0x000fc8000f8ec03f */
[----:B------:R-:W-:-:S05]  /*8860*/  UIADD3 UR5, UR4, 0x38700, URZ ;  /* 0x0003870004057890 */ /* 0x000fca000fffe03f */
[----:B------:R-:W1:Y:S01]  /*8870*/  LDS R3, [UR4+0x3871c] ;  /* 0x03871c04ff037984 */ /* 0x000e620008000800 */
[----:B------:R-:W-:-:S03]  /*8880*/  IMAD.U32 R8, RZ, RZ, UR5 ;  /* 0x00000005ff087e24 */ /* 0x000fc6000f8e00ff */
[----:B------:R-:W-:Y:S02]  /*8890*/  STS [UR4+0x38730], RZ ;  /* 0x038730ffff007988 */ /* 0x000fe40008000804 */
[----:B------:R-:W-:-:S05]  /*88a0*/  SHF.R.U64 R8, R8, 0x4, RZ ;  /* 0x0000000408087819 */ /* 0x000fca00000012ff */
[----:B------:R-:W-:Y:S04]  /*88b0*/  STS [UR4+0x38710], R8 ;  /* 0x03871008ff007988 */ /* 0x000fe80008000804 */
[----:B------:R-:W-:Y:S01]  /*88c0*/  STS [UR4+0x38714], R8 ;  /* 0x03871408ff007988 */ /* 0x000fe20008000804 */
[----:B--2---:R-:W-:Y:S01]  /*88d0*/  SHF.L.U64.HI R11, R4, 0x1, R5 ;  /* 0x00000001040b7819 */ /* 0x004fe20000010205 */
[----:B------:R-:W-:-:S03]  /*88e0*/  VIADD R5, R0, 0xffffffff ;  /* 0xffffffff00057836 */ /* 0x000fc60000000000 */
[----:B------:R-:W-:-:S04]  /*88f0*/  LOP3.LUT R11, R11, 0x1fffffff, RZ, 0xc0, !PT ;  /* 0x1fffffff0b0b7812 */ /* 0x000fc800078ec0ff */
[----:B------:R-:W-:-:S04]  /*8900*/  SHF.R.U32.HI R6, RZ, 0x4, R11 ;  /* 0x00000004ff067819 */ /* 0x000fc8000001160b */
[----:B-1----:R-:W-:-:S05]  /*8910*/  LOP3.LUT R3, R3, 0xf, R6, 0xb8, !PT ;  /* 0x0000000f03037812 */ /* 0x002fca00078eb806 */
[----:B------:R1:W-:Y:S04]  /*8920*/  STS [UR4+0x3871c], R3 ;  /* 0x03871c03ff007988 */ /* 0x0003e80008000804 */
[----:B------:R-:W2:Y:S01]  /*8930*/  LDS R6, [UR4+0x3871c] ;  /* 0x03871c04ff067984 */ /* 0x000ea20008000800 */
[----:B-1----:R-:W-:Y:S02]  /*8940*/  IMAD.SHL.U32 R3, R4, 0x2, RZ ;  /* 0x0000000204037824 */ /* 0x002fe400078e00ff */
[----:B------:R-:W-:-:S03]  /*8950*/  VIADD R4, R2, 0xffffffff ;  /* 0xffffffff02047836 */ /* 0x000fc60000000000 */
[----:B------:R-:W-:-:S04]  /*8960*/  LOP3.LUT R2, R3, 0xfffffffe, RZ, 0xc0, !PT ;  /* 0xfffffffe03027812 */ /* 0x000fc800078ec0ff */
[----:B------:R-:W-:-:S05]  /*8970*/  SHF.R.U64 R2, R2, 0x4, R11 ;  /* 0x0000000402027819 */ /* 0x000fca000000120b */
[----:B------:R-:W-:Y:S01]  /*8980*/  STS [UR4+0x3870c], R2 ;  /* 0x03870c02ff007988 */ /* 0x000fe20008000804 */
[----:B--2---:R-:W-:-:S05]  /*8990*/  LOP3.LUT R6, R6, 0xf0, RZ, 0xb8, !PT ;  /* 0x000000f006067812 */ /* 0x004fca00078eb8ff */
[----:B------:R1:W-:Y:S04]  /*89a0*/  STS [UR4+0x3871c], R6 ;  /* 0x03871c06ff007988 */ /* 0x0003e80008000804 */
[----:B------:R-:W2:Y:S01]  /*89b0*/  LDS R9, [UR4+0x3871c] ;  /* 0x03871c04ff097984 */ /* 0x000ea20008000800 */
[----:B-1----:R-:W-:-:S05]  /*89c0*/  CS2R R6, SRZ ;  /* 0x0000000000067805 */ /* 0x002fca000001ff00 */
[----:B------:R-:W-:Y:S01]  /*89d0*/  STS.128 [UR4+0x38720], R4 ;  /* 0x03872004ff007988 */ /* 0x000fe20008000c04 */
[----:B--2---:R-:W-:-:S05]  /*89e0*/  LOP3.LUT R9, R9, 0xf00, RZ, 0xb8, !PT ;  /* 0x00000f0009097812 */ /* 0x004fca00078eb8ff */
[----:B------:R-:W-:Y:S04]  /*89f0*/  STS.64 [UR4+0x38718], R8 ;  /* 0x03871808ff007988 */ /* 0x000fe80008000a04 */
[----:B------:R-:W1:Y:S02]  /*8a00*/  LDS R10, [UR4+0x3871c] ;  /* 0x03871c04ff0a7984 */ /* 0x000e640008000800 */
[----:B-1----:R-:W-:-:S05]  /*8a10*/  LOP3.LUT R0, R10, 0xf000, RZ, 0xb8, !PT ;  /* 0x0000f0000a007812 */ /* 0x002fca00078eb8ff */
[----:B------:R3:W-:Y:S02]  /*8a20*/  STS [UR4+0x3871c], R0 ;  /* 0x03871c00ff007988 */ /* 0x0007e40008000804 */
.L_x_116:
[----:B------:R-:W-:Y:S05]  /*8a30*/  BSYNC B0 ;  /* 0x0000000000007941 */ /* 0x000fea0003800000 */
.L_x_115:
[----:B---3--:R-:W3:Y:S01]  /*8a40*/  S2R R0, SR_LANEID ;  /* 0x0000000000007919 */ /* 0x008ee20000000000 */
[----:B------:R-:W-:Y:S01]  /*8a50*/  ELECT P0, URZ, PT ;  /* 0x00000000003f782f */ /* 0x000fe20003800000 */
[----:B------:R-:W-:Y:S01]  /*8a60*/  NOP ;  /* 0x0000000000007918 */ /* 0x000fe20000000000 */
[----:B------:R-:W-:Y:S01]  /*8a70*/  UMOV UR38, URZ ;  /* 0x0000003f00267c82 */ /* 0x000fe20008000000 */
[----:B------:R-:W-:Y:S10]  /*8a80*/  BSSY B0, `(.L_x_118) ;  /* 0x0000004000007945 */ /* 0x000ff40003800000 */
[----:B------:R-:W-:Y:S05]  /*8a90*/  @!P0 BRA `(.L_x_119) ;  /* 0x0000000000088947 */ /* 0x000fea0003800000 */
[----:B------:R0:W-:Y:S01]  /*8aa0*/  UTMACMDFLUSH ;  /* 0x00000000000079b7 */ /* 0x0001e20000000000 */
[----:B------:R-:W-:-:S04]  /*8ab0*/  DEPBAR.LE SB0, 0x0 ;  /* 0x000080000000791a */ /* 0x000fc80000000000 */
.L_x_119:
[----:B------:R-:W-:Y:S05]  /*8ac0*/  BSYNC B0 ;  /* 0x0000000000007941 */ /* 0x000fea0003800000 */
.L_x_118:
[----:B------:R-:W-:Y:S01]  /*8ad0*/  UMOV UR35, 0x400 ;  /* 0x0000040000237882 */ /* 0x000fe20000000000 */
[----:B-123--:R-:W-:Y:S01]  /*8ae0*/  IMAD.SHL.U32 R4, R0, 0x4, RZ ;  /* 0x0000000400047824 */ /* 0x00efe200078e00ff */
[----:B------:R-:W-:-:S04]  /*8af0*/  ULEA UR35, UR42, UR35, 0x18 ;  /* 0x000000232a237291 */ /* 0x000fc8000f8ec03f */
[----:B------:R-:W-:Y:S01]  /*8b00*/  UIADD3 UR34, UR35, 0x38700, URZ ;  /* 0x0003870023227890 */ /* 0x000fe2000fffe03f */
[----:B------:R-:W-:Y:S01]  /*8b10*/  IADD3 R2, P0, R4, UR44, RZ ;  /* 0x0000002c04027c10 */ /* 0x000fe2000ff1e0ff */
[----:B------:R-:W-:-:S04]  /*8b20*/  IMAD.MOV.U32 R0, RZ, RZ, RZ ;  /* 0x000000ffff007224 */ /* 0x000fc800078e00ff */
[----:B------:R-:W-:-:S03]  /*8b30*/  IMAD.X R3, RZ, RZ, UR45, P0 ;  /* 0x0000002dff037e24 */ /* 0x000fc600080e06ff */
[----:B------:R-:W1:Y:S01]  /*8b40*/  LDS R5, [R4+UR34] ;  /* 0x0000002204057984 */ /* 0x000e620008000800 */
[----:B------:R-:W-:-:S03]  /*8b50*/  SHF.L.U32 R0, R0, 0x1f, RZ ;  /* 0x0000001f00007819 */ /* 0x000fc600000006ff */
[----:B-1----:R1:W2:Y:S02]  /*8b60*/  ATOMG.E.EXCH.STRONG.GPU PT, RZ, [R2], R5 ;  /* 0x0000000502ff73a8 */ /* 0x0022a400041ee100 */
[----:B--2---:R-:W2:Y:S01]  /*8b70*/  SYNCS.PHASECHK.TRANS64.TRYWAIT P0, [UR35+0x38508], R0 ;  /* 0x03850800ff0075a7 */ /* 0x004ea20008000163 */
[----:B------:R-:W-:Y:S02]  /*8b80*/  ULOP3.LUT UR33, UR54, 0x1, URZ, 0xfc, !UPT ;  /* 0x0000000136217892 */ /* 0x000fe4000f8efc3f */
[----:B------:R-:W-:Y:S01]  /*8b90*/  ULOP3.LUT UR37, UR52, 0x2, URZ, 0xfc, !UPT ;  /* 0x0000000234257892 */ /* 0x000fe2000f8efc3f */
[----:B-12---:R-:W-:Y:S11]  /*8ba0*/  @!P0 BRA `(.L_x_120) ;  /* 0x0000005800cc8947 */ /* 0x006ff60003800000 */
.L_x_275:
[----:B------:R-:W-:Y:S01]  /*8bb0*/  IMAD.MOV.U32 R2, RZ, RZ, 0x1 ;  /* 0x00000001ff027424 */ /* 0x000fe200078e00ff */
[----:B------:R-:W-:Y:S01]  /*8bc0*/  ULDC UR32, c[0x0][0x598] ;  /* 0x0001660000207ab9 */ /* 0x000fe20000000800 */
[----:B------:R-:W-:Y:S01]  /*8bd0*/  IMAD.MOV.U32 R12, RZ, RZ, RZ ;  /* 0x000000ffff0c7224 */ /* 0x000fe200078e00ff */
[----:B------:R-:W-:Y:S01]  /*8be0*/  ULDC UR36, c[0x0][0x580] ;  /* 0x0001600000247ab9 */ /* 0x000fe20000000800 */
[----:B------:R-:W-:Y:S01]  /*8bf0*/  ULDC.64 UR4, c[0x0][0x590] ;  /* 0x0001640000047ab9 */ /* 0x000fe20000000a00 */
[----:B------:R-:W-:-:S05]  /*8c00*/  ULDC.64 UR6, c[0x0][0x588] ;  /* 0x0001620000067ab9 */ /* 0x000fca0000000a00 */
.L_x_181:
[----:B------:R-:W-:-:S06]  /*8c10*/  UISETP.NE.AND UP0, UPT, UR33, 0x3, UPT ;  /* 0x000000032100788c */ /* 0x000fcc000bf05270 */
[----:B------:R-:W-:-:S13]  /*8c20*/  PLOP3.LUT P1, PT, PT, PT, UP0, 0x80, 0x0 ;  /* 0x000000000000781c */ /* 0x000fda0003f2f008 */
[----:B---345:R-:W-:Y:S05]  /*8c30*/  @!P1 BRA `(.L_x_121) ;  /* 0x0000000000049947 */ /* 0x038fea0003800000 */
[----:B------:R-:W-:Y:S01]  /*8c40*/  BPT.TRAP 0x1 ;  /* 0x000000040000795c */ /* 0x000fe20000300000 */
.L_x_121:
[----:B------:R-:W-:Y:S01]  /*8c50*/  ULEA UR8, UR38, UR35, 0x3 ;  /* 0x0000002326087291 */ /* 0x000fe2000f8e183f */
[----:B-1----:R-:W-:-:S08]  /*8c60*/  SHF.L.U32 R0, R12, 0x1f, RZ ;  /* 0x0000001f0c007819 */ /* 0x002fd000000006ff */
[----:B------:R-:W1:Y:S02]  /*8c70*/  SYNCS.PHASECHK.TRANS64.TRYWAIT P0, [UR8+0x38400], R0 ;  /* 0x03840000ff0075a7 */ /* 0x000e640008000148 */
[----:B-1----:R-:W-:Y:S05]  /*8c80*/  @!P0 BRA `(.L_x_122) ;  /* 0x0000005800ac8947 */ /* 0x002fea0003800000 */
.L_x_276:
[----:B------:R-:W-:-:S09]  /*8c90*/  ULEA UR9, UR38, UR35, 0x4 ;  /* 0x0000002326097291 */ /* 0x000fd2000f8e203f */
[----:B------:R-:W2:Y:S01]  /*8ca0*/  LDS.128 R4, [UR9+0x38510] ;  /* 0x03851009ff047984 */ /* 0x000ea20008000c00 */
[----:B------:R-:W-:Y:S01]  /*8cb0*/  @!PT LDS RZ, [RZ] ;  /* 0x00000000fffff984 */ /* 0x000fe20000000800 */
[----:B------:R-:W-:Y:S01]  /*8cc0*/  @!PT LDS RZ, [RZ] ;  /* 0x00000000fffff984 */ /* 0x000fe20000000800 */
[----:B------:R-:W-:Y:S01]  /*8cd0*/  @!PT LDS RZ, [RZ] ;  /* 0x00000000fffff984 */ /* 0x000fe20000000800 */
[----:B------:R-:W-:Y:S01]  /*8ce0*/  @!PT LDS RZ, [RZ] ;  /* 0x00000000fffff984 */ /* 0x000fe20000000800 */
[----:B------:R3:W-:Y:S06]  /*8cf0*/  MEMBAR.ALL.CTA ;  /* 0x0000000000007992 */ /* 0x0007ec0000008000 */
[----:B---3--:R-:W3:Y:S01]  /*8d00*/  FENCE.VIEW.ASYNC.S ;  /* 0x00000000000073c6 */ /* 0x008ee20000000000 */
[----:B------:R-:W-:Y:S05]  /*8d10*/  @!P1 BRA `(.L_x_123) ;  /* 0x0000000000049947 */ /* 0x000fea0003800000 */
[----:B------:R-:W-:Y:S01]  /*8d20*/  BPT.TRAP 0x1 ;  /* 0x000000040000795c */ /* 0x000fe20000300000 */
.L_x_123:
[----:B------:R-:W-:Y:S01]  /*8d30*/  UIADD3 UR8, UR8, 0x38440, URZ ;  /* 0x0003844008087890 */ /* 0x000fe2000fffe03f */
[----:B------:R-:W-:Y:S02]  /*8d40*/  R2UR UR10, R16 ;  /* 0x00000000100a72ca */ /* 0x000fe400000e0000 */
[----:B------:R-:W-:Y:S01]  /*8d50*/  R2UR UR11, R17 ;  /* 0x00000000110b72ca */ /* 0x000fe200000e0000 */
[----:B------:R-:W-:Y:S01]  /*8d60*/  UPRMT UR8, UR42, 0x654, UR8 ;  /* 0x000006542a087896 */ /* 0x000fe20008000008 */
[----:B------:R-:W-:Y:S02]  /*8d70*/  LOP3.LUT P1, RZ, R2, 0xff, RZ, 0xc0, !PT ;  /* 0x000000ff02ff7812 */ /* 0x000fe4000782c0ff */
[----:B------:R-:W-:-:S04]  /*8d80*/  ISETP.NE.U32.AND P0, PT, RZ, UR4, PT ;  /* 0x00000004ff007c0c */ /* 0x000fc8000bf05070 */
[----:B------:R-:W-:Y:S02]  /*8d90*/  ISETP.NE.AND.EX P0, PT, RZ, UR5, PT, P0 ;  /* 0x00000005ff007c0c */ /* 0x000fe4000bf05300 */
[----:B---3--:R-:W-:Y:S01]  /*8da0*/  SYNCS.ARRIVE.TRANS64.RED.A1T0 RZ, [UR8], RZ ;  /* 0x000000ffffff79a7 */ /* 0x008fe20008100408 */
[----:B------:R-:W-:Y:S02]  /*8db0*/  USHF.L.U32 UR10, UR10, 0x7, URZ ;  /* 0x000000070a0a7899 */ /* 0x000fe4000800063f */
[----:B------:R-:W-:Y:S02]  /*8dc0*/  USHF.L.U32 UR11, UR11, 0x8, URZ ;  /* 0x000000080b0b7899 */ /* 0x000fe4000800063f */
[----:B------:R-:W-:Y:S10]  /*8dd0*/  @!P1 BRA `(.L_x_124) ;  /* 0x00000000000c9947 */ /* 0x000ff40003800000 */
[----:B------:R-:W-:-:S04]  /*8de0*/  DEPBAR {5,4,3,2,1,0} ;  /* 0x0000003f0000791a */ /* 0x000fc80000000000 */
[----:B------:R3:W-:Y:S02]  /*8df0*/  UTMACCTL.IV [UR44] ;  /* 0x000000002c0079b9 */ /* 0x0007e40008000000 */
[----:B---3--:R-:W-:Y:S01]  /*8e00*/  NOP ;  /* 0x0000000000007918 */ /* 0x008fe20000000000 */
.L_x_124:
[----:B------:R-:W-:Y:S05]  /*8e10*/  @!P0 BRA `(.L_x_125) ;  /* 0x0000000000188947 */ /* 0x000fea0003800000 */
[----:B-1----:R-:W1:Y:S02]  /*8e20*/  LDC.64 R2, c[0x0][0x590] ;  /* 0x00016400ff027b82 */ /* 0x002e640000000a00 */
[----:B-1----:R-:W-:-:S06]  /*8e30*/  IMAD.WIDE R2, R18, 0x8, R2 ;  /* 0x0000000812027825 */ /* 0x002fcc00078e0202 */
[----:B------:R-:W3:Y:S04]  /*8e40*/  LDG.E.64 R2, desc[UR58][R2.64] ;  /* 0x0000003a02027981 */ /* 0x000ee8000c1e1b00 */
[----:B---3--:R-:W3:Y:S02]  /*8e50*/  LD.E R0, desc[UR58][R2.64] ;  /* 0x0000003a02007980 */ /* 0x008ee4000c101900 */
[----:B---3--:R-:W-:Y:S01]  /*8e60*/  FSETP.NEU.AND P0, PT, R0, RZ, PT ;  /* 0x000000ff0000720b */ /* 0x008fe20003f0d000 */
[----:B------:R-:W-:-:S12]  /*8e70*/  BRA `(.L_x_126) ;  /* 0x0000000000247947 */ /* 0x000fd80003800000 */
.L_x_125:
[----:B------:R-:W-:Y:S02]  /*8e80*/  ISETP.NE.U32.AND P1, PT, RZ, UR6, PT ;  /* 0x00000006ff007c0c */ /* 0x000fe4000bf25070 */
[----:B------:R-:W-:Y:S02]  /*8e90*/  FSETP.NEU.AND P0, PT, RZ, UR36, PT ;  /* 0x00000024ff007c0b */ /* 0x000fe4000bf0d000 */
[----:B------:R-:W-:-:S13]  /*8ea0*/  ISETP.NE.AND.EX P1, PT, RZ, UR7, PT, P1 ;  /* 0x00000007ff007c0c */ /* 0x000fda000bf25310 */
[----:B------:R-:W-:Y:S05]  /*8eb0*/  @!P1 BRA `(.L_x_126) ;  /* 0x0000000000149947 */ /* 0x000fea0003800000 */
[----:B-1----:R-:W1:Y:S01]  /*8ec0*/  LDC.64 R2, c[0x0][0x588] ;  /* 0x00016200ff027b82 */ /* 0x002e620000000a00 */
[----:B------:R-:W-:-:S04]  /*8ed0*/  IMAD R9, R18, UR32, RZ ;  /* 0x0000002012097c24 */ /* 0x000fc8000f8e02ff */
[----:B-1----:R-:W-:-:S06]  /*8ee0*/  IMAD.WIDE R2, R9, 0x4, R2 ;  /* 0x0000000409027825 */ /* 0x002fcc00078e0202 */
[----:B------:R-:W3:Y:S02]  /*8ef0*/  LDG.E R2, desc[UR58][R2.64] ;  /* 0x0000003a02027981 */ /* 0x000ee4000c1e1900 */
[----:B---3--:R-:W-:-:S13]  /*8f00*/  FSETP.NEU.AND P0, PT, R2, RZ, PT ;  /* 0x000000ff0200720b */ /* 0x008fda0003f0d000 */
.L_x_126:
[----:B------:R-:W-:Y:S01]  /*8f10*/  UISETP.NE.AND UP0, UPT, UR37, 0x3, UPT ;  /* 0x000000032500788c */ /* 0x000fe2000bf05270 */
[----:B------:R-:W-:-:S05]  /*8f20*/  ELECT P1, URZ, PT ;  /* 0x00000000003f782f */ /* 0x000fca0003820000 */
[----:B------:R-:W-:Y:S02]  /*8f30*/  PLOP3.LUT P2, PT, PT, PT, UP0, 0x80, 0x0 ;  /* 0x000000000000781c */ /* 0x000fe40003f4f008 */
[----:B------:R-:W-:-:S11]  /*8f40*/  PLOP3.LUT P0, PT, P0, P1, PT, 0x2a, 0x0 ;  /* 0x000000000000781c */ /* 0x000fd60000702572 */
[----:B------:R-:W-:Y:S05]  /*8f50*/  @!P2 BRA `(.L_x_127) ;  /* 0x000000000004a947 */ /* 0x000fea0003800000 */
[----:B------:R-:W-:Y:S01]  /*8f60*/  BPT.TRAP 0x1 ;  /* 0x000000040000795c */ /* 0x000fe20000300000 */
.L_x_127:
[----:B-1----:R-:W-:-:S04]  /*8f70*/  MOV R0, 0x1 ;  /* 0x0000000100007802 */ /* 0x002fc80000000f00 */
[----:B------:R-:W-:-:S04]  /*8f80*/  SHF.L.U32 R0, R0, 0x1f, RZ ;  /* 0x0000001f00007819 */ /* 0x000fc800000006ff */
[----:B------:R-:W1:Y:S02]  /*8f90*/  SYNCS.PHASECHK.TRANS64.TRYWAIT P1, [UR35+0x384e0], R0 ;  /* 0x0384e000ff0075a7 */ /* 0x000e640008020163 */
[----:B-1----:R-:W-:Y:S05]  /*8fa0*/  @!P1 BRA `(.L_x_128) ;  /* 0x0000005400fc9947 */ /* 0x002fea0003800000 */
.L_x_277:
[----:B------:R-:W-:Y:S04]  /*8fb0*/  BSSY B0, `(.L_x_129) ;  /* 0x0000010000007945 */ /* 0x000fe80003800000 */
[----:B------:R-:W-:Y:S05]  /*8fc0*/  @P0 BRA `(.L_x_130) ;  /* 0x0000000000380947 */ /* 0x000fea0003800000 */
[----:B------:R-:W-:Y:S02]  /*8fd0*/  UIADD3 UR8, UR35, 0x30000, URZ ;  /* 0x0003000023087890 */ /* 0x000fe4000fffe03f */
[----:B------:R-:W-:Y:S02]  /*8fe0*/  UIADD3 UR9, UR35, 0x384c0, URZ ;  /* 0x000384c023097890 */ /* 0x000fe4000fffe03f */
[----:B------:R-:W-:Y:S02]  /*8ff0*/  UIADD3 UR14, UR10, 0x40, URZ ;  /* 0x000000400a0e7890 */ /* 0x000fe4000fffe03f */
[----:B------:R-:W-:Y:S01]  /*9000*/  UIADD3 UR12, UR35, 0x31000, URZ ;  /* 0x00031000230c7890 */ /* 0x000fe2000fffe03f */
[----:B------:R-:W-:Y:S01]  /*9010*/  UMOV UR16, 0x0 ;  /* 0x0000000000107882 */ /* 0x000fe20000000000 */
[----:B------:R-:W-:Y:S01]  /*9020*/  UMOV UR17, 0x10000000 ;  /* 0x1000000000117882 */ /* 0x000fe20000000000 */
[----:B------:R-:W-:Y:S01]  /*9030*/  UMOV UR15, UR11 ;  /* 0x0000000b000f7c82 */ /* 0x000fe20008000000 */
[----:B------:R-:W-:Y:S01]  /*9040*/  UMOV UR13, UR9 ;  /* 0x00000009000d7c82 */ /* 0x000fe20008000000 */
[----:B------:R3:W-:Y:S04]  /*9050*/  UTMALDG.2D [UR8], [UR44], desc[UR16] ;  /* 0x000010082c0075b4 */ /* 0x0007e80008009000 */
[----:B------:R3:W-:Y:S02]  /*9060*/  UTMALDG.2D [UR12], [UR44], desc[UR16] ;  /* 0x0000100c2c0075b4 */ /* 0x0007e40008009000 */
[----:B---3--:R-:W-:Y:S05]  /*9070*/  @!P2 BRA `(.L_x_131) ;  /* 0x000000000004a947 */ /* 0x008fea0003800000 */
[----:B------:R-:W-:Y:S01]  /*9080*/  BPT.TRAP 0x1 ;  /* 0x000000040000795c */ /* 0x000fe20000300000 */
.L_x_131:
[----:B------:R-:W3:Y:S02]  /*9090*/  LDC R2, c[0x0][0x828] ;  /* 0x00020a00ff027b82 */ /* 0x000ee40000000800 */
[----:B---3--:R3:W-:Y:S02]  /*90a0*/  SYNCS.ARRIVE.TRANS64.RED.A0TR RZ, [UR35+0x384c0], R2 ;  /* 0x0384c002ffff79a7 */ /* 0x0087e40008300423 */
.L_x_130:
[----:B------:R-:W-:Y:S05]  /*90b0*/  BSYNC B0 ;  /* 0x0000000000007941 */ /* 0x000fea0003800000 */
.L_x_129:
[----:B------:R-:W-:Y:S05]  /*90c0*/  @!P2 BRA `(.L_x_132) ;  /* 0x000000000004a947 */ /* 0x000fea0003800000 */
[----:B------:R-:W-:Y:S01]  /*90d0*/  BPT.TRAP 0x1 ;  /* 0x000000040000795c */ /* 0x000fe20000300000 */
.L_x_132:
[----:B------:R-:W-:-:S04]  /*90e0*/  UIADD3 UR21, UR35, 0x384c0, URZ ;  /* 0x000384c023157890 */ /* 0x000fc8000fffe03f */
[----:B------:R-:W-:-:S09]  /*90f0*/  UPRMT UR8, UR42, 0x654, UR21 ;  /* 0x000006542a087896 */ /* 0x000fd20008000015 */
[----:B------:R-:W-:Y:S01]  /*9100*/  SYNCS.ARRIVE.TRANS64.RED.A1T0 RZ, [UR8], RZ ;  /* 0x000000ffffff79a7 */ /* 0x000fe20008100408 */
[----:B------:R-:W-:Y:S05]  /*9110*/  @!P2 BRA `(.L_x_133) ;  /* 0x000000000004a947 */ /* 0x000fea0003800000 */
[----:B------:R-:W-:Y:S01]  /*9120*/  BPT.TRAP 0x1 ;  /* 0x000000040000795c */ /* 0x000fe20000300000 */
.L_x_133:
[----:B------:R-:W4:Y:S02]  /*9130*/  SYNCS.PHASECHK.TRANS64.TRYWAIT P1, [UR35+0x384e8], R0 ;  /* 0x0384e800ff0075a7 */ /* 0x000f240008020163 */
[----:B----4-:R-:W-:Y:S05]  /*9140*/  @!P1 BRA `(.L_x_134) ;  /* 0x0000005400ac9947 */ /* 0x010fea0003800000 */
.L_x_278:
[----:B------:R-:W-:Y:S04]  /*9150*/  BSSY B0, `(.L_x_135) ;  /* 0x0000012000007945 */ /* 0x000fe80003800000 */
[----:B------:R-:W-:Y:S05]  /*9160*/  @P0 BRA `(.L_x_136) ;  /* 0x0000000000400947 */ /* 0x000fea0003800000 */
[----:B------:R-:W-:Y:S02]  /*9170*/  UIADD3 UR15, UR11, 0x20, URZ ;  /* 0x000000200b0f7890 */ /* 0x000fe4000fffe03f */
        /* <DEDUP_REMOVED lines=8> */
[----:B------:R-:W-:Y:S01]  /*9200*/  UMOV UR19, UR15 ;  /* 0x0000000f00137c82 */ /* 0x000fe20008000000 */
[----:B------:R4:W-:Y:S03]  /*9210*/  UTMALDG.2D [UR12], [UR44], desc[UR22] ;  /* 0x0000160c2c0075b4 */ /* 0x0009e60008009000 */
[----:B------:R4:W-:Y:S02]  /*9220*/  UTMALDG.2D [UR16], [UR44], desc[UR22] ;  /* 0x000016102c0075b4 */ /* 0x0009e40008009000 */
[----:B----4-:R-:W-:Y:S05]  /*9230*/  @!P2 BRA `(.L_x_137) ;  /* 0x000000000004a947 */ /* 0x010fea0003800000 */
[----:B------:R-:W-:Y:S01]  /*9240*/  BPT.TRAP 0x1 ;  /* 0x000000040000795c */ /* 0x000fe20000300000 */
.L_x_137:
[----:B---3--:R-:W3:Y:S02]  /*9250*/  LDC R2, c[0x0][0x828] ;  /* 0x00020a00ff027b82 */ /* 0x008ee40000000800 */
[----:B---3--:R4:W-:Y:S02]  /*9260*/  SYNCS.ARRIVE.TRANS64.RED.A0TR RZ, [UR35+0x384c8], R2 ;  /* 0x0384c802ffff79a7 */ /* 0x0089e40008300423 */
.L_x_136:
[----:B------:R-:W-:Y:S05]  /*9270*/  BSYNC B0 ;  /* 0x0000000000007941 */ /* 0x000fea0003800000 */
.L_x_135:
[----:B------:R-:W-:Y:S05]  /*9280*/  @!P2 BRA `(.L_x_138) ;  /* 0x000000000004a947 */ /* 0x000fea0003800000 */
[----:B------:R-:W-:Y:S01]  /*9290*/  BPT.TRAP 0x1 ;  /* 0x000000040000795c */ /* 0x000fe20000300000 */
.L_x_138:
[----:B------:R-:W-:-:S04]  /*92a0*/  UIADD3 UR13, UR35, 0x384c8, URZ ;  /* 0x000384c8230d7890 */ /* 0x000fc8000fffe03f */
[----:B------:R-:W-:-:S09]  /*92b0*/  UPRMT UR9, UR42, 0x654, UR13 ;  /* 0x000006542a097896 */ /* 0x000fd2000800000d */
[----:B------:R-:W-:Y:S01]  /*92c0*/  SYNCS.ARRIVE.TRANS64.RED.A1T0 RZ, [UR9], RZ ;  /* 0x000000ffffff79a7 */ /* 0x000fe20008100409 */
[----:B------:R-:W-:Y:S05]  /*92d0*/  @!P2 BRA `(.L_x_139) ;  /* 0x000000000004a947 */ /* 0x000fea0003800000 */
[----:B------:R-:W-:Y:S01]  /*92e0*/  BPT.TRAP 0x1 ;  /* 0x000000040000795c */ /* 0x000fe20000300000 */
.L_x_139:
[----:B------:R-:W5:Y:S02]  /*92f0*/  SYNCS.PHASECHK.TRANS64.TRYWAIT P1, [UR35+0x384f0], R0 ;  /* 0x0384f000ff0075a7 */ /* 0x000f640008020163 */
[----:B-----5:R-:W-:Y:S05]  /*9300*/  @!P1 BRA `(.L_x_140) ;  /* 0x0000005400549947 */ /* 0x020fea0003800000 */
.L_x_279:
        /* <DEDUP_REMOVED lines=14> */
[----:B-1----:R-:W-:Y:S05]  /*93f0*/  @!P2 BRA `(.L_x_143) ;  /* 0x000000000004a947 */ /* 0x002fea0003800000 */
[----:B------:R-:W-:Y:S01]  /*9400*/  BPT.TRAP 0x1 ;  /* 0x000000040000795c */ /* 0x000fe20000300000 */
.L_x_143:
[----:B---34-:R-:W1:Y:S02]  /*9410*/  LDC R2, c[0x0][0x828] ;  /* 0x00020a00ff027b82 */ /* 0x018e640000000800 */
[----:B-1----:R1:W-:Y:S02]  /*9420*/  SYNCS.ARRIVE.TRANS64.RED.A0TR RZ, [UR35+0x384d0], R2 ;  /* 0x0384d002ffff79a7 */ /* 0x0023e40008300423 */
.L_x_142:
[----:B------:R-:W-:Y:S05]  /*9430*/  BSYNC B0 ;  /* 0x0000000000007941 */ /* 0x000fea0003800000 */
.L_x_141:
[----:B------:R-:W-:Y:S05]  /*9440*/  @!P2 BRA `(.L_x_144) ;  /* 0x000000000004a947 */ /* 0x000fea0003800000 */
[----:B------:R-:W-:Y:S01]  /*9450*/  BPT.TRAP 0x1 ;  /* 0x000000040000795c */ /* 0x000fe20000300000 */
.L_x_144:
[----:B------:R-:W-:-:S04]  /*9460*/  UIADD3 UR17, UR35, 0x384d0, URZ ;  /* 0x000384d023117890 */ /* 0x000fc8000fffe03f */
[----:B------:R-:W-:-:S09]  /*9470*/  UPRMT UR39, UR42, 0x654, UR17 ;  /* 0x000006542a277896 */ /* 0x000fd20008000011 */
[----:B------:R-:W-:Y:S01]  /*9480*/  SYNCS.ARRIVE.TRANS64.RED.A1T0 RZ, [UR39], RZ ;  /* 0x000000ffffff79a7 */ /* 0x000fe20008100427 */
[----:B------:R-:W-:Y:S05]  /*9490*/  @!P2 BRA `(.L_x_145) ;  /* 0x000000000004a947 */ /* 0x000fea0003800000 */
[----:B------:R-:W-:Y:S01]  /*94a0*/  BPT.TRAP 0x1 ;  /* 0x000000040000795c */ /* 0x000fe20000300000 */
.L_x_145:
[----:B------:R-:W5:Y:S02]  /*94b0*/  SYNCS.PHASECHK.TRANS64.TRYWAIT P1, [UR35+0x384f8], R0 ;  /* 0x0384f800ff0075a7 */ /* 0x000f640008020163 */
[----:B-----5:R-:W-:Y:S05]  /*94c0*/  @!P1 BRA `(.L_x_146) ;  /* 0x0000005000fc9947 */ /* 0x020fea0003800000 */
.L_x_280:
        /* <DEDUP_REMOVED lines=16> */
.L_x_149:
[----:B---34-:R-:W1:Y:S02]  /*95d0*/  LDC R2, c[0x0][0x828] ;  /* 0x00020a00ff027b82 */ /* 0x018e640000000800 */
[----:B-1----:R1:W-:Y:S02]  /*95e0*/  SYNCS.ARRIVE.TRANS64.RED.A0TR RZ, [UR35+0x384d8], R2 ;  /* 0x0384d802ffff79a7 */ /* 0x0023e40008300423 */
.L_x_148:
[----:B------:R-:W-:Y:S05]  /*95f0*/  BSYNC B0 ;  /* 0x0000000000007941 */ /* 0x000fea0003800000 */
.L_x_147:
[----:B------:R-:W-:Y:S05]  /*9600*/  @!P2 BRA `(.L_x_150) ;  /* 0x000000000004a947 */ /* 0x000fea0003800000 */
[----:B------:R-:W-:Y:S01]  /*9610*/  BPT.TRAP 0x1 ;  /* 0x000000040000795c */ /* 0x000fe20000300000 */
.L_x_150:
[----:B------:R-:W-:-:S04]  /*9620*/  UIADD3 UR29, UR35, 0x384d8, URZ ;  /* 0x000384d8231d7890 */ /* 0x000fc8000fffe03f */
[----:B------:R-:W-:-:S09]  /*9630*/  UPRMT UR43, UR42, 0x654, UR29 ;  /* 0x000006542a2b7896 */ /* 0x000fd2000800001d */
[----:B------:R-:W-:Y:S01]  /*9640*/  SYNCS.ARRIVE.TRANS64.RED.A1T0 RZ, [UR43], RZ ;  /* 0x000000ffffff79a7 */ /* 0x000fe2000810042b */
[----:B------:R-:W-:Y:S05]  /*9650*/  @!P2 BRA `(.L_x_151) ;  /* 0x000000000004a947 */ /* 0x000fea0003800000 */
[----:B------:R-:W-:Y:S01]  /*9660*/  BPT.TRAP 0x1 ;  /* 0x000000040000795c */ /* 0x000fe20000300000 */
.L_x_151:
[----:B-1-34-:R-:W-:-:S04]  /*9670*/  SHF.L.U32 R2, RZ, 0x1f, RZ ;  /* 0x0000001fff027819 */ /* 0x01afc800000006ff */
[----:B------:R-:W1:Y:S02]  /*9680*/  SYNCS.PHASECHK.TRANS64.TRYWAIT P1, [UR35+0x384e0], R2 ;  /* 0x0384e002ff0075a7 */ /* 0x000e640008020163 */
[----:B-1----:R-:W-:Y:S05]  /*9690*/  @!P1 BRA `(.L_x_152) ;  /* 0x0000005000a09947 */ /* 0x002fea0003800000 */
.L_x_281:
        /* <DEDUP_REMOVED lines=13> */
[----:B---3--:R-:W-:Y:S05]  /*9770*/  @!P2 BRA `(.L_x_155) ;  /* 0x000000000004a947 */ /* 0x008fea0003800000 */
[----:B------:R-:W-:Y:S01]  /*9780*/  BPT.TRAP 0x1 ;  /* 0x000000040000795c */ /* 0x000fe20000300000 */
.L_x_155:
[----:B-1----:R-:W1:Y:S02]  /*9790*/  LDC R3, c[0x0][0x828] ;  /* 0x00020a00ff037b82 */ /* 0x002e640000000800 */
[----:B-1----:R3:W-:Y:S02]  /*97a0*/  SYNCS.ARRIVE.TRANS64.RED.A0TR RZ, [UR35+0x384c0], R3 ;  /* 0x0384c003ffff79a7 */ /* 0x0027e40008300423 */
.L_x_154:
[----:B------:R-:W-:Y:S05]  /*97b0*/  BSYNC B0 ;  /* 0x0000000000007941 */ /* 0x000fea0003800000 */
.L_x_153:
[----:B------:R-:W-:Y:S05]  /*97c0*/  @!P2 BRA `(.L_x_156) ;  /* 0x000000000004a947 */ /* 0x000fea0003800000 */
[----:B------:R-:W-:Y:S01]  /*97d0*/  BPT.TRAP 0x1 ;  /* 0x000000040000795c */ /* 0x000fe20000300000 */
.L_x_156:
[----:B------:R-:W-:Y:S01]  /*97e0*/  SYNCS.ARRIVE.TRANS64.RED.A1T0 RZ, [UR8], RZ ;  /* 0x000000ffffff79a7 */ /* 0x000fe20008100408 */
[----:B------:R-:W-:Y:S05]  /*97f0*/  @!P2 BRA `(.L_x_157) ;  /* 0x000000000004a947 */ /* 0x000fea0003800000 */
[----:B------:R-:W-:Y:S01]  /*9800*/  BPT.TRAP 0x1 ;  /* 0x000000040000795c */ /* 0x000fe20000300000 */
.L_x_157:
[----:B------:R-:W4:Y:S02]  /*9810*/  SYNCS.PHASECHK.TRANS64.TRYWAIT P1, [UR35+0x384e8], R2 ;  /* 0x0384e802ff0075a7 */ /* 0x000f240008020163 */
[----:B----4-:R-:W-:Y:S05]  /*9820*/  @!P1 BRA `(.L_x_158) ;  /* 0x0000005000549947 */ /* 0x010fea0003800000 */
.L_x_282:
        /* <DEDUP_REMOVED lines=15> */
.L_x_161:
[----:B-1-3--:R-:W1:Y:S02]  /*9920*/  LDC R3, c[0x0][0x828] ;  /* 0x00020a00ff037b82 */ /* 0x00ae640000000800 */
[----:B-1----:R4:W-:Y:S02]  /*9930*/  SYNCS.ARRIVE.TRANS64.RED.A0TR RZ, [UR35+0x384c8], R3 ;  /* 0x0384c803ffff79a7 */ /* 0x0029e40008300423 */
.L_x_160:
[----:B------:R-:W-:Y:S05]  /*9940*/  BSYNC B0 ;  /* 0x0000000000007941 */ /* 0x000fea0003800000 */
.L_x_159:
[----:B------:R-:W-:Y:S05]  /*9950*/  @!P2 BRA `(.L_x_162) ;  /* 0x000000000004a947 */ /* 0x000fea0003800000 */
[----:B------:R-:W-:Y:S01]  /*9960*/  BPT.TRAP 0x1 ;  /* 0x000000040000795c */ /* 0x000fe20000300000 */
.L_x_162:
[----:B------:R-:W-:Y:S01]  /*9970*/  SYNCS.ARRIVE.TRANS64.RED.A1T0 RZ, [UR9], RZ ;  /* 0x000000ffffff79a7 */ /* 0x000fe20008100409 */
[----:B------:R-:W-:Y:S05]  /*9980*/  @!P2 BRA `(.L_x_163) ;  /* 0x000000000004a947 */ /* 0x000fea0003800000 */
[----:B------:R-:W-:Y:S01]  /*9990*/  BPT.TRAP 0x1 ;  /* 0x000000040000795c */ /* 0x000fe20000300000 */
.L_x_163:
[----:B------:R-:W5:Y:S02]  /*99a0*/  SYNCS.PHASECHK.TRANS64.TRYWAIT P1, [UR35+0x384f0], R2 ;  /* 0x0384f002ff0075a7 */ /* 0x000f640008020163 */
[----:B-----5:R-:W-:Y:S05]  /*99b0*/  @!P1 BRA `(.L_x_164) ;  /* 0x0000005000089947 */ /* 0x020fea0003800000 */
.L_x_283:
        /* <DEDUP_REMOVED lines=15> */
.L_x_167:
[----:B---34-:R-:W1:Y:S02]  /*9ab0*/  LDC R3, c[0x0][0x828] ;  /* 0x00020a00ff037b82 */ /* 0x018e640000000800 */
[----:B-1----:R1:W-:Y:S02]  /*9ac0*/  SYNCS.ARRIVE.TRANS64.RED.A0TR RZ, [UR35+0x384d0], R3 ;  /* 0x0384d003ffff79a7 */ /* 0x0023e40008300423 */
.L_x_166:
[----:B------:R-:W-:Y:S05]  /*9ad0*/  BSYNC B0 ;  /* 0x0000000000007941 */ /* 0x000fea0003800000 */
.L_x_165:
[----:B------:R-:W-:Y:S05]  /*9ae0*/  @!P2 BRA `(.L_x_168) ;  /* 0x000000000004a947 */ /* 0x000fea0003800000 */
[----:B------:R-:W-:Y:S01]  /*9af0*/  BPT.TRAP 0x1 ;  /* 0x000000040000795c */ /* 0x000fe20000300000 */
.L_x_168:
[----:B------:R-:W-:Y:S01]  /*9b00*/  SYNCS.ARRIVE.TRANS64.RED.A1T0 RZ, [UR39], RZ ;  /* 0x000000ffffff79a7 */ /* 0x000fe20008100427 */
[----:B------:R-:W-:Y:S05]  /*9b10*/  @!P2 BRA `(.L_x_169) ;  /* 0x000000000004a947 */ /* 0x000fea0003800000 */
[----:B------:R-:W-:Y:S01]  /*9b20*/  BPT.TRAP 0x1 ;  /* 0x000000040000795c */ /* 0x000fe20000300000 */
.L_x_169:
[----:B------:R-:W5:Y:S02]  /*9b30*/  SYNCS.PHASECHK.TRANS64.TRYWAIT P1, [UR35+0x384f8], R2 ;  /* 0x0384f802ff0075a7 */ /* 0x000f640008020163 */
[----:B-----5:R-:W-:Y:S05]  /*9b40*/  @!P1 BRA `(.L_x_170) ;  /* 0x0000004c00bc9947 */ /* 0x020fea0003800000 */
.L_x_284:
        /* <DEDUP_REMOVED lines=15> */
.L_x_173:
[----:B------:R-:W1:Y:S02]  /*9c40*/  LDC R2, c[0x0][0x828] ;  /* 0x00020a00ff027b82 */ /* 0x000e640000000800 */
[----:B-1----:R1:W-:Y:S02]  /*9c50*/  SYNCS.ARRIVE.TRANS64.RED.A0TR RZ, [UR35+0x384d8], R2 ;  /* 0x0384d802ffff79a7 */ /* 0x0023e40008300423 */
.L_x_172:
[----:B------:R-:W-:Y:S05]  /*9c60*/  BSYNC B0 ;  /* 0x0000000000007941 */ /* 0x000fea0003800000 */
.L_x_171:
[----:B------:R-:W-:Y:S05]  /*9c70*/  @!P2 BRA `(.L_x_174) ;  /* 0x000000000004a947 */ /* 0x000fea0003800000 */
[----:B------:R-:W-:Y:S01]  /*9c80*/  BPT.TRAP 0x1 ;  /* 0x000000040000795c */ /* 0x000fe20000300000 */
.L_x_174:
[----:B--2---:R-:W-:Y:S01]  /*9c90*/  ISETP.NE.AND P0, PT, R7, RZ, PT ;  /* 0x000000ff0700720c */ /* 0x004fe20003f05270 */
[----:B------:R-:W-:Y:S01]  /*9ca0*/  SYNCS.ARRIVE.TRANS64.RED.A1T0 RZ, [UR43], RZ ;  /* 0x000000ffffff79a7 */ /* 0x000fe2000810042b */
[CC--:B------:R-:W-:Y:S02]  /*9cb0*/  ISETP.NE.AND P3, PT, R18.reuse, R6.reuse, PT ;  /* 0x000000061200720c */ /* 0x0c0fe40003f65270 */
[----:B------:R-:W-:-:S13]  /*9cc0*/  ISETP.EQ.OR P0, PT, R18, R6, !P0 ;  /* 0x000000061200720c */ /* 0x000fda0004702670 */
[----:B------:R-:W-:Y:S05]  /*9cd0*/  @P0 BRA `(.L_x_175) ;  /* 0x0000000400040947 */ /* 0x000fea0003800000 */
[----:B------:R-:W-:Y:S01]  /*9ce0*/  ELECT P0, URZ, PT ;  /* 0x00000000003f782f */ /* 0x000fe20003800000 */
[----:B------:R-:W-:-:S12]  /*9cf0*/  BSSY B0, `(.L_x_176) ;  /* 0x0000032000007945 */ /* 0x000fd80003800000 */
[----:B------:R-:W-:Y:S05]  /*9d00*/  @!P0 BRA `(.L_x_177) ;  /* 0x0000000000c08947 */ /* 0x000fea0003800000 */
[----:B-1-34-:R-:W1:Y:S08]  /*9d10*/  LDC.64 R2, c[0x0][0x290] ;  /* 0x0000a400ff027b82 */ /* 0x01ae700000000a00 */
[----:B------:R-:W2:Y:S08]  /*9d20*/  LDC.64 R14, c[0x0][0x808] ;  /* 0x00020200ff0e7b82 */ /* 0x000eb00000000a00 */
[----:B------:R-:W3:Y:S01]  /*9d30*/  LDC.64 R16, c[0x0][0x810] ;  /* 0x00020400ff107b82 */ /* 0x000ee20000000a00 */
[----:B-1----:R-:W-:-:S05]  /*9d40*/  IMAD.WIDE R2, R6, 0xc, R2 ;  /* 0x0000000c06027825 */ /* 0x002fca00078e0202 */
[----:B------:R1:W5:Y:S04]  /*9d50*/  LDG.E R10, desc[UR58][R2.64] ;  /* 0x0000003a020a7981 */ /* 0x000368000c1e1900 */
[----:B------:R1:W5:Y:S01]  /*9d60*/  LDG.E R13, desc[UR58][R2.64+0x4] ;  /* 0x0000043a020d7981 */ /* 0x000362000c1e1900 */
[----:B--2---:R-:W-:Y:S02]  /*9d70*/  ISETP.NE.U32.AND P0, PT, R14, RZ, PT ;  /* 0x000000ff0e00720c */ /* 0x004fe40003f05070 */
[----:B------:R-:W-:Y:S02]  /*9d80*/  SHF.R.S32.HI R8, RZ, 0x1f, R6 ;  /* 0x0000001fff087819 */ /* 0x000fe40000011406 */
[----:B------:R-:W-:Y:S02]  /*9d90*/  ISETP.NE.AND.EX P0, PT, R15, RZ, PT, P0 ;  /* 0x000000ff0f00720c */ /* 0x000fe40003f05300 */
[----:B---3--:R-:W-:-:S04]  /*9da0*/  ISETP.NE.U32.AND P1, PT, R16, RZ, PT ;  /* 0x000000ff1000720c */ /* 0x008fc80003f25070 */
[----:B------:R-:W-:-:S07]  /*9db0*/  ISETP.NE.AND.EX P1, PT, R17, RZ, PT, P1 ;  /* 0x000000ff1100720c */ /* 0x000fce0003f25310 */
[----:B-1----:R-:W-:Y:S06]  /*9dc0*/  @!P0 BRA `(.L_x_178) ;  /* 0x0000000000108947 */ /* 0x002fec0003800000 */
[----:B------:R-:W-:-:S04]  /*9dd0*/  LEA R2, P0, R6, R14, 0x3 ;  /* 0x0000000e06027211 */ /* 0x000fc800078018ff */
[----:B------:R-:W-:-:S06]  /*9de0*/  LEA.HI.X R3, R6, R15, R8, 0x3, P0 ;  /* 0x0000000f06037211 */ /* 0x000fcc00000f1c08 */
[----:B------:R-:W2:Y:S04]  /*9df0*/  LDG.E.64 R2, desc[UR58][R2.64] ;  /* 0x0000003a02027981 */ /* 0x000ea8000c1e1b00 */
[----:B--2---:R1:W-:Y:S02]  /*9e00*/  STS.64 [UR34], R2 ;  /* 0x00000002ff007988 */ /* 0x0043e40008000a22 */
.L_x_178:
[----:B------:R-:W-:Y:S05]  /*9e10*/  @!P1 BRA `(.L_x_177) ;  /* 0x00000000007c9947 */ /* 0x000fea0003800000 */
[----:B-1----:R-:W-:-:S04]  /*9e20*/  LEA R2, P0, R6, R16, 0x3 ;  /* 0x0000001006027211 */ /* 0x002fc800078018ff */
[----:B------:R-:W-:Y:S02]  /*9e30*/  LEA.HI.X R3, R6, R17, R8, 0x3, P0 ;  /* 0x0000001106037211 */ /* 0x000fe400000f1c08 */
[----:B------:R-:W1:Y:S04]  /*9e40*/  LDS R8, [UR34+0x1c] ;  /* 0x00001c22ff087984 */ /* 0x000e680008000800 */
[----:B------:R-:W2:Y:S01]  /*9e50*/  LDG.E.64 R2, desc[UR58][R2.64] ;  /* 0x0000003a02027981 */ /* 0x000ea2000c1e1b00 */
        /* <DEDUP_REMOVED lines=13> */
[----:B------:R1:W-:Y:S04]  /*9f30*/  STS [UR34+0x1c], R8 ;  /* 0x00001c08ff007988 */ /* 0x0003e80008000822 */
[----:B------:R-:W2:Y:S01]  /*9f40*/  LDS R11, [UR34+0x1c] ;  /* 0x00001c22ff0b7984 */ /* 0x000ea20008000800 */
[----:B-1---5:R-:W-:Y:S01]  /*9f50*/  VIADD R8, R10, 0xffffffff ;  /* 0xffffffff0a087836 */ /* 0x022fe20000000000 */
[----:B--2---:R-:W-:-:S05]  /*9f60*/  LOP3.LUT R11, R11, 0xf0, RZ, 0xb8, !PT ;  /* 0x000000f00b0b7812 */ /* 0x004fca00078eb8ff */
[----:B------:R1:W-:Y:S04]  /*9f70*/  STS [UR34+0x1c], R11 ;  /* 0x00001c0bff007988 */ /* 0x0003e80008000822 */
[----:B------:R-:W2:Y:S01]  /*9f80*/  LDS R9, [UR34+0x1c] ;  /* 0x00001c22ff097984 */ /* 0x000ea20008000800 */
[----:B-1----:R-:W-:Y:S02]  /*9f90*/  CS2R R10, SRZ ;  /* 0x00000000000a7805 */ /* 0x002fe4000001ff00 */
[----:B--2---:R-:W-:Y:S01]  /*9fa0*/  LOP3.LUT R17, R9, 0xf00, RZ, 0xb8, !PT ;  /* 0x00000f0009117812 */ /* 0x004fe200078eb8ff */
[----:B------:R-:W-:-:S04]  /*9fb0*/  VIADD R9, R13, 0xffffffff ;  /* 0xffffffff0d097836 */ /* 0x000fc80000000000 */
[----:B------:R-:W-:Y:S04]  /*9fc0*/  STS.64 [UR34+0x18], R16 ;  /* 0x00001810ff007988 */ /* 0x000fe80008000a22 */
[----:B------:R-:W1:Y:S04]  /*9fd0*/  LDS R15, [UR34+0x1c] ;  /* 0x00001c22ff0f7984 */ /* 0x000e680008000800 */
[----:B------:R2:W-:Y:S01]  /*9fe0*/  STS.128 [UR34+0x20], R8 ;  /* 0x00002008ff007988 */ /* 0x0005e20008000c22 */
[----:B-1----:R-:W-:-:S05]  /*9ff0*/  LOP3.LUT R2, R15, 0xf000, RZ, 0xb8, !PT ;  /* 0x0000f0000f027812 */ /* 0x002fca00078eb8ff */
[----:B------:R2:W-:Y:S02]  /*a000*/  STS [UR34+0x1c], R2 ;  /* 0x00001c02ff007988 */ /* 0x0005e40008000822 */
.L_x_177:
[----:B------:R-:W-:Y:S05]  /*a010*/  BSYNC B0 ;  /* 0x0000000000007941 */ /* 0x000fea0003800000 */
.L_x_176:
[----:B-12---:R-:W1:Y:S01]  /*a020*/  S2R R2, SR_LANEID ;  /* 0x0000000000027919 */ /* 0x006e620000000000 */
[----:B------:R-:W-:Y:S01]  /*a030*/  NOP ;  /* 0x0000000000007918 */ /* 0x000fe20000000000 */
[----:B------:R-:W-:Y:S01]  /*a040*/  ELECT P0, URZ, PT ;  /* 0x00000000003f782f */ /* 0x000fe20003800000 */
[----:B------:R-:W-:Y:S01]  /*a050*/  BSSY B0, `(.L_x_179) ;  /* 0x0000008000007945 */ /* 0x000fe20003800000 */
[----:B-1----:R-:W-:-:S05]  /*a060*/  IMAD.SHL.U32 R8, R2, 0x4, RZ ;  /* 0x0000000402087824 */ /* 0x002fca00078e00ff */
[----:B------:R1:W2:Y:S01]  /*a070*/  LDS R9, [R8+UR34] ;  /* 0x0000002208097984 */ /* 0x0002a20008000800 */
[----:B------:R-:W-:-:S05]  /*a080*/  IADD3 R2, P1, R8, UR44, RZ ;  /* 0x0000002c08027c10 */ /* 0x000fca000ff3e0ff */
[----:B---34-:R-:W-:Y:S01]  /*a090*/  IMAD.X R3, RZ, RZ, UR45, P1 ;  /* 0x0000002dff037e24 */ /* 0x018fe200088e06ff */
[----:B------:R-:W-:Y:S07]  /*a0a0*/  @!P0 BRA `(.L_x_180) ;  /* 0x0000000000088947 */ /* 0x000fee0003800000 */
[----:B------:R0:W-:Y:S01]  /*a0b0*/  UTMACMDFLUSH ;  /* 0x00000000000079b7 */ /* 0x0001e20000000000 */
[----:B------:R-:W-:-:S04]  /*a0c0*/  DEPBAR.LE SB0, 0x0 ;  /* 0x000080000000791a */ /* 0x000fc80000000000 */
.L_x_180:
[----:B------:R-:W-:Y:S05]  /*a0d0*/  BSYNC B0 ;  /* 0x0000000000007941 */ /* 0x000fea0003800000 */
.L_x_179:
[----:B--2---:R2:W5:Y:S02]  /*a0e0*/  ATOMG.E.EXCH.STRONG.GPU PT, RZ, [R2], R9 ;  /* 0x0000000902ff73a8 */ /* 0x00456400041ee100 */
.L_x_175:
[----:B------:R-:W-:Y:S01]  /*a0f0*/  UIADD3 UR38, UR38, 0x1, URZ ;  /* 0x0000000126267890 */ /* 0x000fe2000fffe03f */
[----:B------:R-:W-:Y:S01]  /*a100*/  ISETP.NE.AND P0, PT, R7, RZ, PT ;  /* 0x000000ff0700720c */ /* 0x000fe20003f05270 */
[----:B------:R-:W-:Y:S01]  /*a110*/  IMAD.MOV.U32 R16, RZ, RZ, R4 ;  /* 0x000000ffff107224 */ /* 0x000fe200078e0004 */
[----:B-12---:R-:W-:Y:S01]  /*a120*/  SEL R2, RZ, 0x1, !P3 ;  /* 0x00000001ff027807 */ /* 0x006fe20005800000 */
[----:B------:R-:W-:Y:S01]  /*a130*/  UISETP.NE.AND UP0, UPT, UR38, 0x8, UPT ;  /* 0x000000082600788c */ /* 0x000fe2000bf05270 */
[----:B------:R-:W-:Y:S02]  /*a140*/  IMAD.MOV.U32 R17, RZ, RZ, R5 ;  /* 0x000000ffff117224 */ /* 0x000fe400078e0005 */
[----:B------:R-:W-:Y:S01]  /*a150*/  IMAD.MOV.U32 R18, RZ, RZ, R6 ;  /* 0x000000ffff127224 */ /* 0x000fe200078e0006 */
[----:B------:R-:W-:Y:S02]  /*a160*/  USEL UR8, URZ, 0x1, UP0 ;  /* 0x000000013f087887 */ /* 0x000fe40008000000 */
[----:B------:R-:W-:-:S04]  /*a170*/  USEL UR38, UR38, URZ, UP0 ;  /* 0x0000003f26267287 */ /* 0x000fc80008000000 */
[----:B------:R-:W-:Y:S01]  /*a180*/  LOP3.LUT R12, R12, UR8, RZ, 0x3c, !PT ;  /* 0x000000080c0c7c12 */ /* 0x000fe2000f8e3cff */
[----:B------:R-:W-:Y:S07]  /*a190*/  @P0 BRA `(.L_x_181) ;  /* 0xffffffe8009c0947 */ /* 0x000fee000383ffff */
[----:B-----5:R-:W-:Y:S01]  /*a1a0*/  ELECT P0, URZ, PT ;  /* 0x00000000003f782f */ /* 0x020fe20003800000 */
[----:B------:R-:W-:-:S12]  /*a1b0*/  BSSY B0, `(.L_x_182) ;  /* 0x0000017000007945 */ /* 0x000fd80003800000 */
[----:B------:R-:W-:Y:S05]  /*a1c0*/  @!P0 BRA `(.L_x_183) ;  /* 0x0000000000548947 */ /* 0x000fea0003800000 */
[----:B------:R-:W-:Y:S05]  /*a1d0*/  @!P2 BRA `(.L_x_184) ;  /* 0x000000000004a947 */ /* 0x000fea0003800000 */
[----:B------:R-:W-:Y:S01]  /*a1e0*/  BPT.TRAP 0x1 ;  /* 0x000000040000795c */ /* 0x000fe20000300000 */
.L_x_184:
[----:B------:R-:W1:Y:S02]  /*a1f0*/  SYNCS.PHASECHK.TRANS64.TRYWAIT P0, [UR35+0x384e0], R0 ;  /* 0x0384e000ff0075a7 */ /* 0x000e640008000163 */
[----:B-1----:R-:W-:Y:S05]  /*a200*/  @!P0 BRA `(.L_x_185) ;  /* 0x0000004800248947 */ /* 0x002fea0003800000 */
.L_x_285:
[----:B------:R-:W-:Y:S05]  /*a210*/  @!P2 BRA `(.L_x_186) ;  /* 0x000000000004a947 */ /* 0x000fea0003800000 */
[----:B------:R-:W-:Y:S01]  /*a220*/  BPT.TRAP 0x1 ;  /* 0x000000040000795c */ /* 0x000fe20000300000 */
.L_x_186:
[----:B------:R-:W2:Y:S02]  /*a230*/  SYNCS.PHASECHK.TRANS64.TRYWAIT P0, [UR35+0x384e8], R0 ;  /* 0x0384e800ff0075a7 */ /* 0x000ea40008000163 */
[----:B--2---:R-:W-:Y:S05]  /*a240*/  @!P0 BRA `(.L_x_187) ;  /* 0x00000048002c8947 */ /* 0x004fea0003800000 */
.L_x_286:
[----:B------:R-:W-:Y:S05]  /*a250*/  @!P2 BRA `(.L_x_188) ;  /* 0x000000000004a947 */ /* 0x000fea0003800000 */
[----:B------:R-:W-:Y:S01]  /*a260*/  BPT.TRAP 0x1 ;  /* 0x000000040000795c */ /* 0x000fe20000300000 */
.L_x_188:
[----:B------:R-:W2:Y:S02]  /*a270*/  SYNCS.PHASECHK.TRANS64.TRYWAIT P0, [UR35+0x384f0], R0 ;  /* 0x0384f000ff0075a7 */ /* 0x000ea40008000163 */
[----:B--2---:R-:W-:Y:S05]  /*a280*/  @!P0 BRA `(.L_x_189) ;  /* 0x0000004800348947 */ /* 0x004fea0003800000 */
.L_x_287:
[----:B------:R-:W-:Y:S05]  /*a290*/  @!P2 BRA `(.L_x_190) ;  /* 0x000000000004a947 */ /* 0x000fea0003800000 */
[----:B------:R-:W-:Y:S01]  /*a2a0*/  BPT.TRAP 0x1 ;  /* 0x000000040000795c */ /* 0x000fe20000300000 */
.L_x_190:
[----:B-1----:R-:W-:-:S05]  /*a2b0*/  IMAD.MOV.U32 R0, RZ, RZ, 0x1 ;  /* 0x00000001ff007424 */ /* 0x002fca00078e00ff */
[----:B------:R-:W-:-:S07]  /*a2c0*/  SHF.L.U32 R0, R0, 0x1f, RZ ;  /* 0x0000001f00007819 */ /* 0x000fce00000006ff */
.L_x_191:
[----:B-1-34-:R-:W-:-:S04]  /*a2d0*/  MOV R3, UR35 ;  /* 0x0000002300037c02 */ /* 0x01afc80008000f00 */
[----:B------:R1:W2:Y:S03]  /*a2e0*/  SYNCS.PHASECHK.TRANS64.TRYWAIT P0, [R3+URZ+0x384f8], R0 ;  /* 0x0384f800030075a7 */ /* 0x0002a6000800017f */
[----:B--2---:R-:W-:Y:S05]  /*a2f0*/  @!P0 NANOSLEEP.SYNCS 0x989680 ;  /* 0x009896800000895d */ /* 0x004fea0003900000 */
[----:B------:R-:W2:Y:S02]  /*a300*/  @!P0 SYNCS.PHASECHK.TRANS64 P0, [R3+URZ+0x384f8], R0 ;  /* 0x0384f800030085a7 */ /* 0x000ea4000800007f */
[----:B--2---:R-:W-:Y:S05]  /*a310*/  @!P0 BRA `(.L_x_191) ;  /* 0xfffffffc00ec8947 */ /* 0x004fea000383ffff */
.L_x_183:
[----:B------:R-:W-:Y:S05]  /*a320*/  BSYNC B0 ;  /* 0x0000000000007941 */ /* 0x000fea0003800000 */
.L_x_182:
[----:B------:R-:W-:Y:S05]  /*a330*/  EXIT ;  /* 0x000000000000794d */ /* 0x000fea0003800000 */
.L_x_112:
[----:B------:R-:W1:Y:S01]  /*a340*/  S2UR UR4, SR_CTAID.Y ;  /* 0x00000000000479c3 */ /* 0x000e620000002600 */
[----:B------:R-:W3:Y:S01]  /*a350*/  S2R R32, SR_LANEID ;  /* 0x0000000000207919 */ /* 0x000ee20000000000 */
[----:B------:R-:W-:Y:S01]  /*a360*/  ELECT P0, URZ, PT ;  /* 0x00000000003f782f */ /* 0x000fe20003800000 */
[----:B------:R-:W-:Y:S01]  /*a370*/  BSSY B0, `(.L_x_192) ;  /* 0x0000037000007945 */ /* 0x000fe20003800000 */
[----:B------:R-:W-:Y:S01]  /*a380*/  ULDC.64 UR12, c[0x0][0x508] ;  /* 0x00014200000c7ab9 */ /* 0x000fe20000000a00 */
[----:B-1----:R-:W-:-:S04]  /*a390*/  UIMAD UR4, UR4, UR41, UR40 ;  /* 0x00000029040472a4 */ /* 0x002fc8000f8e0228 */
[----:B------:R-:W-:-:S06]  /*a3a0*/  UIMAD.WIDE UR12, UR4, 0x80, UR12 ;  /* 0x00000080040c78a5 */ /* 0x000fcc000f8e020c */
[----:B------:R-:W-:Y:S06]  /*a3b0*/  @!P0 BRA `(.L_x_193) ;  /* 0x0000000000c88947 */ /* 0x000fec0003800000 */
[----:B------:R-:W1:Y:S01]  /*a3c0*/  LDC.64 R20, c[0x0][0x300] ;  /* 0x0000c000ff147b82 */ /* 0x000e620000000a00 */
[----:B------:R-:W-:Y:S02]  /*a3d0*/  UMOV UR4, 0x400 ;  /* 0x0000040000047882 */ /* 0x000fe40000000000 */
[----:B--2---:R-:W-:-:S05]  /*a3e0*/  ULEA UR4, UR42, UR4, 0x18 ;  /* 0x000000042a047291 */ /* 0x004fca000f8ec03f */
[----:B------:R-:W1:Y:S08]  /*a3f0*/  LDC.64 R22, c[0x0][0x308] ;  /* 0x0000c200ff167b82 */ /* 0x000e700000000a00 */
[----:B------:R-:W2:Y:S08]  /*a400*/  LDC.64 R12, c[0x0][0x310] ;  /* 0x0000c400ff0c7b82 */ /* 0x000eb00000000a00 */
[----:B------:R-:W2:Y:S08]  /*a410*/  LDC.64 R14, c[0x0][0x318] ;  /* 0x0000c600ff0e7b82 */ /* 0x000eb00000000a00 */
[----:B------:R-:W4:Y:S01]  /*a420*/  LDC.64 R8, c[0x0][0x320] ;  /* 0x0000c800ff087b82 */ /* 0x000f220000000a00 */
[----:B-1----:R1:W-:Y:S07]  /*a430*/  STS.128 [UR4+0x38600], R20 ;  /* 0x03860014ff007988 */ /* 0x0023ee0008000c04 */
[----:B------:R-:W4:Y:S08]  /*a440*/  LDC.64 R10, c[0x0][0x328] ;  /* 0x0000ca00ff0a7b82 */ /* 0x000f300000000a00 */
[----:B------:R-:W5:Y:S01]  /*a450*/  LDC.64 R4, c[0x0][0x330] ;  /* 0x0000cc00ff047b82 */ /* 0x000f620000000a00 */
[----:B--2---:R2:W-:Y:S07]  /*a460*/  STS.128 [UR4+0x38610], R12 ;  /* 0x0386100cff007988 */ /* 0x0045ee0008000c04 */
[----:B------:R-:W5:Y:S01]  /*a470*/  LDC.64 R6, c[0x0][0x338] ;  /* 0x0000ce00ff067b82 */ /* 0x000f620000000a00 */
[----:B----4-:R4:W-:Y:S07]  /*a480*/  STS.128 [UR4+0x38620], R8 ;  /* 0x03862008ff007988 */ /* 0x0109ee0008000c04 */
[----:B------:R-:W3:Y:S08]  /*a490*/  LDC.64 R28, c[0x0][0x340] ;  /* 0x0000d000ff1c7b82 */ /* 0x000ef00000000a00 */
[----:B------:R-:W3:Y:S01]  /*a4a0*/  LDC.64 R30, c[0x0][0x348] ;  /* 0x0000d200ff1e7b82 */ /* 0x000ee20000000a00 */
[----:B-----5:R5:W-:Y:S07]  /*a4b0*/  STS.128 [UR4+0x38630], R4 ;  /* 0x03863004ff007988 */ /* 0x020bee0008000c04 */
[----:B------:R-:W4:Y:S08]  /*a4c0*/  LDC.64 R24, c[0x0][0x350] ;  /* 0x0000d400ff187b82 */ /* 0x000f300000000a00 */
[----:B------:R-:W4:Y:S08]  /*a4d0*/  LDC.64 R26, c[0x0][0x358] ;  /* 0x0000d600ff1a7b82 */ /* 0x000f300000000a00 */
[----:B-1----:R-:W1:Y:S01]  /*a4e0*/  LDC.64 R20, c[0x0][0x360] ;  /* 0x0000d800ff147b82 */ /* 0x002e620000000a00 */
[----:B---3--:R3:W-:Y:S07]  /*a4f0*/  STS.128 [UR4+0x38640], R28 ;  /* 0x0386401cff007988 */ /* 0x0087ee0008000c04 */
[----:B------:R-:W1:Y:S08]  /*a500*/  LDC.64 R22, c[0x0][0x368] ;  /* 0x0000da00ff167b82 */ /* 0x000e700000000a00 */
[----:B--2---:R-:W2:Y:S01]  /*a510*/  LDC.64 R12, c[0x0][0x370] ;  /* 0x0000dc00ff0c7b82 */ /* 0x004ea20000000a00 */
[----:B----4-:R4:W-:Y:S07]  /*a520*/  STS.128 [UR4+0x38650], R24 ;  /* 0x03865018ff007988 */ /* 0x0109ee0008000c04 */
[----:B------:R-:W2:Y:S08]  /*a530*/  LDC.64 R14, c[0x0][0x378] ;  /* 0x0000de00ff0e7b82 */ /* 0x000eb00000000a00 */
[----:B------:R-:W3:Y:S01]  /*a540*/  LDC.64 R8, c[0x0][0x400] ;  /* 0x00010000ff087b82 */ /* 0x000ee20000000a00 */
[----:B-1----:R1:W-:Y:S07]  /*a550*/  STS.128 [UR4+0x38660], R20 ;  /* 0x03866014ff007988 */ /* 0x0023ee0008000c04 */
[----:B------:R-:W3:Y:S08]  /*a560*/  LDC.64 R10, c[0x0][0x408] ;  /* 0x00010200ff0a7b82 */ /* 0x000ef00000000a00 */
[----:B-----5:R-:W5:Y:S01]  /*a570*/  LDC.64 R4, c[0x0][0x410] ;  /* 0x00010400ff047b82 */ /* 0x020f620000000a00 */
[----:B--2---:R2:W-:Y:S07]  /*a580*/  STS.128 [UR4+0x38670], R12 ;  /* 0x0386700cff007988 */ /* 0x0045ee0008000c04 */
[----:B------:R-:W5:Y:S01]  /*a590*/  LDC.64 R6, c[0x0][0x418] ;  /* 0x00010600ff067b82 */ /* 0x000f620000000a00 */
[----:B---3--:R3:W-:Y:S07]  /*a5a0*/  STS.128 [UR4+0x38680], R8 ;  /* 0x03868008ff007988 */ /* 0x0087ee0008000c04 */
[----:B------:R-:W2:Y:S08]  /*a5b0*/  LDC.64 R28, c[0x0][0x420] ;  /* 0x00010800ff1c7b82 */ /* 0x000eb00000000a00 */
[----:B------:R-:W2:Y:S01]  /*a5c0*/  LDC.64 R30, c[0x0][0x428] ;  /* 0x00010a00ff1e7b82 */ /* 0x000ea20000000a00 */
[----:B-----5:R5:W-:Y:S07]  /*a5d0*/  STS.128 [UR4+0x38690], R4 ;  /* 0x03869004ff007988 */ /* 0x020bee0008000c04 */
[----:B----4-:R-:W4:Y:S08]  /*a5e0*/  LDC.64 R24, c[0x0][0x430] ;  /* 0x00010c00ff187b82 */ /* 0x010f300000000a00 */
[----:B------:R-:W4:Y:S08]  /*a5f0*/  LDC.64 R26, c[0x0][0x438] ;  /* 0x00010e00ff1a7b82 */ /* 0x000f300000000a00 */
[----:B-1----:R-:W1:Y:S01]  /*a600*/  LDC.64 R20, c[0x0][0x440] ;  /* 0x00011000ff147b82 */ /* 0x002e620000000a00 */
[----:B--2---:R2:W-:Y:S07]  /*a610*/  STS.128 [UR4+0x386a0], R28 ;  /* 0x0386a01cff007988 */ /* 0x0045ee0008000c04 */
[----:B------:R-:W1:Y:S08]  /*a620*/  LDC.64 R22, c[0x0][0x448] ;  /* 0x00011200ff167b82 */ /* 0x000e700000000a00 */
[----:B------:R-:W2:Y:S01]  /*a630*/  LDC.64 R12, c[0x0][0x450] ;  /* 0x00011400ff0c7b82 */ /* 0x000ea20000000a00 */
[----:B----4-:R4:W-:Y:S07]  /*a640*/  STS.128 [UR4+0x386b0], R24 ;  /* 0x0386b018ff007988 */ /* 0x0109ee0008000c04 */
[----:B------:R-:W2:Y:S08]  /*a650*/  LDC.64 R14, c[0x0][0x458] ;  /* 0x00011600ff0e7b82 */ /* 0x000eb00000000a00 */
[----:B---3--:R-:W3:Y:S01]  /*a660*/  LDC.64 R8, c[0x0][0x460] ;  /* 0x00011800ff087b82 */ /* 0x008ee20000000a00 */
[----:B-1----:R4:W-:Y:S07]  /*a670*/  STS.128 [UR4+0x386c0], R20 ;  /* 0x0386c014ff007988 */ /* 0x0029ee0008000c04 */
[----:B------:R-:W3:Y:S08]  /*a680*/  LDC.64 R10, c[0x0][0x468] ;  /* 0x00011a00ff0a7b82 */ /* 0x000ef00000000a00 */
[----:B-----5:R-:W1:Y:S01]  /*a690*/  LDC.64 R4, c[0x0][0x470] ;  /* 0x00011c00ff047b82 */ /* 0x020e620000000a00 */
[----:B--2---:R4:W-:Y:S07]  /*a6a0*/  STS.128 [UR4+0x386d0], R12 ;  /* 0x0386d00cff007988 */ /* 0x0049ee0008000c04 */
[----:B------:R-:W1:Y:S01]  /*a6b0*/  LDC.64 R6, c[0x0][0x478] ;  /* 0x00011e00ff067b82 */ /* 0x000e620000000a00 */
[----:B---3--:R4:W-:Y:S04]  /*a6c0*/  STS.128 [UR4+0x386e0], R8 ;  /* 0x0386e008ff007988 */ /* 0x0089e80008000c04 */
[----:B-1----:R4:W-:Y:S02]  /*a6d0*/  STS.128 [UR4+0x386f0], R4 ;  /* 0x0386f004ff007988 */ /* 0x0029e40008000c04 */
.L_x_193:
[----:B--2---:R-:W-:Y:S05]  /*a6e0*/  BSYNC B0 ;  /* 0x0000000000007941 */ /* 0x004fea0003800000 */
.L_x_192:
[----:B------:R-:W-:Y:S01]  /*a6f0*/  ELECT P0, URZ, PT ;  /* 0x00000000003f782f */ /* 0x000fe20003800000 */
[----:B------:R-:W-:Y:S01]  /*a700*/  NOP ;  /* 0x0000000000007918 */ /* 0x000fe20000000000 */
[----:B------:R-:W-:Y:S11]  /*a710*/  BSSY B0, `(.L_x_194) ;  /* 0x0000050000007945 */ /* 0x000ff60003800000 */
[----:B------:R-:W-:Y:S05]  /*a720*/  @!P0 BRA `(.L_x_195) ;  /* 0x0000000400388947 */ /* 0x000fea0003800000 */
[C---:B----4-:R-:W-:Y:S01]  /*a730*/  IMAD.SHL.U32 R12, R18.reuse, 0x8, RZ ;  /* 0x00000008120c7824 */ /* 0x050fe200078e00ff */
[----:B------:R-:W-:Y:S01]  /*a740*/  ULDC.64 UR4, c[0x0][0x518] ;  /* 0x0001460000047ab9 */ /* 0x000fe20000000a00 */
[----:B------:R-:W-:Y:S01]  /*a750*/  ULDC.64 UR6, c[0x0][0x528] ;  /* 0x00014a0000067ab9 */ /* 0x000fe20000000a00 */
[----:B------:R-:W-:Y:S02]  /*a760*/  SHF.L.U64.HI R3, R18, 0x3, R3 ;  /* 0x0000000312037819 */ /* 0x000fe40000010203 */
[C---:B------:R-:W-:Y:S02]  /*a770*/  IADD3 R10, P0, R12.reuse, UR4, RZ ;  /* 0x000000040c0a7c10 */ /* 0x040fe4000ff1e0ff */
[----:B------:R-:W-:Y:S02]  /*a780*/  IADD3 R8, P1, R12, UR6, RZ ;  /* 0x000000060c087c10 */ /* 0x000fe4000ff3e0ff */
[C---:B------:R-:W-:Y:S01]  /*a790*/  IADD3.X R11, R3.reuse, UR5, RZ, P0, !PT ;  /* 0x00000005030b7c10 */ /* 0x040fe200087fe4ff */
[----:B------:R-:W-:Y:S01]  /*a7a0*/  ULDC.64 UR4, c[0x0][0x510] ;  /* 0x0001440000047ab9 */ /* 0x000fe20000000a00 */
[----:B------:R-:W-:Y:S01]  /*a7b0*/  IADD3.X R9, R3, UR7, RZ, P1, !PT ;  /* 0x0000000703097c10 */ /* 0x000fe20008ffe4ff */
[----:B------:R-:W-:-:S03]  /*a7c0*/  ULDC.64 UR6, c[0x0][0x520] ;  /* 0x0001480000067ab9 */ /* 0x000fc60000000a00 */
[----:B------:R-:W2:Y:S04]  /*a7d0*/  LDG.E.64 R10, desc[UR58][R10.64] ;  /* 0x0000003a0a0a7981 */ /* 0x000ea8000c1e1b00 */
[----:B------:R-:W4:Y:S01]  /*a7e0*/  LDG.E.64 R8, desc[UR58][R8.64] ;  /* 0x0000003a08087981 */ /* 0x000f22000c1e1b00 */
[C---:B------:R-:W-:Y:S02]  /*a7f0*/  IADD3 R14, P0, R12.reuse, UR4, RZ ;  /* 0x000000040c0e7c10 */ /* 0x040fe4000ff1e0ff */
[----:B------:R-:W-:Y:S02]  /*a800*/  IADD3 R12, P1, R12, UR6, RZ ;  /* 0x000000060c0c7c10 */ /* 0x000fe4000ff3e0ff */
[C---:B------:R-:W-:Y:S02]  /*a810*/  IADD3.X R15, R3.reuse, UR5, RZ, P0, !PT ;  /* 0x00000005030f7c10 */ /* 0x040fe400087fe4ff */
[----:B------:R-:W-:-:S04]  /*a820*/  IADD3.X R13, R3, UR7, RZ, P1, !PT ;  /* 0x00000007030d7c10 */ /* 0x000fc80008ffe4ff */
[----:B------:R-:W5:Y:S04]  /*a830*/  LDG.E.64 R14, desc[UR58][R14.64] ;  /* 0x0000003a0e0e7981 */ /* 0x000f68000c1e1b00 */
[----:B------:R-:W3:Y:S01]  /*a840*/  LDG.E.64 R12, desc[UR58][R12.64] ;  /* 0x0000003a0c0c7981 */ /* 0x000ee2000c1e1b00 */
[----:B------:R-:W-:Y:S02]  /*a850*/  UMOV UR4, 0x400 ;  /* 0x0000040000047882 */ /* 0x000fe40000000000 */
[----:B------:R-:W-:-:S04]  /*a860*/  ULEA UR4, UR42, UR4, 0x18 ;  /* 0x000000042a047291 */ /* 0x000fc8000f8ec03f */
[----:B------:R-:W-:Y:S02]  /*a870*/  UIADD3 UR5, UR4, 0x38600, URZ ;  /* 0x0003860004057890 */ /* 0x000fe4000fffe03f */
[----:B------:R-:W-:-:S03]  /*a880*/  UIADD3 UR6, UR4, 0x38680, URZ ;  /* 0x0003868004067890 */ /* 0x000fc6000fffe03f */
[----:B------:R-:W1:Y:S01]  /*a890*/  LDS R4, [UR4+0x3861c] ;  /* 0x03861c04ff047984 */ /* 0x000e620008000800 */
[----:B------:R-:W-:Y:S02]  /*a8a0*/  IMAD.U32 R20, RZ, RZ, UR5 ;  /* 0x00000005ff147e24 */ /* 0x000fe4000f8e00ff */
[----:B------:R-:W-:Y:S01]  /*a8b0*/  IMAD.U32 R22, RZ, RZ, UR6 ;  /* 0x00000006ff167e24 */ /* 0x000fe2000f8e00ff */
[----:B------:R-:W5:Y:S02]  /*a8c0*/  LDS R5, [UR4+0x3869c] ;  /* 0x03869c04ff057984 */ /* 0x000f640008000800 */
[----:B------:R-:W-:Y:S02]  /*a8d0*/  SHF.R.U64 R20, R20, 0x4, RZ ;  /* 0x0000000414147819 */ /* 0x000fe400000012ff */
[----:B------:R-:W-:Y:S01]  /*a8e0*/  SHF.R.U64 R22, R22, 0x4, RZ ;  /* 0x0000000416167819 */ /* 0x000fe200000012ff */
[----:B------:R-:W-:Y:S04]  /*a8f0*/  STS [UR4+0x38630], RZ ;  /* 0x038630ffff007988 */ /* 0x000fe80008000804 */
[----:B------:R-:W-:Y:S04]  /*a900*/  STS [UR4+0x38610], R20 ;  /* 0x03861014ff007988 */ /* 0x000fe80008000804 */
[----:B------:R-:W-:Y:S04]  /*a910*/  STS [UR4+0x38614], R20 ;  /* 0x03861414ff007988 */ /* 0x000fe80008000804 */
[----:B------:R-:W-:Y:S04]  /*a920*/  STS [UR4+0x38690], R22 ;  /* 0x03869016ff007988 */ /* 0x000fe80008000804 */
[----:B------:R-:W-:Y:S04]  /*a930*/  STS [UR4+0x38694], R22 ;  /* 0x03869416ff007988 */ /* 0x000fe80008000804 */
[----:B------:R-:W-:Y:S01]  /*a940*/  STS [UR4+0x386b0], RZ ;  /* 0x0386b0ffff007988 */ /* 0x000fe20008000804 */
[----:B--2---:R-:W-:-:S02]  /*a950*/  SHF.L.U64.HI R11, R10, 0x1, R11 ;  /* 0x000000010a0b7819 */ /* 0x004fc4000001020b */
[----:B----4-:R-:W-:Y:S02]  /*a960*/  SHF.L.U64.HI R3, R8, 0x1, R9 ;  /* 0x0000000108037819 */ /* 0x010fe40000010209 */
[----:B------:R-:W-:Y:S02]  /*a970*/  LOP3.LUT R11, R11, 0x1fffffff, RZ, 0xc0, !PT ;  /* 0x1fffffff0b0b7812 */ /* 0x000fe400078ec0ff */
[----:B------:R-:W-:Y:S02]  /*a980*/  LOP3.LUT R3, R3, 0x1fffffff, RZ, 0xc0, !PT ;  /* 0x1fffffff03037812 */ /* 0x000fe400078ec0ff */
[----:B------:R-:W-:Y:S02]  /*a990*/  SHF.R.U32.HI R7, RZ, 0x4, R11 ;  /* 0x00000004ff077819 */ /* 0x000fe4000001160b */
[----:B------:R-:W-:Y:S02]  /*a9a0*/  SHF.R.U32.HI R6, RZ, 0x4, R3 ;  /* 0x00000004ff067819 */ /* 0x000fe40000011603 */
[----:B-1----:R-:W-:Y:S01]  /*a9b0*/  LOP3.LUT R4, R4, 0xf, R7, 0xb8, !PT ;  /* 0x0000000f04047812 */ /* 0x002fe200078eb807 */
[----:B-----5:R-:W-:Y:S01]  /*a9c0*/  STS.64 [UR4+0x38600], R14 ;  /* 0x0386000eff007988 */ /* 0x020fe20008000a04 */
[----:B------:R-:W-:-:S03]  /*a9d0*/  LOP3.LUT R6, R5, 0xf, R6, 0xb8, !PT ;  /* 0x0000000f05067812 */ /* 0x000fc600078eb806 */
[----:B------:R1:W-:Y:S04]  /*a9e0*/  STS [UR4+0x3861c], R4 ;  /* 0x03861c04ff007988 */ /* 0x0003e80008000804 */
[----:B------:R-:W-:Y:S04]  /*a9f0*/  STS [UR4+0x3869c], R6 ;  /* 0x03869c06ff007988 */ /* 0x000fe80008000804 */
[----:B------:R-:W2:Y:S01]  /*aa00*/  LDS R5, [UR4+0x3861c] ;  /* 0x03861c04ff057984 */ /* 0x000ea20008000800 */
[----:B-1----:R-:W-:-:S03]  /*aa10*/  VIADD R4, R19, 0xffffffff ;  /* 0xffffffff13047836 */ /* 0x002fc60000000000 */
[----:B------:R-:W1:Y:S04]  /*aa20*/  LDS R7, [UR4+0x3869c] ;  /* 0x03869c04ff077984 */ /* 0x000e680008000800 */
[----:B---3--:R-:W-:Y:S01]  /*aa30*/  STS.64 [UR4+0x38680], R12 ;  /* 0x0386800cff007988 */ /* 0x008fe20008000a04 */
[----:B--2---:R-:W-:Y:S02]  /*aa40*/  LOP3.LUT R5, R5, 0xf0, RZ, 0xb8, !PT ;  /* 0x000000f005057812 */ /* 0x004fe400078eb8ff */
[----:B-1----:R-:W-:-:S03]  /*aa50*/  LOP3.LUT R7, R7, 0xf0, RZ, 0xb8, !PT ;  /* 0x000000f007077812 */ /* 0x002fc600078eb8ff */
[----:B------:R1:W-:Y:S04]  /*aa60*/  STS [UR4+0x3861c], R5 ;  /* 0x03861c05ff007988 */ /* 0x0003e80008000804 */
[----:B------:R2:W-:Y:S04]  /*aa70*/  STS [UR4+0x3869c], R7 ;  /* 0x03869c07ff007988 */ /* 0x0005e80008000804 */
[----:B------:R-:W3:Y:S01]  /*aa80*/  LDS R21, [UR4+0x3861c] ;  /* 0x03861c04ff157984 */ /* 0x000ee20008000800 */
[----:B-1----:R-:W-:Y:S02]  /*aa90*/  VIADD R5, R2, 0xffffffff ;  /* 0xffffffff02057836 */ /* 0x002fe40000000000 */
[----:B------:R-:W-:Y:S01]  /*aaa0*/  IMAD.SHL.U32 R2, R10, 0x2, RZ ;  /* 0x000000020a027824 */ /* 0x000fe200078e00ff */
[----:B------:R-:W1:Y:S01]  /*aab0*/  LDS R23, [UR4+0x3869c] ;  /* 0x03869c04ff177984 */ /* 0x000e620008000800 */
[----:B--2---:R-:W-:-:S03]  /*aac0*/  CS2R R6, SRZ ;  /* 0x0000000000067805 */ /* 0x004fc6000001ff00 */
[----:B------:R-:W-:Y:S02]  /*aad0*/  LOP3.LUT R2, R2, 0xfffffffe, RZ, 0xc0, !PT ;  /* 0xfffffffe02027812 */ /* 0x000fe400078ec0ff */
[----:B------:R2:W-:Y:S02]  /*aae0*/  STS.128 [UR4+0x38620], R4 ;  /* 0x03862004ff007988 */ /* 0x0005e40008000c04 */
[----:B------:R-:W-:-:S05]  /*aaf0*/  SHF.R.U64 R11, R2, 0x4, R11 ;  /* 0x00000004020b7819 */ /* 0x000fca000000120b */
[----:B------:R-:W-:Y:S01]  /*ab00*/  STS [UR4+0x3860c], R11 ;  /* 0x03860c0bff007988 */ /* 0x000fe20008000804 */
[----:B--2---:R-:W-:Y:S02]  /*ab10*/  VIADD R5, R0, 0xffffffff ;  /* 0xffffffff00057836 */ /* 0x004fe40000000000 */
[----:B------:R-:W-:-:S03]  /*ab20*/  IMAD.SHL.U32 R0, R8, 0x2, RZ ;  /* 0x0000000208007824 */ /* 0x000fc600078e00ff */
[----:B------:R-:W-:Y:S02]  /*ab30*/  STS.128 [UR4+0x386a0], R4 ;  /* 0x0386a004ff007988 */ /* 0x000fe40008000c04 */
[----:B------:R-:W-:-:S04]  /*ab40*/  LOP3.LUT R0, R0, 0xfffffffe, RZ, 0xc0, !PT ;  /* 0xfffffffe00007812 */ /* 0x000fc800078ec0ff */
[----:B------:R-:W-:Y:S02]  /*ab50*/  SHF.R.U64 R3, R0, 0x4, R3 ;  /* 0x0000000400037819 */ /* 0x000fe40000001203 */
[----:B---3--:R-:W-:-:S03]  /*ab60*/  LOP3.LUT R21, R21, 0xf00, RZ, 0xb8, !PT ;  /* 0x00000f0015157812 */ /* 0x008fc600078eb8ff */
[----:B------:R-:W-:Y:S01]  /*ab70*/  STS [UR4+0x3868c], R3 ;  /* 0x03868c03ff007988 */ /* 0x000fe20008000804 */
[----:B-1----:R-:W-:-:S03]  /*ab80*/  LOP3.LUT R23, R23, 0xf00, RZ, 0xb8, !PT ;  /* 0x00000f0017177812 */ /* 0x002fc600078eb8ff */
[----:B------:R-:W-:Y:S04]  /*ab90*/  STS.64 [UR4+0x38618], R20 ;  /* 0x03861814ff007988 */ /* 0x000fe80008000a04 */
[----:B------:R-:W-:Y:S04]  /*aba0*/  STS.64 [UR4+0x38698], R22 ;  /* 0x03869816ff007988 */ /* 0x000fe80008000a04 */
[----:B------:R-:W1:Y:S04]  /*abb0*/  LDS R24, [UR4+0x3861c] ;  /* 0x03861c04ff187984 */ /* 0x000e680008000800 */
[----:B------:R-:W2:Y:S01]  /*abc0*/  LDS R9, [UR4+0x3869c] ;  /* 0x03869c04ff097984 */ /* 0x000ea20008000800 */
[----:B-1----:R-:W-:-:S02]  /*abd0*/  LOP3.LUT R0, R24, 0xf000, RZ, 0xb8, !PT ;  /* 0x0000f00018007812 */ /* 0x002fc400078eb8ff */
[----:B--2---:R-:W-:-:S03]  /*abe0*/  LOP3.LUT R9, R9, 0xf000, RZ, 0xb8, !PT ;  /* 0x0000f00009097812 */ /* 0x004fc600078eb8ff */
[----:B------:R1:W-:Y:S04]  /*abf0*/  STS [UR4+0x3861c], R0 ;  /* 0x03861c00ff007988 */ /* 0x0003e80008000804 */
[----:B------:R1:W-:Y:S02]  /*ac00*/  STS [UR4+0x3869c], R9 ;  /* 0x03869c09ff007988 */ /* 0x0003e40008000804 */
.L_x_195:
[----:B------:R-:W-:Y:S05]  /*ac10*/  BSYNC B0 ;  /* 0x0000000000007941 */ /* 0x000fea0003800000 */
.L_x_194:
[----:B------:R-:W-:Y:S01]  /*ac20*/  ELECT P0, URZ, PT ;  /* 0x00000000003f782f */ /* 0x000fe20003800000 */
[----:B------:R-:W-:Y:S01]  /*ac30*/  NOP ;  /* 0x0000000000007918 */ /* 0x000fe20000000000 */
[----:B------:R-:W-:Y:S11]  /*ac40*/  BSSY B0, `(.L_x_196) ;  /* 0x0000004000007945 */ /* 0x000ff60003800000 */
[----:B------:R-:W-:Y:S05]  /*ac50*/  @!P0 BRA `(.L_x_197) ;  /* 0x0000000000088947 */ /* 0x000fea0003800000 */
[----:B------:R0:W-:Y:S01]  /*ac60*/  UTMACMDFLUSH ;  /* 0x00000000000079b7 */ /* 0x0001e20000000000 */
[----:B------:R-:W-:-:S04]  /*ac70*/  DEPBAR.LE SB0, 0x0 ;  /* 0x000080000000791a */ /* 0x000fc80000000000 */
.L_x_197:
[----:B------:R-:W-:Y:S05]  /*ac80*/  BSYNC B0 ;  /* 0x0000000000007941 */ /* 0x000fea0003800000 */
.L_x_196:
[----:B------:R-:W-:Y:S01]  /*ac90*/  UMOV UR4, 0x400 ;  /* 0x0000040000047882 */ /* 0x000fe20000000000 */
[----:B---3--:R-:W-:Y:S01]  /*aca0*/  IMAD.SHL.U32 R32, R32, 0x4, RZ ;  /* 0x0000000420207824 */ /* 0x008fe200078e00ff */
[----:B------:R-:W-:Y:S01]  /*acb0*/  ULEA UR16, UR42, UR4, 0x18 ;  /* 0x000000042a107291 */ /* 0x000fe2000f8ec03f */
[----:B------:R-:W-:-:S03]  /*acc0*/  ULDC UR14, c[0x0][0x884] ;  /* 0x00022100000e7ab9 */ /* 0x000fc60000000800 */
[----:B------:R-:W-:Y:S01]  /*acd0*/  UIADD3 UR18, UR16, 0x38600, URZ ;  /* 0x0003860010127890 */ /* 0x000fe2000fffe03f */
[----:B----4-:R-:W-:Y:S01]  /*ace0*/  IADD3 R4, P0, R32, UR12, RZ ;  /* 0x0000000c20047c10 */ /* 0x010fe2000ff1e0ff */
[----:B------:R-:W-:Y:S01]  /*acf0*/  UIMAD.WIDE UR14, UR14, 0x80, UR12 ;  /* 0x000000800e0e78a5 */ /* 0x000fe2000f8e020c */
[----:B------:R-:W-:-:S03]  /*ad00*/  IMAD.MOV.U32 R6, RZ, RZ, 0x1 ;  /* 0x00000001ff067424 */ /* 0x000fc600078e00ff */
[----:B------:R-:W-:Y:S02]  /*ad10*/  IMAD.X R5, RZ, RZ, UR13, P0 ;  /* 0x0000000dff057e24 */ /* 0x000fe400080e06ff */
[----:B------:R-:W-:Y:S01]  /*ad20*/  IADD3 R2, P1, R32, UR14, RZ ;  /* 0x0000000e20027c10 */ /* 0x000fe2000ff3e0ff */
[----:B------:R-:W2:Y:S01]  /*ad30*/  LDS R7, [R32+UR18] ;  /* 0x0000001220077984 */ /* 0x000ea20008000800 */
[----:B------:R-:W-:Y:S02]  /*ad40*/  IMAD.MOV.U32 R8, RZ, RZ, 0x1 ;  /* 0x00000001ff087424 */ /* 0x000fe400078e00ff */
[----:B------:R-:W-:Y:S01]  /*ad50*/  IADD3.X R3, RZ, UR15, RZ, P1, !PT ;  /* 0x0000000fff037c10 */ /* 0x000fe20008ffe4ff */
[----:B-1----:R-:W1:Y:S01]  /*ad60*/  LDS R9, [R32+UR18+0x80] ;  /* 0x0000801220097984 */ /* 0x002e620008000800 */
[----:B------:R-:W-:Y:S01]  /*ad70*/  LOP3.LUT P1, RZ, R33, 0x7f, RZ, 0xc0, !PT ;  /* 0x0000007f21ff7812 */ /* 0x000fe2000782c0ff */
[----:B------:R-:W-:Y:S01]  /*ad80*/  BSSY B0, `(.L_x_198) ;  /* 0x00000eb000007945 */ /* 0x000fe20003800000 */
[----:B------:R-:W-:-:S02]  /*ad90*/  IMAD.MOV.U32 R0, RZ, RZ, RZ ;  /* 0x000000ffff007224 */ /* 0x000fc400078e00ff */
[----:B------:R-:W-:Y:S01]  /*ada0*/  ISETP.EQ.OR P2, PT, R34, RZ, P1 ;  /* 0x000000ff2200720c */ /* 0x000fe20000f42670 */
[----:B------:R-:W-:Y:S02]  /*adb0*/  IMAD.MOV.U32 R20, RZ, RZ, 0x1 ;  /* 0x00000001ff147424 */ /* 0x000fe400078e00ff */
[----:B------:R-:W-:Y:S02]  /*adc0*/  IMAD.MOV.U32 R21, RZ, RZ, RZ ;  /* 0x000000ffff157224 */ /* 0x000fe400078e00ff */
[----:B------:R-:W-:Y:S01]  /*add0*/  IMAD.MOV.U32 R22, RZ, RZ, RZ ;  /* 0x000000ffff167224 */ /* 0x000fe200078e00ff */
[----:B------:R-:W-:Y:S02]  /*ade0*/  ULOP3.LUT UR20, UR54, 0x1, URZ, 0xfc, !UPT ;  /* 0x0000000136147892 */ /* 0x000fe4000f8efc3f */
[----:B------:R-:W-:Y:S02]  /*adf0*/  ULOP3.LUT UR17, UR53, 0x2, URZ, 0xfc, !UPT ;  /* 0x0000000235117892 */ /* 0x000fe4000f8efc3f */
[----:B------:R-:W-:Y:S01]  /*ae00*/  UIADD3 UR19, UR16, 0x38680, URZ ;  /* 0x0003868010137890 */ /* 0x000fe2000fffe03f */
[----:B--2---:R-:W5:Y:S04]  /*ae10*/  ATOMG.E.EXCH.STRONG.GPU PT, RZ, [R4], R7 ;  /* 0x0000000704ff73a8 */ /* 0x004f6800041ee100 */
[----:B-1----:R1:W5:Y:S02]  /*ae20*/  ATOMG.E.EXCH.STRONG.GPU PT, RZ, [R2], R9 ;  /* 0x0000000902ff73a8 */ /* 0x00236400041ee100 */
[----:B-1----:R-:W-:-:S02]  /*ae30*/  PRMT R2, R6, 0x7610, R2 ;  /* 0x0000761006027816 */ /* 0x002fc40000000002 */
[----:B------:R-:W-:-:S07]  /*ae40*/  PRMT R3, R8, 0x7610, R3 ;  /* 0x0000761008037816 */ /* 0x000fce0000000003 */
.L_x_218:
[----:B------:R-:W-:Y:S01]  /*ae50*/  LOP3.LUT P0, RZ, R3, 0xff, RZ, 0xc0, !PT ;  /* 0x000000ff03ff7812 */ /* 0x000fe2000780c0ff */
[----:B-----5:R-:W-:Y:S01]  /*ae60*/  VIADD R4, R19, 0x3f ;  /* 0x0000003f13047836 */ /* 0x020fe20000000000 */
[----:B------:R-:W-:Y:S05]  /*ae70*/  YIELD ;  /* 0x0000000000007946 */ /* 0x000fea0003800000 */
[----:B------:R-:W-:Y:S01]  /*ae80*/  SHF.R.S32.HI R5, RZ, 0x1f, R4 ;  /* 0x0000001fff057819 */ /* 0x000fe20000011404 */
[----:B------:R-:W-:Y:S03]  /*ae90*/  BSSY B1, `(.L_x_199) ;  /* 0x0000008000017945 */ /* 0x000fe60003800000 */
[----:B------:R-:W-:-:S02]  /*aea0*/  LEA.HI R5, R5, R4, RZ, 0x6 ;  /* 0x0000000405057211 */ /* 0x000fc400078f30ff */
[----:B------:R-:W-:Y:S05]  /*aeb0*/  @!P0 BRA `(.L_x_200) ;  /* 0x0000000000148947 */ /* 0x000fea0003800000 */
[----:B------:R-:W-:-:S04]  /*aec0*/  DEPBAR {5,4,3,2,1,0} ;  /* 0x0000003f0000791a */ /* 0x000fc80000000000 */
[----:B------:R1:W-:Y:S01]  /*aed0*/  UTMACCTL.IV [UR12] ;  /* 0x000000000c0079b9 */ /* 0x0003e20008000000 */
[----:B------:R-:W-:-:S04]  /*aee0*/  DEPBAR {5,4,3,2,1,0} ;  /* 0x0000003f0000791a */ /* 0x000fc80000000000 */
[----:B------:R1:W-:Y:S02]  /*aef0*/  UTMACCTL.IV [UR14] ;  /* 0x000000000e0079b9 */ /* 0x0003e40008000000 */
[----:B-1----:R-:W-:Y:S01]  /*af00*/  NOP ;  /* 0x0000000000007918 */ /* 0x002fe20000000000 */
.L_x_200:
[----:B------:R-:W-:Y:S05]  /*af10*/  BSYNC B1 ;  /* 0x0000000000017941 */ /* 0x000fea0003800000 */
.L_x_199:
[----:B------:R-:W-:Y:S01]  /*af20*/  UMOV UR4, 0xffffffff ;  /* 0xffffffff00047882 */ /* 0x000fe20000000000 */
[----:B------:R-:W-:Y:S02]  /*af30*/  SHF.R.S32.HI R7, RZ, 0x6, R5 ;  /* 0x00000006ff077819 */ /* 0x000fe40000011405 */
[----:B------:R-:W-:Y:S05]  /*af40*/  BRA.DIV UR4, `(.L_x_201) ;  /* 0x0000003e041c7947 */ /* 0x000fea000b800000 */
[----:B-----5:R-:W-:-:S13]  /*af50*/  ELECT P6, URZ, PT ;  /* 0x00000000003f782f */ /* 0x020fda00038c0000 */
.L_x_290:
[----:B------:R-:W-:Y:S01]  /*af60*/  ISETP.LT.OR P6, PT, R19, 0x1, !P6 ;  /* 0x000000011300780c */ /* 0x000fe200077c1670 */
[----:B------:R-:W-:-:S12]  /*af70*/  BSSY B1, `(.L_x_202) ;  /* 0x000002e000017945 */ /* 0x000fd80003800000 */
[----:B------:R-:W-:Y:S05]  /*af80*/  @P6 BRA `(.L_x_203) ;  /* 0x0000000000b06947 */ /* 0x000fea0003800000 */
[----:B------:R-:W-:Y:S01]  /*af90*/  IMAD.SHL.U32 R17, R17, 0x100, RZ ;  /* 0x0000010011117824 */ /* 0x000fe200078e00ff */
[----:B------:R-:W-:Y:S01]  /*afa0*/  MOV R10, RZ ;  /* 0x000000ff000a7202 */ /* 0x000fe20000000f00 */
[----:B------:R-:W-:Y:S02]  /*afb0*/  IMAD.SHL.U32 R16, R16, 0x80, RZ ;  /* 0x0000008010107824 */ /* 0x000fe400078e00ff */
[----:B------:R-:W-:Y:S02]  /*afc0*/  VIADD R9, R7, 0x1 ;  /* 0x0000000107097836 */ /* 0x000fe40000000000 */
[----:B------:R-:W-:Y:S02]  /*afd0*/  IMAD.MOV.U32 R3, RZ, RZ, R20 ;  /* 0x000000ffff037224 */ /* 0x000fe400078e0014 */
[----:B------:R-:W-:-:S07]  /*afe0*/  IMAD.MOV.U32 R4, RZ, RZ, R0 ;  /* 0x000000ffff047224 */ /* 0x000fce00078e0000 */
.L_x_207:
[----:B--2---:R-:W-:Y:S01]  /*aff0*/  LEA R8, R4, UR16, 0x3 ;  /* 0x0000001004087c11 */ /* 0x004fe2000f8e18ff */
[----:B------:R-:W-:Y:S05]  /*b000*/  YIELD ;  /* 0x0000000000007946 */ /* 0x000fea0003800000 */
[----:B------:R-:W-:Y:S01]  /*b010*/  SHF.L.U32 R5, R3, 0x1f, RZ ;  /* 0x0000001f03057819 */ /* 0x000fe200000006ff */
[----:B------:R-:W1:Y:S03]  /*b020*/  @!P1 LDC R6, c[0x0][0x500] ;  /* 0x00014000ff069b82 */ /* 0x000e660000000800 */
[----:B------:R-:W2:Y:S02]  /*b030*/  SYNCS.PHASECHK.TRANS64.TRYWAIT P0, [R8+URZ+0x384a0], R5 ;  /* 0x0384a005080075a7 */ /* 0x000ea4000800017f */
[----:B--2---:R-:W-:Y:S05]  /*b040*/  @!P0 BRA `(.L_x_204) ;  /* 0x0000003800fc8947 */ /* 0x004fea0003800000 */
.L_x_291:
[----:B------:R-:W-:Y:S01]  /*b050*/  UPRMT UR4, UR17, 0x9910, URZ ;  /* 0x0000991011047896 */ /* 0x000fe2000800003f */
[----:B-1----:R1:W-:Y:S03]  /*b060*/  @!P1 SYNCS.ARRIVE.TRANS64 RZ, [R8+URZ+0x38480], R6 ;  /* 0x0384800608ff99a7 */ /* 0x0023e6000800003f */
[----:B------:R-:W-:-:S06]  /*b070*/  UISETP.NE.AND UP0, UPT, UR4, 0x2, UPT ;  /* 0x000000020400788c */ /* 0x000fcc000bf05270 */
[----:B------:R-:W-:-:S13]  /*b080*/  PLOP3.LUT P0, PT, PT, PT, UP0, 0x80, 0x0 ;  /* 0x000000000000781c */ /* 0x000fda0003f0f008 */
[----:B-1----:R-:W-:Y:S05]  /*b090*/  @P0 BRA `(.L_x_205) ;  /* 0x0000000000040947 */ /* 0x002fea0003800000 */
[----:B------:R-:W-:Y:S01]  /*b0a0*/  BPT.TRAP 0x1 ;  /* 0x000000040000795c */ /* 0x000fe20000300000 */
.L_x_205:
[----:B------:R-:W-:Y:S05]  /*b0b0*/  @P2 BRA `(.L_x_206) ;  /* 0x0000000000042947 */ /* 0x000fea0003800000 */
[----:B------:R-:W-:Y:S01]  /*b0c0*/  BPT.TRAP 0x1 ;  /* 0x000000040000795c */ /* 0x000fe20000300000 */
.L_x_206:
[----:B------:R-:W-:Y:S01]  /*b0d0*/  R2UR UR8, R4 ;  /* 0x00000000040872ca */ /* 0x000fe200000e0000 */
[----:B------:R-:W-:Y:S01]  /*b0e0*/  VIADD R9, R9, 0xffffffff ;  /* 0xffffffff09097836 */ /* 0x000fe20000000000 */
[----:B------:R-:W-:Y:S01]  /*b0f0*/  R2UR UR9, R8 ;  /* 0x00000000080972ca */ /* 0x000fe200000e0000 */
[----:B------:R-:W-:Y:S01]  /*b100*/  VIADD R4, R4, 0x1 ;  /* 0x0000000104047836 */ /* 0x000fe20000000000 */
[----:B------:R-:W-:Y:S01]  /*b110*/  R2UR UR10, R10 ;  /* 0x000000000a0a72ca */ /* 0x000fe200000e0000 */
[----:B------:R-:W-:Y:S01]  /*b120*/  UMOV UR22, 0x0 ;  /* 0x0000000000167882 */ /* 0x000fe20000000000 */
[----:B------:R-:W-:Y:S01]  /*b130*/  R2UR UR11, R16 ;  /* 0x00000000100b72ca */ /* 0x000fe200000e0000 */
[----:B------:R-:W-:Y:S01]  /*b140*/  UMOV UR23, 0x10000000 ;  /* 0x1000000000177882 */ /* 0x000fe20000000000 */
[----:B------:R-:W-:Y:S01]  /*b150*/  R2UR UR7, R17 ;  /* 0x00000000110772ca */ /* 0x000fe200000e0000 */
[----:B------:R-:W-:Y:S01]  /*b160*/  VIADD R10, R10, 0x40 ;  /* 0x000000400a0a7836 */ /* 0x000fe20000000000 */
[----:B------:R-:W-:-:S02]  /*b170*/  ISETP.GT.AND P3, PT, R9, 0x1, PT ;  /* 0x000000010900780c */ /* 0x000fc40003f64270 */
[C---:B------:R-:W-:Y:S01]  /*b180*/  ISETP.NE.AND P0, PT, R4.reuse, 0x4, PT ;  /* 0x000000040400780c */ /* 0x040fe20003f05270 */
[----:B------:R-:W-:Y:S02]  /*b190*/  ULEA UR4, UR8, UR16, 0xf ;  /* 0x0000001008047291 */ /* 0x000fe4000f8e783f */
[----:B------:R-:W-:Y:S01]  /*b1a0*/  ULEA UR8, UR8, UR16, 0xe ;  /* 0x0000001008087291 */ /* 0x000fe2000f8e703f */
[----:B------:R-:W-:Y:S01]  /*b1b0*/  SEL R6, RZ, 0x1, P0 ;  /* 0x00000001ff067807 */ /* 0x000fe20000000000 */
[----:B------:R-:W-:Y:S01]  /*b1c0*/  UIADD3 UR9, UR9, 0x38480, URZ ;  /* 0x0003848009097890 */ /* 0x000fe2000fffe03f */
[----:B------:R-:W-:Y:S01]  /*b1d0*/  SEL R4, R4, RZ, P0 ;  /* 0x000000ff04047207 */ /* 0x000fe20000000000 */
[----:B------:R-:W-:Y:S01]  /*b1e0*/  UIADD3 UR4, UR4, 0x10000, URZ ;  /* 0x0001000004047890 */ /* 0x000fe2000fffe03f */
[----:B------:R-:W-:Y:S01]  /*b1f0*/  LOP3.LUT R3, R3, R6, RZ, 0x3c, !PT ;  /* 0x0000000603037212 */ /* 0x000fe200078e3cff */
[----:B------:R-:W-:-:S03]  /*b200*/  UMOV UR6, UR10 ;  /* 0x0000000a00067c82 */ /* 0x000fc60008000000 */
[----:B------:R-:W-:Y:S02]  /*b210*/  UMOV UR5, UR9 ;  /* 0x0000000900057c82 */ /* 0x000fe40008000000 */
[----:B------:R1:W-:Y:S02]  /*b220*/  UTMALDG.2D [UR8], [UR12], desc[UR22] ;  /* 0x000016080c0075b4 */ /* 0x0003e40008009000 */
[----:B------:R1:W-:Y:S02]  /*b230*/  UTMALDG.2D [UR4], [UR14], desc[UR22] ;  /* 0x000016040e0075b4 */ /* 0x0003e40008009000 */
[----:B-1----:R-:W-:Y:S05]  /*b240*/  @P3 BRA `(.L_x_207) ;  /* 0xfffffffc00683947 */ /* 0x002fea000383ffff */
.L_x_203:
[----:B------:R-:W-:Y:S05]  /*b250*/  BSYNC B1 ;  /* 0x0000000000017941 */ /* 0x000fea0003800000 */
.L_x_202:
[----:B------:R-:W-:Y:S01]  /*b260*/  IMAD.IADD R0, R7, 0x1, R0 ;  /* 0x0000000107007824 */ /* 0x000fe200078e0200 */
[----:B------:R-:W-:-:S04]  /*b270*/  LOP3.LUT P0, RZ, R2, 0xff, RZ, 0xc0, !PT ;  /* 0x000000ff02ff7812 */ /* 0x000fc8000780c0ff */
[----:B------:R-:W-:-:S04]  /*b280*/  SHF.R.U32.HI R2, RZ, 0x2, R0 ;  /* 0x00000002ff027819 */ /* 0x000fc80000011600 */
[----:B------:R-:W-:-:S04]  /*b290*/  LOP3.LUT R2, R2, 0x1, RZ, 0xc0, !PT ;  /* 0x0000000102027812 */ /* 0x000fc800078ec0ff */
[----:B------:R-:W-:Y:S01]  /*b2a0*/  ISETP.NE.U32.AND P3, PT, R2, 0x1, PT ;  /* 0x000000010200780c */ /* 0x000fe20003f65070 */
[----:B------:R-:W-:Y:S01]  /*b2b0*/  IMAD.U32 R2, RZ, RZ, UR20 ;  /* 0x00000014ff027e24 */ /* 0x000fe2000f8e00ff */
[----:B------:R-:W-:Y:S01]  /*b2c0*/  @P0 SYNCS.ARRIVE.TRANS64.A1T0 RZ, [UR16+0x38508], RZ ;  /* 0x038508ffffff09a7 */ /* 0x000fe20008100010 */
[----:B------:R-:W-:Y:S02]  /*b2d0*/  ISETP.GT.U32.AND P0, PT, R0, 0x3, PT ;  /* 0x000000030000780c */ /* 0x000fe40003f04070 */
[C---:B------:R-:W-:Y:S02]  /*b2e0*/  ISETP.GT.U32.AND P3, PT, R7.reuse, 0x3, !P3 ;  /* 0x000000030700780c */ /* 0x040fe40005f64070 */
[----:B------:R-:W-:Y:S02]  /*b2f0*/  ISETP.NE.AND P4, PT, R2, 0x3, PT ;  /* 0x000000030200780c */ /* 0x000fe40003f85270 */
[----:B------:R-:W-:Y:S02]  /*b300*/  ISETP.LT.U32.AND P0, PT, R7, 0x4, P0 ;  /* 0x000000040700780c */ /* 0x000fe40000701070 */
[----:B------:R-:W-:-:S02]  /*b310*/  SEL R2, RZ, 0x1, !P3 ;  /* 0x00000001ff027807 */ /* 0x000fc40005800000 */
[----:B------:R-:W-:Y:S02]  /*b320*/  SEL R3, RZ, 0x1, !P0 ;  /* 0x00000001ff037807 */ /* 0x000fe40004000000 */
[----:B------:R-:W-:Y:S02]  /*b330*/  LOP3.LUT R0, R0, 0x3, RZ, 0xc0, !PT ;  /* 0x0000000300007812 */ /* 0x000fe400078ec0ff */
[----:B------:R-:W-:-:S03]  /*b340*/  LOP3.LUT R20, R2, R20, R3, 0x96, !PT ;  /* 0x0000001402147212 */ /* 0x000fc600078e9603 */
[----:B------:R-:W-:Y:S05]  /*b350*/  @!P4 BRA `(.L_x_208) ;  /* 0x000000000004c947 */ /* 0x000fea0003800000 */
[----:B------:R-:W-:Y:S01]  /*b360*/  BPT.TRAP 0x1 ;  /* 0x000000040000795c */ /* 0x000fe20000300000 */
.L_x_208:
[C---:B------:R-:W-:Y:S01]  /*b370*/  LEA R3, R21.reuse, UR16, 0x3 ;  /* 0x0000001015037c11 */ /* 0x040fe2000f8e18ff */
[----:B------:R-:W-:Y:S01]  /*b380*/  BSSY B1, `(.L_x_209) ;  /* 0x0000005000017945 */ /* 0x000fe20003800000 */
[----:B------:R-:W-:Y:S02]  /*b390*/  SHF.L.U32 R2, R22, 0x1f, RZ ;  /* 0x0000001f16027819 */ /* 0x000fe400000006ff */
[----:B--2---:R-:W-:Y:S02]  /*b3a0*/  LEA R8, R21, UR16, 0x4 ;  /* 0x0000001015087c11 */ /* 0x004fe4000f8e20ff */
[----:B------:R-:W1:Y:S02]  /*b3b0*/  SYNCS.PHASECHK.TRANS64.TRYWAIT P0, [R3+URZ+0x38400], R2 ;  /* 0x03840002030075a7 */ /* 0x000e64000800017f */
[----:B-1----:R-:W-:Y:S05]  /*b3c0*/  @!P0 BRA `(.L_x_210) ;  /* 0x0000003800308947 */ /* 0x002fea0003800000 */
.L_x_292:
[----:B------:R-:W-:Y:S05]  /*b3d0*/  BSYNC B1 ;  /* 0x0000000000017941 */ /* 0x000fea0003800000 */
.L_x_209:
[----:B------:R-:W2:Y:S01]  /*b3e0*/  LDS.128 R8, [R8+0x38510] ;  /* 0x0385100008087984 */ /* 0x000ea20000000c00 */
[----:B------:R-:W-:Y:S01]  /*b3f0*/  @!PT LDS RZ, [RZ] ;  /* 0x00000000fffff984 */ /* 0x000fe20000000800 */
[----:B------:R-:W-:Y:S01]  /*b400*/  @!PT LDS RZ, [RZ] ;  /* 0x00000000fffff984 */ /* 0x000fe20000000800 */
[----:B------:R-:W-:Y:S01]  /*b410*/  @!PT LDS RZ, [RZ] ;  /* 0x00000000fffff984 */ /* 0x000fe20000000800 */
[----:B------:R-:W-:Y:S01]  /*b420*/  @!PT LDS RZ, [RZ] ;  /* 0x00000000fffff984 */ /* 0x000fe20000000800 */
[----:B------:R3:W-:Y:S06]  /*b430*/  MEMBAR.ALL.CTA ;  /* 0x0000000000007992 */ /* 0x0007ec0000008000 */
[----:B---3--:R-:W3:Y:S01]  /*b440*/  FENCE.VIEW.ASYNC.S ;  /* 0x00000000000073c6 */ /* 0x008ee20000000000 */
[----:B--2---:R-:W-:Y:S02]  /*b450*/  IMAD.MOV.U32 R17, RZ, RZ, R9 ;  /* 0x000000ffff117224 */ /* 0x004fe400078e0009 */
[----:B------:R-:W-:Y:S01]  /*b460*/  IMAD.MOV.U32 R16, RZ, RZ, R8 ;  /* 0x000000ffff107224 */ /* 0x000fe200078e0008 */
[----:B---3--:R-:W-:Y:S06]  /*b470*/  @!P4 BRA `(.L_x_211) ;  /* 0x000000000004c947 */ /* 0x008fec0003800000 */
[----:B------:R-:W-:Y:S01]  /*b480*/  BPT.TRAP 0x1 ;  /* 0x000000040000795c */ /* 0x000fe20000300000 */
.L_x_211:
[----:B------:R-:W2:Y:S01]  /*b490*/  S2R R5, SR_CgaCtaId ;  /* 0x0000000000057919 */ /* 0x000ea20000008800 */
[----:B------:R-:W-:Y:S01]  /*b4a0*/  ISETP.NE.AND P0, PT, R11, RZ, PT ;  /* 0x000000ff0b00720c */ /* 0x000fe20003f05270 */
[----:B-1----:R-:W-:Y:S01]  /*b4b0*/  VIADD R2, R3, 0x38440 ;  /* 0x0003844003027836 */ /* 0x002fe20000000000 */
[CC--:B------:R-:W-:Y:S02]  /*b4c0*/  ISETP.NE.AND P3, PT, R10.reuse, R18.reuse, PT ;  /* 0x000000120a00720c */ /* 0x0c0fe40003f65270 */
[----:B------:R-:W-:Y:S02]  /*b4d0*/  ISETP.EQ.OR P0, PT, R10, R18, !P0 ;  /* 0x000000120a00720c */ /* 0x000fe40004702670 */
[----:B--2---:R-:W-:-:S04]  /*b4e0*/  PRMT R2, R5, 0x654, R2 ;  /* 0x0000065405027816 */ /* 0x004fc80000000002 */
[----:B------:R1:W-:Y:S07]  /*b4f0*/  SYNCS.ARRIVE.TRANS64.RED.A1T0 RZ, [R2+URZ], RZ ;  /* 0x000000ff02ff79a7 */ /* 0x0003ee000810043f */
[----:B------:R-:W-:Y:S05]  /*b500*/  @P0 BRA `(.L_x_212) ;  /* 0x0000000400a40947 */ /* 0x000fea0003800000 */
[----:B-1----:R-:W1:Y:S02]  /*b510*/  LDC.64 R2, c[0x0][0x290] ;  /* 0x0000a400ff027b82 */ /* 0x002e640000000a00 */
[----:B-1----:R-:W-:-:S05]  /*b520*/  IMAD.WIDE R2, R10, 0xc, R2 ;  /* 0x0000000c0a027825 */ /* 0x002fca00078e0202 */
[----:B------:R1:W5:Y:S01]  /*b530*/  LDG.E R19, desc[UR58][R2.64+0x8] ;  /* 0x0000083a02137981 */ /* 0x000362000c1e1900 */
[----:B------:R-:W-:-:S03]  /*b540*/  UMOV UR4, 0xffffffff ;  /* 0xffffffff00047882 */ /* 0x000fc60000000000 */
[----:B------:R-:W-:Y:S05]  /*b550*/  BRA.DIV UR4, `(.L_x_213) ;  /* 0x0000003604e07947 */ /* 0x000fea000b800000 */
[----:B------:R-:W-:-:S13]  /*b560*/  ELECT P6, URZ, PT ;  /* 0x00000000003f782f */ /* 0x000fda00038c0000 */
.L_x_295:
[----:B------:R-:W-:Y:S04]  /*b570*/  BSSY B1, `(.L_x_214) ;  /* 0x000004f000017945 */ /* 0x000fe80003800000 */
[----:B------:R-:W-:Y:S05]  /*b580*/  @!P6 BRA `(.L_x_215) ;  /* 0x000000040034e947 */ /* 0x000fea0003800000 */
[----:B------:R-:W-:Y:S01]  /*b590*/  SHF.R.S32.HI R5, RZ, 0x1f, R10 ;  /* 0x0000001fff057819 */ /* 0x000fe2000001140a */
[----:B------:R-:W-:Y:S01]  /*b5a0*/  ULDC.64 UR4, c[0x0][0x510] ;  /* 0x0001440000047ab9 */ /* 0x000fe20000000a00 */
[C---:B------:R-:W-:Y:S01]  /*b5b0*/  SHF.L.U32 R4, R10.reuse, 0x3, RZ ;  /* 0x000000030a047819 */ /* 0x040fe200000006ff */
[----:B------:R-:W-:Y:S01]  /*b5c0*/  ULDC.64 UR6, c[0x0][0x520] ;  /* 0x0001480000067ab9 */ /* 0x000fe20000000a00 */
[----:B------:R-:W-:Y:S01]  /*b5d0*/  SHF.L.U64.HI R5, R10, 0x3, R5 ;  /* 0x000000030a057819 */ /* 0x000fe20000010205 */
[----:B------:R-:W2:Y:S01]  /*b5e0*/  LDG.E R18, desc[UR58][R2.64] ;  /* 0x0000003a02127981 */ /* 0x000ea2000c1e1900 */
[C---:B------:R-:W-:Y:S02]  /*b5f0*/  IADD3 R12, P0, R4.reuse, UR4, RZ ;  /* 0x00000004040c7c10 */ /* 0x040fe4000ff1e0ff */
[C---:B------:R-:W-:Y:S02]  /*b600*/  IADD3 R8, P4, R4.reuse, UR6, RZ ;  /* 0x0000000604087c10 */ /* 0x040fe4000ff9e0ff */
[C---:B------:R-:W-:Y:S01]  /*b610*/  IADD3.X R13, R5.reuse, UR5, RZ, P0, !PT ;  /* 0x00000005050d7c10 */ /* 0x040fe200087fe4ff */
[----:B------:R-:W-:Y:S01]  /*b620*/  ULDC.64 UR4, c[0x0][0x518] ;  /* 0x0001460000047ab9 */ /* 0x000fe20000000a00 */
[----:B------:R-:W-:Y:S01]  /*b630*/  IADD3.X R9, R5, UR7, RZ, P4, !PT ;  /* 0x0000000705097c10 */ /* 0x000fe2000a7fe4ff */
[----:B-1----:R1:W3:Y:S04]  /*b640*/  LDG.E R2, desc[UR58][R2.64+0x4] ;  /* 0x0000043a02027981 */ /* 0x0022e8000c1e1900 */
[----:B------:R-:W4:Y:S04]  /*b650*/  LDG.E.64 R12, desc[UR58][R12.64] ;  /* 0x0000003a0c0c7981 */ /* 0x000f28000c1e1b00 */
[----:B------:R-:W2:Y:S01]  /*b660*/  LDG.E.64 R8, desc[UR58][R8.64] ;  /* 0x0000003a08087981 */ /* 0x000ea2000c1e1b00 */
[----:B------:R-:W-:-:S04]  /*b670*/  IADD3 R6, P0, R4, UR4, RZ ;  /* 0x0000000404067c10 */ /* 0x000fc8000ff1e0ff */
[----:B------:R-:W-:Y:S01]  /*b680*/  IADD3.X R7, R5, UR5, RZ, P0, !PT ;  /* 0x0000000505077c10 */ /* 0x000fe200087fe4ff */
[----:B------:R-:W-:-:S05]  /*b690*/  ULDC.64 UR4, c[0x0][0x528] ;  /* 0x00014a0000047ab9 */ /* 0x000fca0000000a00 */
[----:B------:R-:W3:Y:S01]  /*b6a0*/  LDG.E.64 R6, desc[UR58][R6.64] ;  /* 0x0000003a06067981 */ /* 0x000ee2000c1e1b00 */
[----:B------:R-:W-:-:S04]  /*b6b0*/  IADD3 R4, P0, R4, UR4, RZ ;  /* 0x0000000404047c10 */ /* 0x000fc8000ff1e0ff */
[----:B------:R-:W-:-:S06]  /*b6c0*/  IADD3.X R5, R5, UR5, RZ, P0, !PT ;  /* 0x0000000505057c10 */ /* 0x000fcc00087fe4ff */
[----:B------:R-:W3:Y:S04]  /*b6d0*/  LDG.E.64 R4, desc[UR58][R4.64] ;  /* 0x0000003a04047981 */ /* 0x000ee8000c1e1b00 */
[----:B----4-:R-:W-:Y:S04]  /*b6e0*/  STS.64 [UR18], R12 ;  /* 0x0000000cff007988 */ /* 0x010fe80008000a12 */
[----:B--2---:R-:W-:Y:S04]  /*b6f0*/  STS.64 [UR19], R8 ;  /* 0x00000008ff007988 */ /* 0x004fe80008000a13 */
[----:B------:R-:W2:Y:S01]  /*b700*/  LDS R14, [UR18+0x1c] ;  /* 0x00001c12ff0e7984 */ /* 0x000ea20008000800 */
[----:B---3--:R-:W-:-:S04]  /*b710*/  SHF.L.U64.HI R24, R6, 0x1, R7 ;  /* 0x0000000106187819 */ /* 0x008fc80000010207 */
[----:B------:R-:W-:-:S04]  /*b720*/  LOP3.LUT R24, R24, 0x1fffffff, RZ, 0xc0, !PT ;  /* 0x1fffffff18187812 */ /* 0x000fc800078ec0ff */
[----:B------:R-:W-:-:S04]  /*b730*/  SHF.R.U32.HI R7, RZ, 0x4, R24 ;  /* 0x00000004ff077819 */ /* 0x000fc80000011618 */
[----:B--2---:R-:W-:-:S05]  /*b740*/  LOP3.LUT R14, R14, 0xf, R7, 0xb8, !PT ;  /* 0x0000000f0e0e7812 */ /* 0x004fca00078eb807 */
[----:B------:R-:W-:Y:S04]  /*b750*/  STS [UR18+0x1c], R14 ;  /* 0x00001c0eff007988 */ /* 0x000fe80008000812 */
[----:B------:R-:W2:Y:S02]  /*b760*/  LDS R7, [UR18+0x1c] ;  /* 0x00001c12ff077984 */ /* 0x000ea40008000800 */
[----:B--2---:R-:W-:-:S05]  /*b770*/  LOP3.LUT R7, R7, 0xf0, RZ, 0xb8, !PT ;  /* 0x000000f007077812 */ /* 0x004fca00078eb8ff */
[----:B------:R-:W-:Y:S04]  /*b780*/  STS [UR18+0x1c], R7 ;  /* 0x00001c07ff007988 */ /* 0x000fe80008000812 */
[----:B------:R-:W2:Y:S01]  /*b790*/  LDS R9, [UR18+0x1c] ;  /* 0x00001c12ff097984 */ /* 0x000ea20008000800 */
[----:B------:R-:W-:-:S05]  /*b7a0*/  IMAD.U32 R8, RZ, RZ, UR18 ;  /* 0x00000012ff087e24 */ /* 0x000fca000f8e00ff */
[----:B------:R-:W-:Y:S02]  /*b7b0*/  SHF.R.U64 R8, R8, 0x4, RZ ;  /* 0x0000000408087819 */ /* 0x000fe400000012ff */
[----:B--2---:R-:W-:-:S05]  /*b7c0*/  LOP3.LUT R9, R9, 0xf00, RZ, 0xb8, !PT ;  /* 0x00000f0009097812 */ /* 0x004fca00078eb8ff */
[----:B------:R-:W-:Y:S04]  /*b7d0*/  STS.64 [UR18+0x18], R8 ;  /* 0x00001808ff007988 */ /* 0x000fe80008000a12 */
[----:B------:R-:W1:Y:S01]  /*b7e0*/  LDS R25, [UR18+0x1c] ;  /* 0x00001c12ff197984 */ /* 0x000e620008000800 */
[----:B------:R-:W-:Y:S01]  /*b7f0*/  IMAD.SHL.U32 R23, R6, 0x2, RZ ;  /* 0x0000000206177824 */ /* 0x000fe200078e00ff */
[----:B------:R-:W-:-:S04]  /*b800*/  CS2R R14, SRZ ;  /* 0x00000000000e7805 */ /* 0x000fc8000001ff00 */
[----:B------:R-:W-:Y:S01]  /*b810*/  LOP3.LUT R23, R23, 0xfffffffe, RZ, 0xc0, !PT ;  /* 0xfffffffe17177812 */ /* 0x000fe200078ec0ff */
[----:B-----5:R-:W-:Y:S02]  /*b820*/  VIADD R12, R19, 0xffffffff ;  /* 0xffffffff130c7836 */ /* 0x020fe40000000000 */
[----:B------:R-:W-:Y:S01]  /*b830*/  VIADD R13, R18, 0xffffffff ;  /* 0xffffffff120d7836 */ /* 0x000fe20000000000 */
[----:B------:R-:W-:Y:S01]  /*b840*/  SHF.R.U64 R23, R23, 0x4, R24 ;  /* 0x0000000417177819 */ /* 0x000fe20000001218 */
[----:B------:R-:W-:Y:S04]  /*b850*/  STS [UR18+0x10], R8 ;  /* 0x00001008ff007988 */ /* 0x000fe80008000812 */
[----:B------:R-:W-:Y:S04]  /*b860*/  STS [UR18+0x14], R8 ;  /* 0x00001408ff007988 */ /* 0x000fe80008000812 */
[----:B------:R-:W-:Y:S04]  /*b870*/  STS.128 [UR18+0x20], R12 ;  /* 0x0000200cff007988 */ /* 0x000fe80008000c12 */
[----:B------:R-:W-:Y:S04]  /*b880*/  STS [UR18+0xc], R23 ;  /* 0x00000c17ff007988 */ /* 0x000fe80008000812 */
[----:B------:R-:W-:Y:S01]  /*b890*/  STS [UR18+0x30], RZ ;  /* 0x000030ffff007988 */ /* 0x000fe20008000812 */
[----:B-1----:R-:W-:-:S05]  /*b8a0*/  LOP3.LUT R3, R25, 0xf000, RZ, 0xb8, !PT ;  /* 0x0000f00019037812 */ /* 0x002fca00078eb8ff */
[----:B------:R-:W-:Y:S04]  /*b8b0*/  STS [UR18+0x1c], R3 ;  /* 0x00001c03ff007988 */ /* 0x000fe80008000812 */
[----:B------:R-:W1:Y:S01]  /*b8c0*/  LDS R6, [UR19+0x1c] ;  /* 0x00001c13ff067984 */ /* 0x000e620008000800 */
[----:B------:R-:W-:-:S04]  /*b8d0*/  SHF.L.U64.HI R18, R4, 0x1, R5 ;  /* 0x0000000104127819 */ /* 0x000fc80000010205 */
[----:B------:R-:W-:-:S04]  /*b8e0*/  LOP3.LUT R18, R18, 0x1fffffff, RZ, 0xc0, !PT ;  /* 0x1fffffff12127812 */ /* 0x000fc800078ec0ff */
[----:B------:R-:W-:-:S04]  /*b8f0*/  SHF.R.U32.HI R5, RZ, 0x4, R18 ;  /* 0x00000004ff057819 */ /* 0x000fc80000011612 */
[----:B-1----:R-:W-:-:S05]  /*b900*/  LOP3.LUT R5, R6, 0xf, R5, 0xb8, !PT ;  /* 0x0000000f06057812 */ /* 0x002fca00078eb805 */
[----:B------:R-:W-:Y:S04]  /*b910*/  STS [UR19+0x1c], R5 ;  /* 0x00001c05ff007988 */ /* 0x000fe80008000813 */
[----:B------:R-:W1:Y:S02]  /*b920*/  LDS R8, [UR19+0x1c] ;  /* 0x00001c13ff087984 */ /* 0x000e640008000800 */
[----:B-1----:R-:W-:-:S05]  /*b930*/  LOP3.LUT R8, R8, 0xf0, RZ, 0xb8, !PT ;  /* 0x000000f008087812 */ /* 0x002fca00078eb8ff */
[----:B------:R-:W-:Y:S04]  /*b940*/  STS [UR19+0x1c], R8 ;  /* 0x00001c08ff007988 */ /* 0x000fe80008000813 */
[----:B------:R-:W1:Y:S01]  /*b950*/  LDS R7, [UR19+0x1c] ;  /* 0x00001c13ff077984 */ /* 0x000e620008000800 */
[----:B------:R-:W-:-:S05]  /*b960*/  IMAD.U32 R6, RZ, RZ, UR19 ;  /* 0x00000013ff067e24 */ /* 0x000fca000f8e00ff */
[----:B------:R-:W-:Y:S02]  /*b970*/  SHF.R.U64 R6, R6, 0x4, RZ ;  /* 0x0000000406067819 */ /* 0x000fe400000012ff */
[----:B-1----:R-:W-:-:S05]  /*b980*/  LOP3.LUT R7, R7, 0xf00, RZ, 0xb8, !PT ;  /* 0x00000f0007077812 */ /* 0x002fca00078eb8ff */
[----:B------:R-:W-:Y:S04]  /*b990*/  STS.64 [UR19+0x18], R6 ;  /* 0x00001806ff007988 */ /* 0x000fe80008000a13 */
[----:B------:R-:W1:Y:S01]  /*b9a0*/  LDS R9, [UR19+0x1c] ;  /* 0x00001c13ff097984 */ /* 0x000e620008000800 */
[----:B------:R-:W-:Y:S02]  /*b9b0*/  IMAD.SHL.U32 R3, R4, 0x2, RZ ;  /* 0x0000000204037824 */ /* 0x000fe400078e00ff */
[----:B------:R-:W-:-:S03]  /*b9c0*/  VIADD R13, R2, 0xffffffff ;  /* 0xffffffff020d7836 */ /* 0x000fc60000000000 */
[----:B------:R-:W-:-:S04]  /*b9d0*/  LOP3.LUT R3, R3, 0xfffffffe, RZ, 0xc0, !PT ;  /* 0xfffffffe03037812 */ /* 0x000fc800078ec0ff */
[----:B------:R-:W-:Y:S01]  /*b9e0*/  SHF.R.U64 R3, R3, 0x4, R18 ;  /* 0x0000000403037819 */ /* 0x000fe20000001212 */
[----:B------:R2:W-:Y:S04]  /*b9f0*/  STS.128 [UR19+0x20], R12 ;  /* 0x0000200cff007988 */ /* 0x0005e80008000c13 */
[----:B------:R2:W-:Y:S04]  /*ba00*/  STS [UR19+0xc], R3 ;  /* 0x00000c03ff007988 */ /* 0x0005e80008000813 */
[----:B------:R2:W-:Y:S04]  /*ba10*/  STS [UR19+0x10], R6 ;  /* 0x00001006ff007988 */ /* 0x0005e80008000813 */
[----:B------:R2:W-:Y:S04]  /*ba20*/  STS [UR19+0x14], R6 ;  /* 0x00001406ff007988 */ /* 0x0005e80008000813 */
[----:B------:R-:W-:Y:S01]  /*ba30*/  STS [UR19+0x30], RZ ;  /* 0x000030ffff007988 */ /* 0x000fe20008000813 */
[----:B-1----:R-:W-:-:S05]  /*ba40*/  LOP3.LUT R2, R9, 0xf000, RZ, 0xb8, !PT ;  /* 0x0000f00009027812 */ /* 0x002fca00078eb8ff */
[----:B------:R2:W-:Y:S02]  /*ba50*/  STS [UR19+0x1c], R2 ;  /* 0x00001c02ff007988 */ /* 0x0005e40008000813 */
.L_x_215:
[----:B------:R-:W-:Y:S05]  /*ba60*/  BSYNC B1 ;  /* 0x0000000000017941 */ /* 0x000fea0003800000 */
.L_x_214:
[----:B------:R-:W-:-:S03]  /*ba70*/  UMOV UR4, 0xffffffff ;  /* 0xffffffff00047882 */ /* 0x000fc60000000000 */
[----:B------:R-:W-:Y:S05]  /*ba80*/  BRA.DIV UR4, `(.L_x_216) ;  /* 0x0000003204b47947 */ /* 0x000fea000b800000 */
[----:B------:R-:W-:Y:S01]  /*ba90*/  ELECT P6, URZ, PT ;  /* 0x00000000003f782f */ /* 0x000fe200038c0000 */
[----:B------:R-:W-:-:S12]  /*baa0*/  NOP ;  /* 0x0000000000007918 */ /* 0x000fd80000000000 */
.L_x_299:
[----:B-12---:R-:W1:Y:S02]  /*bab0*/  S2R R2, SR_LANEID ;  /* 0x0000000000027919 */ /* 0x006e640000000000 */
[----:B-1----:R-:W-:-:S05]  /*bac0*/  IMAD.SHL.U32 R6, R2, 0x4, RZ ;  /* 0x0000000402067824 */ /* 0x002fca00078e00ff */
[----:B------:R1:W2:Y:S01]  /*bad0*/  LDS R7, [R6+UR18] ;  /* 0x0000001206077984 */ /* 0x0002a20008000800 */
[C---:B------:R-:W-:Y:S02]  /*bae0*/  IADD3 R4, P0, R6.reuse, UR12, RZ ;  /* 0x0000000c06047c10 */ /* 0x040fe4000ff1e0ff */
[----:B------:R-:W-:Y:S01]  /*baf0*/  IADD3 R2, P4, R6, UR14, RZ ;  /* 0x0000000e06027c10 */ /* 0x000fe2000ff9e0ff */
[----:B------:R1:W3:Y:S01]  /*bb00*/  LDS R9, [R6+UR18+0x80] ;  /* 0x0000801206097984 */ /* 0x0002e20008000800 */
[----:B------:R-:W-:Y:S11]  /*bb10*/  @!P6 BRA `(.L_x_217) ;  /* 0x000000000008e947 */ /* 0x000ff60003800000 */
[----:B------:R0:W-:Y:S01]  /*bb20*/  UTMACMDFLUSH ;  /* 0x00000000000079b7 */ /* 0x0001e20000000000 */
[----:B------:R-:W-:-:S04]  /*bb30*/  DEPBAR.LE SB0, 0x0 ;  /* 0x000080000000791a */ /* 0x000fc80000000000 */
.L_x_217:
[----:B------:R-:W-:Y:S01]  /*bb40*/  IMAD.X R5, RZ, RZ, UR13, P0 ;  /* 0x0000000dff057e24 */ /* 0x000fe200080e06ff */
[----:B------:R-:W-:Y:S05]  /*bb50*/  WARPSYNC.ALL ;  /* 0x0000000000007948 */ /* 0x000fea0003800000 */
[----:B------:R-:W-:Y:S01]  /*bb60*/  IMAD.X R3, RZ, RZ, UR15, P4 ;  /* 0x0000000fff037e24 */ /* 0x000fe2000a0e06ff */
[----:B--2---:R2:W5:Y:S04]  /*bb70*/  ATOMG.E.EXCH.STRONG.GPU PT, RZ, [R4], R7 ;  /* 0x0000000704ff73a8 */ /* 0x00456800041ee100 */
[----:B---3--:R2:W5:Y:S01]  /*bb80*/  ATOMG.E.EXCH.STRONG.GPU PT, RZ, [R2], R9 ;  /* 0x0000000902ff73a8 */ /* 0x00856200041ee100 */
[----:B------:R-:W-:-:S07]  /*bb90*/  MOV R18, R10 ;  /* 0x0000000a00127202 */ /* 0x000fce0000000f00 */
.L_x_212:
[----:B------:R-:W-:Y:S01]  /*bba0*/  ISETP.NE.AND P4, PT, R11, RZ, PT ;  /* 0x000000ff0b00720c */ /* 0x000fe20003f85270 */
[----:B------:R-:W-:Y:S01]  /*bbb0*/  VIADD R21, R21, 0x1 ;  /* 0x0000000115157836 */ /* 0x000fe20000000000 */
[----:B--2---:R-:W-:Y:S02]  /*bbc0*/  SEL R3, RZ, 0x1, !P3 ;  /* 0x00000001ff037807 */ /* 0x004fe40005800000 */
[----:B-1----:R-:W-:Y:S02]  /*bbd0*/  PRMT R2, RZ, 0x7610, R2 ;  /* 0x00007610ff027816 */ /* 0x002fe40000000002 */
[----:B------:R-:W-:-:S04]  /*bbe0*/  ISETP.NE.AND P0, PT, R21, 0x8, PT ;  /* 0x000000081500780c */ /* 0x000fc80003f05270 */
[----:B------:R-:W-:Y:S02]  /*bbf0*/  SEL R5, RZ, 0x1, P0 ;  /* 0x00000001ff057807 */ /* 0x000fe40000000000 */
[----:B------:R-:W-:Y:S02]  /*bc00*/  SEL R21, R21, RZ, P0 ;  /* 0x000000ff15157207 */ /* 0x000fe40000000000 */
[----:B------:R-:W-:Y:S01]  /*bc10*/  LOP3.LUT R22, R22, R5, RZ, 0x3c, !PT ;  /* 0x0000000516167212 */ /* 0x000fe200078e3cff */
[----:B------:R-:W-:Y:S06]  /*bc20*/  @P4 BRA `(.L_x_218) ;  /* 0xfffffff000884947 */ /* 0x000fec000383ffff */
[----:B------:R-:W-:Y:S05]  /*bc30*/  BSYNC B0 ;  /* 0x0000000000007941 */ /* 0x000fea0003800000 */
.L_x_198:
[----:B------:R-:W-:-:S03]  /*bc40*/  UMOV UR4, 0xffffffff ;  /* 0xffffffff00047882 */ /* 0x000fc60000000000 */
[----:B------:R-:W-:Y:S05]  /*bc50*/  BRA.DIV UR4, `(.L_x_219) ;  /* 0x0000003204707947 */ /* 0x000fea000b800000 */
[----:B-----5:R-:W-:-:S13]  /*bc60*/  ELECT P6, URZ, PT ;  /* 0x00000000003f782f */ /* 0x020fda00038c0000 */
.L_x_302:
[----:B------:R-:W-:Y:S04]  /*bc70*/  BSSY B0, `(.L_x_220) ;  /* 0x000002a000007945 */ /* 0x000fe80003800000 */
[----:B------:R-:W-:Y:S05]  /*bc80*/  @!P6 BRA `(.L_x_221) ;  /* 0x0000000000a0e947 */ /* 0x000fea0003800000 */
[----:B------:R-:W-:-:S04]  /*bc90*/  ULOP3.LUT UR4, UR53, 0x2, URZ, 0xfc, !UPT ;  /* 0x0000000235047892 */ /* 0x000fc8000f8efc3f */
[----:B------:R-:W-:-:S06]  /*bca0*/  UISETP.NE.AND UP0, UPT, UR4, 0x3, UPT ;  /* 0x000000030400788c */ /* 0x000fcc000bf05270 */
[----:B------:R-:W-:-:S13]  /*bcb0*/  PLOP3.LUT P0, PT, PT, PT, UP0, 0x80, 0x0 ;  /* 0x000000000000781c */ /* 0x000fda0003f0f008 */
[----:B------:R-:W-:Y:S05]  /*bcc0*/  @!P0 BRA `(.L_x_222) ;  /* 0x0000000000048947 */ /* 0x000fea0003800000 */
[----:B------:R-:W-:Y:S01]  /*bcd0*/  BPT.TRAP 0x1 ;  /* 0x000000040000795c */ /* 0x000fe20000300000 */
.L_x_222:
[----:B------:R-:W-:Y:S01]  /*bce0*/  IMAD.U32 R3, RZ, RZ, UR16 ;  /* 0x00000010ff037e24 */ /* 0x000fe2000f8e00ff */
[----:B------:R-:W-:-:S03]  /*bcf0*/  SHF.L.U32 R2, R20, 0x1f, RZ ;  /* 0x0000001f14027819 */ /* 0x000fc600000006ff */
[----:B------:R-:W-:-:S04]  /*bd00*/  VIADD R3, R3, 0x384a0 ;  /* 0x000384a003037836 */ /* 0x000fc80000000000 */
[C---:B------:R-:W-:Y:S02]  /*bd10*/  IMAD R7, R0.reuse, 0x8, R3 ;  /* 0x0000000800077824 */ /* 0x040fe400078e0203 */
[----:B------:R-:W-:Y:S02]  /*bd20*/  VIADD R0, R0, 0x1 ;  /* 0x0000000100007836 */ /* 0x000fe40000000000 */
[----:B------:R-:W1:Y:S03]  /*bd30*/  SYNCS.PHASECHK.TRANS64.TRYWAIT P0, [R7+URZ], R2 ;  /* 0x00000002070075a7 */ /* 0x000e66000800017f */
[----:B------:R-:W-:-:S04]  /*bd40*/  ISETP.NE.AND P1, PT, R0, 0x4, PT ;  /* 0x000000040000780c */ /* 0x000fc80003f25270 */
[----:B------:R-:W-:Y:S02]  /*bd50*/  SEL R5, RZ, 0x1, P1 ;  /* 0x00000001ff057807 */ /* 0x000fe40000800000 */
[----:B------:R-:W-:Y:S02]  /*bd60*/  SEL R0, R0, RZ, P1 ;  /* 0x000000ff00007207 */ /* 0x000fe40000800000 */
[----:B------:R-:W-:-:S03]  /*bd70*/  LOP3.LUT R5, R20, R5, RZ, 0x3c, !PT ;  /* 0x0000000514057212 */ /* 0x000fc600078e3cff */
[----:B------:R-:W-:Y:S01]  /*bd80*/  IMAD R9, R0, 0x8, R3 ;  /* 0x0000000800097824 */ /* 0x000fe200078e0203 */
[----:B------:R-:W-:Y:S01]  /*bd90*/  SHF.L.U32 R4, R5, 0x1f, RZ ;  /* 0x0000001f05047819 */ /* 0x000fe200000006ff */
[----:B-1----:R-:W-:Y:S06]  /*bda0*/  @!P0 BRA `(.L_x_223) ;  /* 0x00000030003c8947 */ /* 0x002fec0003800000 */
.L_x_303:
[----:B------:R-:W2:Y:S01]  /*bdb0*/  SYNCS.PHASECHK.TRANS64.TRYWAIT P0, [R9+URZ], R4 ;  /* 0x00000004090075a7 */ /* 0x000ea2000800017f */
[----:B------:R-:W-:-:S05]  /*bdc0*/  VIADD R0, R0, 0x1 ;  /* 0x0000000100007836 */ /* 0x000fca0000000000 */
[----:B------:R-:W-:-:S04]  /*bdd0*/  ISETP.NE.AND P1, PT, R0, 0x4, PT ;  /* 0x000000040000780c */ /* 0x000fc80003f25270 */
[----:B-1----:R-:W-:Y:S02]  /*bde0*/  SEL R2, RZ, 0x1, P1 ;  /* 0x00000001ff027807 */ /* 0x002fe40000800000 */
[----:B------:R-:W-:Y:S02]  /*bdf0*/  SEL R0, R0, RZ, P1 ;  /* 0x000000ff00007207 */ /* 0x000fe40000800000 */
[----:B------:R-:W-:-:S03]  /*be00*/  LOP3.LUT R7, R5, R2, RZ, 0x3c, !PT ;  /* 0x0000000205077212 */ /* 0x000fc600078e3cff */
[----:B------:R-:W-:Y:S01]  /*be10*/  IMAD R6, R0, 0x8, R3 ;  /* 0x0000000800067824 */ /* 0x000fe200078e0203 */
[----:B------:R-:W-:Y:S01]  /*be20*/  SHF.L.U32 R5, R7, 0x1f, RZ ;  /* 0x0000001f07057819 */ /* 0x000fe200000006ff */
[----:B--2---:R-:W-:Y:S06]  /*be30*/  @!P0 BRA `(.L_x_224) ;  /* 0x00000030002c8947 */ /* 0x004fec0003800000 */
.L_x_304:
[----:B------:R-:W2:Y:S01]  /*be40*/  SYNCS.PHASECHK.TRANS64.TRYWAIT P0, [R6+URZ], R5 ;  /* 0x00000005060075a7 */ /* 0x000ea2000800017f */
[----:B------:R-:W-:-:S05]  /*be50*/  VIADD R0, R0, 0x1 ;  /* 0x0000000100007836 */ /* 0x000fca0000000000 */
[----:B------:R-:W-:-:S04]  /*be60*/  ISETP.NE.AND P1, PT, R0, 0x4, PT ;  /* 0x000000040000780c */ /* 0x000fc80003f25270 */
[----:B------:R-:W-:Y:S02]  /*be70*/  SEL R2, RZ, 0x1, P1 ;  /* 0x00000001ff027807 */ /* 0x000fe40000800000 */
[----:B------:R-:W-:Y:S02]  /*be80*/  SEL R0, R0, RZ, P1 ;  /* 0x000000ff00007207 */ /* 0x000fe40000800000 */
[----:B------:R-:W-:Y:S01]  /*be90*/  LOP3.LUT R2, R7, R2, RZ, 0x3c, !PT ;  /* 0x0000000207027212 */ /* 0x000fe200078e3cff */
[----:B--2---:R-:W-:Y:S06]  /*bea0*/  @!P0 BRA `(.L_x_225) ;  /* 0x0000003000248947 */ /* 0x004fec0003800000 */
.L_x_305:
[----:B------:R-:W-:Y:S01]  /*beb0*/  IMAD R3, R0, 0x8, R3 ;  /* 0x0000000800037824 */ /* 0x000fe200078e0203 */
[----:B------:R-:W-:-:S07]  /*bec0*/  SHF.L.U32 R0, R2, 0x1f, RZ ;  /* 0x0000001f02007819 */ /* 0x000fce00000006ff */
.L_x_226:
[----:B---3--:R3:W4:Y:S02]  /*bed0*/  SYNCS.PHASECHK.TRANS64.TRYWAIT P0, [R3+URZ], R0 ;  /* 0x00000000030075a7 */ /* 0x008724000800017f */
[----:B----4-:R-:W-:Y:S05]  /*bee0*/  @!P0 NANOSLEEP.SYNCS 0x989680 ;  /* 0x009896800000895d */ /* 0x010fea0003900000 */
[----:B------:R-:W4:Y:S02]  /*bef0*/  @!P0 SYNCS.PHASECHK.TRANS64 P0, [R3+URZ], R0 ;  /* 0x00000000030085a7 */ /* 0x000f24000800007f */
[----:B----4-:R-:W-:Y:S05]  /*bf00*/  @!P0 BRA `(.L_x_226) ;  /* 0xfffffffc00f08947 */ /* 0x010fea000383ffff */
.L_x_221:
[----:B------:R-:W-:Y:S05]  /*bf10*/  BSYNC B0 ;  /* 0x0000000000007941 */ /* 0x000fea0003800000 */
.L_x_220:
[----:B------:R-:W-:Y:S05]  /*bf20*/  EXIT ;  /* 0x000000000000794d */ /* 0x000fea0003800000 */
.L_x_111:
[----:B------:R-:W-:Y:S01]  /*bf30*/  PLOP3.LUT P1, PT, PT, PT, UP3, 0x80, 0x0 ;  /* 0x000000000000781c */ /* 0x000fe20003f2f038 */
[----:B------:R-:W-:Y:S01]  /*bf40*/  ULDC UR20, c[0x0][0x10] ;  /* 0x0000040000147ab9 */ /* 0x000fe20000000800 */
[----:B------:R-:W-:Y:S01]  /*bf50*/  ULDC UR24, c[0x0][0x904] ;  /* 0x0002410000187ab9 */ /* 0x000fe20000000800 */
[----:B------:R-:W-:Y:S01]  /*bf60*/  UMOV UR19, 0xffffffff ;  /* 0xffffffff00137882 */ /* 0x000fe20000000000 */
[----:B------:R-:W-:Y:S01]  /*bf70*/  P2R R0, PR, RZ, 0x2 ;  /* 0x00000002ff007803 */ /* 0x000fe20000000000 */
[----:B------:R-:W-:Y:S01]  /*bf80*/  ULDC.64 UR12, c[0x0][0x8c8] ;  /* 0x00023200000c7ab9 */ /* 0x000fe20000000a00 */
[----:B------:R-:W-:Y:S01]  /*bf90*/  UIMAD.WIDE.U32 UR20, UR41, UR20, URZ ;  /* 0x00000014291472a5 */ /* 0x000fe2000f8e003f */
[----:B------:R-:W-:Y:S01]  /*bfa0*/  IMAD.MOV.U32 R16, RZ, RZ, RZ ;  /* 0x000000ffff107224 */ /* 0x000fe200078e00ff */
[----:B------:R-:W-:Y:S01]  /*bfb0*/  ULDC.64 UR14, c[0x0][0x8e0] ;  /* 0x00023800000e7ab9 */ /* 0x000fe20000000a00 */
[----:B------:R-:W-:Y:S02]  /*bfc0*/  USHF.L.U32 UR25, UR19, UR24, URZ ;  /* 0x0000001813197299 */ /* 0x000fe4000800063f */
[----:B------:R-:W-:-:S02]  /*bfd0*/  UIADD3 UR11, UP1, UR12, -0x1, URZ ;  /* 0xffffffff0c0b7890 */ /* 0x000fc4000ff3e03f */
[----:B------:R-:W1:Y:S01]  /*bfe0*/  @P1 S2R R0, SR_CTAID.Y ;  /* 0x0000000000001919 */ /* 0x000e620000002600 */
[----:B------:R-:W-:Y:S01]  /*bff0*/  ULDC UR19, c[0x0][0x14] ;  /* 0x0000050000137ab9 */ /* 0x000fe20000000800 */
[----:B------:R-:W-:Y:S02]  /*c000*/  UIADD3 UR12, UP2, UR14, -0x1, URZ ;  /* 0xffffffff0e0c7890 */ /* 0x000fe4000ff5e03f */
[----:B------:R-:W-:Y:S02]  /*c010*/  UIMAD.WIDE.U32 UR22, UR20, UR19, URZ ;  /* 0x00000013141672a5 */ /* 0x000fe4000f8e003f */
[----:B------:R-:W-:Y:S01]  /*c020*/  UIMAD UR21, UR21, UR19, URZ ;  /* 0x00000013151572a4 */ /* 0x000fe2000f8e023f */
[----:B------:R-:W-:Y:S01]  /*c030*/  ULDC UR18, c[0x0][0x8a8] ;  /* 0x00022a0000127ab9 */ /* 0x000fe20000000800 */
[----:B------:R-:W-:Y:S01]  /*c040*/  UMOV UR26, 0x1 ;  /* 0x00000001001a7882 */ /* 0x000fe20000000000 */
[----:B------:R-:W-:Y:S02]  /*c050*/  UIADD3.X UR14, UR15, -0x1, URZ, UP2, !UPT ;  /* 0xffffffff0f0e7890 */ /* 0x000fe400097fe43f */
[----:B------:R-:W-:-:S02]  /*c060*/  UIADD3.X UR13, UR13, -0x1, URZ, UP1, !UPT ;  /* 0xffffffff0d0d7890 */ /* 0x000fc40008ffe43f */
[----:B------:R-:W-:Y:S02]  /*c070*/  ULOP3.LUT UR15, UR54, 0x2, URZ, 0xfc, !UPT ;  /* 0x00000002360f7892 */ /* 0x000fe4000f8efc3f */
[----:B------:R-:W-:Y:S02]  /*c080*/  UIADD3 UR16, UR8, -0x1, URZ ;  /* 0xffffffff08107890 */ /* 0x000fe4000fffe03f */
[----:B------:R-:W-:Y:S02]  /*c090*/  UIADD3 UR17, UR7, -0x1, URZ ;  /* 0xffffffff07117890 */ /* 0x000fe4000fffe03f */
[----:B------:R-:W-:Y:S02]  /*c0a0*/  UIADD3 UR18, UR18, -0x1, URZ ;  /* 0xffffffff12127890 */ /* 0x000fe4000fffe03f */
[----:B------:R-:W-:Y:S02]  /*c0b0*/  USHF.L.U32 UR19, UR26, UR24, URZ ;  /* 0x000000181a137299 */ /* 0x000fe4000800063f */
[----:B------:R-:W-:-:S02]  /*c0c0*/  ULOP3.LUT UR20, URZ, UR25, URZ, 0x33, !UPT ;  /* 0x000000193f147292 */ /* 0x000fc4000f8e333f */
[----:B------:R-:W-:Y:S01]  /*c0d0*/  UIADD3 UR21, UR23, UR21, URZ ;  /* 0x0000001517157290 */ /* 0x000fe2000fffe03f */
[----:B-1----:R-:W-:Y:S02]  /*c0e0*/  @P1 R2UR UR40, R0 ;  /* 0x00000000002812ca */ /* 0x002fe400000e0000 */
[----:B------:R-:W-:-:S13]  /*c0f0*/  MOV R0, 0x1 ;  /* 0x0000000100007802 */ /* 0x000fda0000000f00 */
.L_x_247:
[----:B------:R-:W1:Y:S01]  /*c100*/  LDC.64 R2, c[0x0][0x8f8] ;  /* 0x00023e00ff027b82 */ /* 0x000e620000000a00 */
[----:B------:R-:W-:Y:S01]  /*c110*/  UIADD3 UR10, UP1, UR10, UR22, URZ ;  /* 0x000000160a0a7290 */ /* 0x000fe2000ff3e03f */
[----:B------:R-:W-:Y:S01]  /*c120*/  ISETP.NE.AND P2, PT, R20, RZ, PT ;  /* 0x000000ff1400720c */ /* 0x000fe20003f45270 */
[----:B------:R-:W-:Y:S01]  /*c130*/  UMOV UR24, 0xffffffff ;  /* 0xffffffff00187882 */ /* 0x000fe20000000000 */
[----:B------:R-:W-:Y:S01]  /*c140*/  UMOV UR25, 0xffffffff ;  /* 0xffffffff00197882 */ /* 0x000fe20000000000 */
[----:B------:R-:W-:Y:S01]  /*c150*/  UIADD3.X UR9, UR9, UR21, URZ, UP1, !UPT ;  /* 0x0000001509097290 */ /* 0x000fe20008ffe43f */
[----:B------:R-:W-:Y:S01]  /*c160*/  IMAD.MOV.U32 R15, RZ, RZ, RZ ;  /* 0x000000ffff0f7224 */ /* 0x000fe200078e00ff */
[----:B------:R-:W-:Y:S01]  /*c170*/  UMOV UR26, 0xffffffff ;  /* 0xffffffff001a7882 */ /* 0x000fe20000000000 */
[----:B-1----:R-:W-:-:S03]  /*c180*/  ISETP.LE.U32.AND P1, PT, R2, UR10, PT ;  /* 0x0000000a02007c0c */ /* 0x002fc6000bf23070 */
[----:B------:R-:W-:-:S05]  /*c190*/  IMAD.U32 R2, RZ, RZ, UR9 ;  /* 0x00000009ff027e24 */ /* 0x000fca000f8e00ff */
[----:B------:R-:W-:-:S13]  /*c1a0*/  ISETP.GE.U32.AND.EX P1, PT, R2, R3, PT, P1 ;  /* 0x000000030200720c */ /* 0x000fda0003f26110 */
[----:B---345:R-:W-:Y:S05]  /*c1b0*/  @P2 BRA P1, `(.L_x_227) ;  /* 0x0000001800402947 */ /* 0x038fea0000800000 */
[----:B------:R-:W-:-:S04]  /*c1c0*/  IADD3 R2, P2, R6, UR5, RZ ;  /* 0x0000000506027c10 */ /* 0x000fc8000ff5e0ff */
[----:B------:R-:W-:Y:S02]  /*c1d0*/  ISETP.GT.U32.AND P1, PT, R2, UR10, PT ;  /* 0x0000000a02007c0c */ /* 0x000fe4000bf24070 */
[----:B------:R-:W-:-:S04]  /*c1e0*/  IADD3.X R2, R7, UR4, RZ, P2, !PT ;  /* 0x0000000407027c10 */ /* 0x000fc800097fe4ff */
[----:B------:R-:W-:-:S13]  /*c1f0*/  ISETP.GT.U32.AND.EX P1, PT, R2, UR9, PT, P1 ;  /* 0x0000000902007c0c */ /* 0x000fda000bf24110 */
[----:B------:R-:W-:Y:S05]  /*c200*/  @P1 BRA `(.L_x_228) ;  /* 0x0000001400201947 */ /* 0x000fea0003800000 */
[----:B------:R-:W-:Y:S01]  /*c210*/  VIADD R12, R34, UR6 ;  /* 0x00000006220c7c36 */ /* 0x000fe20008000000 */
[----:B------:R-:W-:Y:S01]  /*c220*/  ULDC UR24, c[0x0][0x910] ;  /* 0x0002440000187ab9 */ /* 0x000fe20000000800 */
[----:B------:R-:W-:Y:S02]  /*c230*/  IMAD.MOV.U32 R22, RZ, RZ, R8 ;  /* 0x000000ffff167224 */ /* 0x000fe400078e0008 */
[----:B------:R-:W-:Y:S02]  /*c240*/  VIADD R13, R12, 0x20 ;  /* 0x000000200c0d7836 */ /* 0x000fe40000000000 */
[----:B------:R-:W-:-:S03]  /*c250*/  IMAD.MOV.U32 R14, RZ, RZ, R9 ;  /* 0x000000ffff0e7224 */ /* 0x000fc600078e0009 */
[----:B------:R-:W-:-:S13]  /*c260*/  ISETP.GE.AND P1, PT, R13, UR24, PT ;  /* 0x000000180d007c0c */ /* 0x000fda000bf26270 */
[----:B------:R-:W1:Y:S01]  /*c270*/  @!P1 LDC.64 R2, c[0x0][0x918] ;  /* 0x00024600ff029b82 */ /* 0x000e620000000a00 */
[----:B------:R-:W-:Y:S01]  /*c280*/  @!P1 VIADD R7, R12, 0x20 ;  /* 0x000000200c079836 */ /* 0x000fe20000000000 */
[----:B------:R-:W-:Y:S01]  /*c290*/  BSSY B0, `(.L_x_229) ;  /* 0x0000064000007945 */ /* 0x000fe20003800000 */
[----:B------:R-:W-:Y:S02]  /*c2a0*/  IMAD.MOV.U32 R6, RZ, RZ, 0x7fffffff ;  /* 0x7fffffffff067424 */ /* 0x000fe400078e00ff */
[----:B-1----:R-:W-:-:S05]  /*c2b0*/  @!P1 IMAD.WIDE R2, R7, 0xc, R2 ;  /* 0x0000000c07029825 */ /* 0x002fca00078e0202 */
[----:B------:R1:W5:Y:S04]  /*c2c0*/  @!P1 LDG.E R8, desc[UR58][R2.64] ;  /* 0x0000003a02089981 */ /* 0x000368000c1e1900 */
[----:B------:R1:W5:Y:S01]  /*c2d0*/  @!P1 LDG.E R9, desc[UR58][R2.64+0x4] ;  /* 0x0000043a02099981 */ /* 0x000362000c1e1900 */
[----:B------:R-:W-:Y:S01]  /*c2e0*/  ISETP.GE.AND P1, PT, R12, UR24, PT ;  /* 0x000000180c007c0c */ /* 0x000fe2000bf26270 */
[----:B------:R-:W-:-:S12]  /*c2f0*/  IMAD.MOV.U32 R7, RZ, RZ, RZ ;  /* 0x000000ffff077224 */ /* 0x000fd800078e00ff */
[----:B-1----:R-:W-:Y:S05]  /*c300*/  @P1 BRA `(.L_x_230) ;  /* 0x0000000400701947 */ /* 0x002fea0003800000 */
[----:B------:R-:W-:Y:S01]  /*c310*/  IABS R7, R11 ;  /* 0x0000000b00077213 */ /* 0x000fe20000000000 */
[----:B------:R-:W-:Y:S01]  /*c320*/  ULDC UR25, c[0x0][0x8f0] ;  /* 0x00023c0000197ab9 */ /* 0x000fe20000000800 */
[----:B------:R-:W-:Y:S02]  /*c330*/  IABS R6, R10 ;  /* 0x0000000a00067213 */ /* 0x000fe40000000000 */
[----:B------:R-:W1:Y:S01]  /*c340*/  I2F.RP R3, R7 ;  /* 0x0000000700037306 */ /* 0x000e620000209400 */
[----:B------:R-:W-:Y:S02]  /*c350*/  PLOP3.LUT P3, PT, PT, PT, UP0, 0x80, 0x0 ;  /* 0x000000000000781c */ /* 0x000fe40003f6f008 */
[----:B------:R-:W-:Y:S02]  /*c360*/  IADD3 R21, P2, R14, UR12, RZ ;  /* 0x0000000c0e157c10 */ /* 0x000fe4000ff5e0ff */
[----:B------:R-:W-:Y:S02]  /*c370*/  IADD3 R19, P1, R22, UR11, RZ ;  /* 0x0000000b16137c10 */ /* 0x000fe4000ff3e0ff */
[----:B------:R-:W-:Y:S01]  /*c380*/  LEA.HI.X.SX32 R24, R14, UR14, 0x1, P2 ;  /* 0x0000000e0e187c11 */ /* 0x000fe200090f0eff */
[----:B------:R-:W3:Y:S01]  /*c390*/  I2F.RP R2, R6 ;  /* 0x0000000600027306 */ /* 0x000ee20000209400 */
[----:B------:R-:W-:-:S07]  /*c3a0*/  LEA.HI.X.SX32 R22, R22, UR13, 0x1, P1 ;  /* 0x0000000d16167c11 */ /* 0x000fce00088f0eff */
[----:B-1----:R-:W1:Y:S08]  /*c3b0*/  MUFU.RCP R3, R3 ;  /* 0x0000000300037308 */ /* 0x002e700000001000 */
[----:B---3--:R-:W3:Y:S01]  /*c3c0*/  MUFU.RCP R2, R2 ;  /* 0x0000000200027308 */ /* 0x008ee20000001000 */
[----:B-1----:R-:W-:-:S07]  /*c3d0*/  IADD3 R17, R3, 0xffffffe, RZ ;  /* 0x0ffffffe03117810 */ /* 0x002fce0007ffe0ff */
[----:B------:R-:W1:Y:S01]  /*c3e0*/  F2I.FTZ.U32.TRUNC.NTZ R17, R17 ;  /* 0x0000001100117305 */ /* 0x000e62000021f000 */
[----:B---3--:R-:W-:-:S07]  /*c3f0*/  VIADD R15, R2, 0xffffffe ;  /* 0x0ffffffe020f7836 */ /* 0x008fce0000000000 */
[----:B------:R-:W3:Y:S01]  /*c400*/  F2I.FTZ.U32.TRUNC.NTZ R15, R15 ;  /* 0x0000000f000f7305 */ /* 0x000ee2000021f000 */
[----:B-1----:R-:W-:Y:S02]  /*c410*/  IMAD.MOV R18, RZ, RZ, -R17 ;  /* 0x000000ffff127224 */ /* 0x002fe400078e0a11 */
[----:B---3--:R-:W-:Y:S01]  /*c420*/  IMAD.MOV R14, RZ, RZ, -R15 ;  /* 0x000000ffff0e7224 */ /* 0x008fe200078e0a0f */
[----:B------:R-:W-:Y:S06]  /*c430*/  @!P3 BRA `(.L_x_231) ;  /* 0x000000000034b947 */ /* 0x000fec0003800000 */
[----:B------:R-:W-:Y:S01]  /*c440*/  ULDC UR6, c[0x0][0x8dc] ;  /* 0x0002370000067ab9 */ /* 0x000fe20000000800 */
[----:B------:R-:W-:Y:S01]  /*c450*/  ULDC.64 UR26, c[0x0][0x8d0] ;  /* 0x00023400001a7ab9 */ /* 0x000fe20000000a00 */
[----:B------:R-:W-:-:S05]  /*c460*/  IADD3 R3, P1, R19, UR6, RZ ;  /* 0x0000000613037c10 */ /* 0x000fca000ff3e0ff */
[----:B------:R-:W-:-:S04]  /*c470*/  IMAD.X R19, RZ, RZ, R22, P1 ;  /* 0x000000ffff137224 */ /* 0x000fc800008e0616 */
[----:B------:R-:W-:-:S04]  /*c480*/  IMAD.WIDE.U32 R4, R19, UR26, RZ ;  /* 0x0000001a13047c25 */ /* 0x000fc8000f8e00ff */
[----:B------:R-:W-:-:S04]  /*c490*/  IMAD.WIDE.U32 R4, P1, R3, UR27, R4 ;  /* 0x0000001b03047c25 */ /* 0x000fc8000f820004 */
[----:B------:R-:W-:-:S04]  /*c4a0*/  IMAD.WIDE.U32 R2, R3, UR26, RZ ;  /* 0x0000001a03027c25 */ /* 0x000fc8000f8e00ff */
[----:B------:R-:W-:Y:S01]  /*c4b0*/  IMAD.MOV.U32 R2, RZ, RZ, R5 ;  /* 0x000000ffff027224 */ /* 0x000fe200078e0005 */
[----:B------:R-:W-:Y:S01]  /*c4c0*/  IADD3 RZ, P2, R3, R4, RZ ;  /* 0x0000000403ff7210 */ /* 0x000fe20007f5e0ff */
[----:B------:R-:W-:-:S04]  /*c4d0*/  IMAD.X R3, RZ, RZ, RZ, P1 ;  /* 0x000000ffff037224 */ /* 0x000fc800008e06ff */
[----:B------:R-:W-:-:S04]  /*c4e0*/  IMAD.WIDE.U32.X R2, R19, UR27, R2, P2 ;  /* 0x0000001b13027c25 */ /* 0x000fc800090e0402 */
[----:B------:R-:W-:Y:S02]  /*c4f0*/  IMAD.MOV.U32 R19, RZ, RZ, R2 ;  /* 0x000000ffff137224 */ /* 0x000fe400078e0002 */
[----:B------:R-:W-:-:S07]  /*c500*/  IMAD.MOV.U32 R22, RZ, RZ, R3 ;  /* 0x000000ffff167224 */ /* 0x000fce00078e0003 */
.L_x_231:
[----:B------:R-:W-:Y:S05]  /*c510*/  @!P0 BRA `(.L_x_232) ;  /* 0x0000000000348947 */ /* 0x000fea0003800000 */
[----:B------:R-:W-:Y:S01]  /*c520*/  ULDC UR6, c[0x0][0x8f4] ;  /* 0x00023d0000067ab9 */ /* 0x000fe20000000800 */
[----:B------:R-:W-:Y:S01]  /*c530*/  ULDC.64 UR26, c[0x0][0x8e8] ;  /* 0x00023a00001a7ab9 */ /* 0x000fe20000000a00 */
[----:B------:R-:W-:-:S05]  /*c540*/  IADD3 R3, P1, R21, UR6, RZ ;  /* 0x0000000615037c10 */ /* 0x000fca000ff3e0ff */
[----:B------:R-:W-:-:S04]  /*c550*/  IMAD.X R21, RZ, RZ, R24, P1 ;  /* 0x000000ffff157224 */ /* 0x000fc800008e0618 */
[----:B------:R-:W-:-:S04]  /*c560*/  IMAD.WIDE.U32 R4, R21, UR26, RZ ;  /* 0x0000001a15047c25 */ /* 0x000fc8000f8e00ff */
[----:B------:R-:W-:-:S04]  /*c570*/  IMAD.WIDE.U32 R4, P1, R3, UR27, R4 ;  /* 0x0000001b03047c25 */ /* 0x000fc8000f820004 */
[----:B------:R-:W-:Y:S01]  /*c580*/  IMAD.WIDE.U32 R2, R3, UR26, RZ ;  /* 0x0000001a03027c25 */ /* 0x000fe2000f8e00ff */
[----:B------:R-:W-:-:S04]  /*c590*/  MOV R2, R5 ;  /* 0x0000000500027202 */ /* 0x000fc80000000f00 */
[----:B------:R-:W-:Y:S01]  /*c5a0*/  IADD3 RZ, P2, R3, R4, RZ ;  /* 0x0000000403ff7210 */ /* 0x000fe20007f5e0ff */
[----:B------:R-:W-:-:S04]  /*c5b0*/  IMAD.X R3, RZ, RZ, RZ, P1 ;  /* 0x000000ffff037224 */ /* 0x000fc800008e06ff */
[----:B------:R-:W-:-:S04]  /*c5c0*/  IMAD.WIDE.U32.X R2, R21, UR27, R2, P2 ;  /* 0x0000001b15027c25 */ /* 0x000fc800090e0402 */
[----:B------:R-:W-:Y:S02]  /*c5d0*/  IMAD.MOV.U32 R21, RZ, RZ, R2 ;  /* 0x000000ffff157224 */ /* 0x000fe400078e0002 */
[----:B------:R-:W-:-:S07]  /*c5e0*/  IMAD.MOV.U32 R24, RZ, RZ, R3 ;  /* 0x000000ffff187224 */ /* 0x000fce00078e0003 */
.L_x_232:
[----:B------:R-:W-:Y:S01]  /*c5f0*/  IMAD R18, R18, R7, RZ ;  /* 0x0000000712127224 */ /* 0x000fe200078e02ff */
[----:B------:R-:W-:Y:S01]  /*c600*/  ULDC UR6, c[0x0][0x8d8] ;  /* 0x0002360000067ab9 */ /* 0x000fe20000000800 */
[----:B------:R-:W-:Y:S01]  /*c610*/  IMAD.MOV.U32 R2, RZ, RZ, RZ ;  /* 0x000000ffff027224 */ /* 0x000fe200078e00ff */
[----:B------:R-:W-:Y:S01]  /*c620*/  SHF.R.U64 R21, R21, UR25, R24 ;  /* 0x0000001915157c19 */ /* 0x000fe20008001218 */
[----:B------:R-:W-:Y:S01]  /*c630*/  IMAD.MOV.U32 R3, RZ, RZ, R17 ;  /* 0x000000ffff037224 */ /* 0x000fe200078e0011 */
[----:B------:R-:W-:Y:S01]  /*c640*/  SHF.R.U64 R19, R19, UR6, R22 ;  /* 0x0000000613137c19 */ /* 0x000fe20008001216 */
[----:B------:R-:W-:Y:S01]  /*c650*/  IMAD R4, R14, R6, RZ ;  /* 0x000000060e047224 */ /* 0x000fe200078e02ff */
[----:B------:R-:W-:Y:S01]  /*c660*/  PLOP3.LUT P5, PT, PT, PT, UP3, 0x80, 0x0 ;  /* 0x000000000000781c */ /* 0x000fe20003faf038 */
[----:B------:R-:W-:-:S04]  /*c670*/  IMAD.HI.U32 R17, R17, R18, R2 ;  /* 0x0000001211117227 */ /* 0x000fc800078e0002 */
[----:B------:R-:W-:Y:S02]  /*c680*/  IMAD.MOV.U32 R3, RZ, RZ, R15 ;  /* 0x000000ffff037224 */ /* 0x000fe400078e000f */
[----:B------:R-:W-:Y:S02]  /*c690*/  VIADD R21, R21, UR17 ;  /* 0x0000001115157c36 */ /* 0x000fe40008000000 */
[----:B------:R-:W-:Y:S02]  /*c6a0*/  VIADD R14, R19, UR16 ;  /* 0x00000010130e7c36 */ /* 0x000fe40008000000 */
[----:B------:R-:W-:Y:S01]  /*c6b0*/  IMAD.HI.U32 R2, R15, R4, R2 ;  /* 0x000000040f027227 */ /* 0x000fe200078e0002 */
[----:B------:R-:W-:Y:S02]  /*c6c0*/  IABS R15, R11 ;  /* 0x0000000b000f7213 */ /* 0x000fe40000000000 */
[----:B------:R-:W-:Y:S02]  /*c6d0*/  IABS R3, R10 ;  /* 0x0000000a00037213 */ /* 0x000fe40000000000 */
[----:B------:R-:W-:Y:S01]  /*c6e0*/  IABS R4, R21 ;  /* 0x0000001500047213 */ /* 0x000fe20000000000 */
[----:B------:R-:W-:Y:S01]  /*c6f0*/  IMAD.MOV R18, RZ, RZ, -R15 ;  /* 0x000000ffff127224 */ /* 0x000fe200078e0a0f */
[----:B------:R-:W-:Y:S01]  /*c700*/  IABS R5, R14 ;  /* 0x0000000e00057213 */ /* 0x000fe20000000000 */
[----:B------:R-:W-:-:S02]  /*c710*/  IMAD.MOV R15, RZ, RZ, -R3 ;  /* 0x000000ffff0f7224 */ /* 0x000fc400078e0a03 */
[----:B------:R-:W-:-:S04]  /*c720*/  IMAD.HI.U32 R3, R17, R4, RZ ;  /* 0x0000000411037227 */ /* 0x000fc800078e00ff */
[----:B------:R-:W-:-:S04]  /*c730*/  IMAD.HI.U32 R2, R2, R5, RZ ;  /* 0x0000000502027227 */ /* 0x000fc800078e00ff */
[----:B------:R-:W-:Y:S02]  /*c740*/  IMAD R4, R3, R18, R4 ;  /* 0x0000001203047224 */ /* 0x000fe400078e0204 */
[----:B------:R-:W-:-:S03]  /*c750*/  IMAD R3, R2, R15, R5 ;  /* 0x0000000f02037224 */ /* 0x000fc600078e0205 */
[----:B------:R-:W-:Y:S02]  /*c760*/  ISETP.GT.U32.AND P2, PT, R7, R4, PT ;  /* 0x000000040700720c */ /* 0x000fe40003f44070 */
[----:B------:R-:W-:-:S11]  /*c770*/  ISETP.GT.U32.AND P1, PT, R6, R3, PT ;  /* 0x000000030600720c */ /* 0x000fd60003f24070 */
[----:B------:R-:W-:Y:S01]  /*c780*/  @!P2 IMAD.IADD R4, R4, 0x1, -R7 ;  /* 0x000000010404a824 */ /* 0x000fe200078e0a07 */
[----:B------:R-:W-:Y:S02]  /*c790*/  ISETP.GE.AND P2, PT, R21, RZ, PT ;  /* 0x000000ff1500720c */ /* 0x000fe40003f46270 */
[----:B------:R-:W-:Y:S02]  /*c7a0*/  @!P1 IADD3 R3, R3, -R6, RZ ;  /* 0x8000000603039210 */ /* 0x000fe40007ffe0ff */
[----:B------:R-:W-:Y:S02]  /*c7b0*/  ISETP.GT.U32.AND P4, PT, R7, R4, PT ;  /* 0x000000040700720c */ /* 0x000fe40003f84070 */
[----:B------:R-:W-:Y:S02]  /*c7c0*/  ISETP.GT.U32.AND P3, PT, R6, R3, PT ;  /* 0x000000030600720c */ /* 0x000fe40003f64070 */
[----:B------:R-:W-:-:S09]  /*c7d0*/  ISETP.GE.AND P1, PT, R14, RZ, PT ;  /* 0x000000ff0e00720c */ /* 0x000fd20003f26270 */
[----:B------:R-:W-:Y:S01]  /*c7e0*/  @!P4 IMAD.IADD R4, R4, 0x1, -R7 ;  /* 0x000000010404c824 */ /* 0x000fe200078e0a07 */
[----:B------:R-:W-:Y:S01]  /*c7f0*/  ISETP.NE.AND P4, PT, RZ, UR7, PT ;  /* 0x00000007ff007c0c */ /* 0x000fe2000bf85270 */
[----:B------:R-:W-:Y:S01]  /*c800*/  @!P3 IMAD.IADD R3, R3, 0x1, -R6 ;  /* 0x000000010303b824 */ /* 0x000fe200078e0a06 */
[----:B------:R-:W-:Y:S01]  /*c810*/  ISETP.NE.AND P3, PT, RZ, UR8, PT ;  /* 0x00000008ff007c0c */ /* 0x000fe2000bf65270 */
[----:B------:R-:W-:Y:S02]  /*c820*/  @!P2 IMAD.MOV R4, RZ, RZ, -R4 ;  /* 0x000000ffff04a224 */ /* 0x000fe400078e0a04 */
[----:B------:R-:W-:-:S08]  /*c830*/  @!P1 IMAD.MOV R3, RZ, RZ, -R3 ;  /* 0x000000ffff039224 */ /* 0x000fd000078e0a03 */
[----:B------:R-:W-:Y:S02]  /*c840*/  @!P4 LOP3.LUT R4, RZ, UR7, RZ, 0x33, !PT ;  /* 0x00000007ff04cc12 */ /* 0x000fe4000f8e33ff */
[----:B------:R-:W-:-:S03]  /*c850*/  @!P3 LOP3.LUT R3, RZ, UR8, RZ, 0x33, !PT ;  /* 0x00000008ff03bc12 */ /* 0x000fc6000f8e33ff */
[----:B------:R-:W-:Y:S02]  /*c860*/  IMAD.IADD R4, R21, 0x1, -R4 ;  /* 0x0000000115047824 */ /* 0x000fe400078e0a04 */
[----:B------:R-:W-:-:S04]  /*c870*/  IMAD.IADD R3, R14, 0x1, -R3 ;  /* 0x000000010e037824 */ /* 0x000fc800078e0a03 */
[----:B------:R-:W-:Y:S01]  /*c880*/  IMAD R6, R3, R4, RZ ;  /* 0x0000000403067224 */ /* 0x000fe200078e02ff */
[----:B------:R-:W-:-:S04]  /*c890*/  SEL R2, R4, R3, !P5 ;  /* 0x0000000304027207 */ /* 0x000fc80006800000 */
[--C-:B------:R-:W-:Y:S01]  /*c8a0*/  SHF.R.S32.HI R5, RZ, 0x1f, R2.reuse ;  /* 0x0000001fff057819 */ /* 0x100fe20000011402 */
[----:B------:R-:W-:Y:S01]  /*c8b0*/  IMAD.MOV.U32 R4, RZ, RZ, R2 ;  /* 0x000000ffff047224 */ /* 0x000fe200078e0002 */
[----:B------:R-:W-:-:S07]  /*c8c0*/  SHF.R.S32.HI R7, RZ, 0x1f, R6 ;  /* 0x0000001fff077819 */ /* 0x000fce0000011406 */
.L_x_230:
[----:B--2---:R-:W-:Y:S05]  /*c8d0*/  BSYNC B0 ;  /* 0x0000000000007941 */ /* 0x004fea0003800000 */
.L_x_229:
[----:B------:R-:W1:Y:S01]  /*c8e0*/  SHFL.UP PT, R3, R6, 0x1, RZ ;  /* 0x0420000006037989 */ /* 0x000e6200000e00ff */
[----:B------:R-:W-:-:S03]  /*c8f0*/  ISETP.NE.AND P1, PT, R34, RZ, PT ;  /* 0x000000ff2200720c */ /* 0x000fc60003f25270 */
[----:B------:R-:W2:Y:S01]  /*c900*/  SHFL.UP PT, R2, R7, 0x1, RZ ;  /* 0x0420000007027989 */ /* 0x000ea200000e00ff */
[----:B-1----:R-:W-:Y:S02]  /*c910*/  SEL R3, R3, RZ, P1 ;  /* 0x000000ff03037207 */ /* 0x002fe40000800000 */
[----:B--2---:R-:W-:Y:S02]  /*c920*/  SEL R2, R2, RZ, P1 ;  /* 0x000000ff02027207 */ /* 0x004fe40000800000 */
[----:B------:R-:W-:-:S05]  /*c930*/  IADD3 R18, P2, R3, R6, RZ ;  /* 0x0000000603127210 */ /* 0x000fca0007f5e0ff */
[----:B------:R-:W-:Y:S01]  /*c940*/  IMAD.X R15, R2, 0x1, R7, P2 ;  /* 0x00000001020f7824 */ /* 0x000fe200010e0607 */
[----:B------:R-:W1:Y:S01]  /*c950*/  SHFL.UP PT, R3, R18, 0x2, RZ ;  /* 0x0440000012037989 */ /* 0x000e6200000e00ff */
[----:B------:R-:W-:-:S03]  /*c960*/  ISETP.GE.U32.AND P2, PT, R34, 0x2, PT ;  /* 0x000000022200780c */ /* 0x000fc60003f46070 */
[----:B------:R-:W2:Y:S01]  /*c970*/  SHFL.UP PT, R2, R15, 0x2, RZ ;  /* 0x044000000f027989 */ /* 0x000ea200000e00ff */
[----:B-1----:R-:W-:-:S04]  /*c980*/  SEL R3, R3, RZ, P2 ;  /* 0x000000ff03037207 */ /* 0x002fc80001000000 */
[----:B------:R-:W-:Y:S02]  /*c990*/  IADD3 R14, P3, R3, R18, RZ ;  /* 0x00000012030e7210 */ /* 0x000fe40007f7e0ff */
[----:B--2---:R-:W-:-:S03]  /*c9a0*/  SEL R2, R2, RZ, P2 ;  /* 0x000000ff02027207 */ /* 0x004fc60001000000 */
[----:B------:R-:W1:Y:S02]  /*c9b0*/  SHFL.UP PT, R3, R14, 0x4, RZ ;  /* 0x048000000e037989 */ /* 0x000e6400000e00ff */
[----:B------:R-:W-:Y:S01]  /*c9c0*/  IMAD.X R17, R2, 0x1, R15, P3 ;  /* 0x0000000102117824 */ /* 0x000fe200018e060f */
[----:B------:R-:W-:-:S04]  /*c9d0*/  ISETP.GE.U32.AND P3, PT, R34, 0x4, PT ;  /* 0x000000042200780c */ /* 0x000fc80003f66070 */
        /* <DEDUP_REMOVED lines=11> */
[----:B------:R-:W1:Y:S01]  /*ca90*/  SHFL.UP PT, R3, R14, 0x10, RZ ;  /* 0x060000000e037989 */ /* 0x000e6200000e00ff */
[----:B------:R-:W-:Y:S02]  /*caa0*/  IADD3.X R17, R2, R15, RZ, P5, !PT ;  /* 0x0000000f02117210 */ /* 0x000fe40002ffe4ff */
[----:B------:R-:W-:-:S03]  /*cab0*/  ISETP.GE.U32.AND P5, PT, R34, 0x10, PT ;  /* 0x000000102200780c */ /* 0x000fc60003fa6070 */
[----:B------:R-:W2:Y:S01]  /*cac0*/  SHFL.UP PT, R2, R17, 0x10, RZ ;  /* 0x0600000011027989 */ /* 0x000ea200000e00ff */
[----:B-1----:R-:W-:-:S04]  /*cad0*/  SEL R3, R3, RZ, P5 ;  /* 0x000000ff03037207 */ /* 0x002fc80002800000 */
[----:B------:R-:W-:Y:S02]  /*cae0*/  IADD3 R15, P6, R3, R14, RZ ;  /* 0x0000000e030f7210 */ /* 0x000fe40007fde0ff */
[----:B--2---:R-:W-:-:S05]  /*caf0*/  SEL R2, R2, RZ, P5 ;  /* 0x000000ff02027207 */ /* 0x004fca0002800000 */
[----:B------:R-:W-:Y:S01]  /*cb00*/  IMAD.X R22, R2, 0x1, R17, P6 ;  /* 0x0000000102167824 */ /* 0x000fe200030e0611 */
[----:B------:R-:W-:-:S04]  /*cb10*/  IADD3 R2, P6, R15, UR5, RZ ;  /* 0x000000050f027c10 */ /* 0x000fc8000ffde0ff */
[----:B------:R-:W-:Y:S02]  /*cb20*/  IADD3.X R3, R22, UR4, RZ, P6, !PT ;  /* 0x0000000416037c10 */ /* 0x000fe4000b7fe4ff */
[----:B------:R-:W-:-:S04]  /*cb30*/  ISETP.GT.U32.AND P6, PT, R2, UR10, PT ;  /* 0x0000000a02007c0c */ /* 0x000fc8000bfc4070 */
[----:B------:R-:W-:-:S13]  /*cb40*/  ISETP.GT.U32.AND.EX P6, PT, R3, UR9, PT, P6 ;  /* 0x0000000903007c0c */ /* 0x000fda000bfc4160 */
[----:B------:R-:W-:-:S04]  /*cb50*/  VOTE.ANY R14, PT, P6 ;  /* 0x00000000000e7806 */ /* 0x000fc800030e0100 */
[----:B------:R-:W-:-:S13]  /*cb60*/  ISETP.NE.AND P6, PT, R14, RZ, PT ;  /* 0x000000ff0e00720c */ /* 0x000fda0003fc5270 */
[----:B------:R-:W-:Y:S05]  /*cb70*/  @P6 BRA `(.L_x_233) ;  /* 0x0000000800746947 */ /* 0x000fea0003800000 */
[----:B------:R-:W-:Y:S01]  /*cb80*/  IMAD.MOV.U32 R17, RZ, RZ, R2 ;  /* 0x000000ffff117224 */ /* 0x000fe200078e0002 */
[----:B------:R-:W-:Y:S01]  /*cb90*/  ULDC UR24, c[0x0][0x910] ;  /* 0x0002440000187ab9 */ /* 0x000fe20000000800 */
[----:B------:R-:W-:Y:S01]  /*cba0*/  IMAD.MOV.U32 R19, RZ, RZ, R3 ;  /* 0x000000ffff137224 */ /* 0x000fe200078e0003 */
[----:B------:R-:W-:Y:S01]  /*cbb0*/  ULDC UR25, c[0x0][0x8f4] ;  /* 0x00023d0000197ab9 */ /* 0x000fe20000000800 */
[----:B------:R-:W-:Y:S01]  /*cbc0*/  ULDC UR6, c[0x0][0x8dc] ;  /* 0x0002370000067ab9 */ /* 0x000fe20000000800 */
[----:B------:R-:W-:Y:S01]  /*cbd0*/  ULDC UR30, c[0x0][0x8d8] ;  /* 0x00023600001e7ab9 */ /* 0x000fe20000000800 */
[----:B------:R-:W-:Y:S01]  /*cbe0*/  ULDC UR31, c[0x0][0x8f0] ;  /* 0x00023c00001f7ab9 */ /* 0x000fe20000000800 */
[----:B------:R-:W-:Y:S01]  /*cbf0*/  ULDC.64 UR26, c[0x0][0x8d0] ;  /* 0x00023400001a7ab9 */ /* 0x000fe20000000a00 */
[----:B------:R-:W-:-:S05]  /*cc00*/  ULDC.64 UR28, c[0x0][0x8e8] ;  /* 0x00023a00001c7ab9 */ /* 0x000fca0000000a00 */
.L_x_238:
[----:B------:R-:W-:Y:S02]  /*cc10*/  IMAD.MOV.U32 R12, RZ, RZ, R13 ;  /* 0x000000ffff0c7224 */ /* 0x000fe400078e000d */
[----:B------:R-:W-:Y:S02]  /*cc20*/  VIADD R13, R13, 0x20 ;  /* 0x000000200d0d7836 */ /* 0x000fe40000000000 */
[----:B-----5:R-:W-:Y:S02]  /*cc30*/  IMAD.MOV.U32 R14, RZ, RZ, R8 ;  /* 0x000000ffff0e7224 */ /* 0x020fe400078e0008 */
[----:B------:R-:W-:Y:S01]  /*cc40*/  IMAD.MOV.U32 R15, RZ, RZ, R9 ;  /* 0x000000ffff0f7224 */ /* 0x000fe200078e0009 */
[----:B------:R-:W-:-:S13]  /*cc50*/  ISETP.GE.AND P6, PT, R13, UR24, PT ;  /* 0x000000180d007c0c */ /* 0x000fda000bfc6270 */
[----:B------:R-:W1:Y:S01]  /*cc60*/  @!P6 LDC.64 R2, c[0x0][0x918] ;  /* 0x00024600ff02eb82 */ /* 0x000e620000000a00 */
[----:B------:R-:W2:Y:S01]  /*cc70*/  SHFL.IDX PT, R19, R19, 0x1f, 0x1f ;  /* 0x03e01f0013137f89 */ /* 0x000ea200000e0000 */
[----:B------:R-:W-:-:S03]  /*cc80*/  @!P6 VIADD R7, R12, 0x20 ;  /* 0x000000200c07e836 */ /* 0x000fc60000000000 */
[----:B------:R-:W3:Y:S01]  /*cc90*/  SHFL.IDX PT, R17, R17, 0x1f, 0x1f ;  /* 0x03e01f0011117f89 */ /* 0x000ee200000e0000 */
[----:B------:R-:W-:Y:S01]  /*cca0*/  BSSY B0, `(.L_x_234) ;  /* 0x0000063000007945 */ /* 0x000fe20003800000 */
[----:B-1----:R-:W-:-:S05]  /*ccb0*/  @!P6 IMAD.WIDE R2, R7, 0xc, R2 ;  /* 0x0000000c0702e825 */ /* 0x002fca00078e0202 */
[----:B------:R1:W5:Y:S04]  /*ccc0*/  @!P6 LDG.E R8, desc[UR58][R2.64] ;  /* 0x0000003a0208e981 */ /* 0x000368000c1e1900 */
[----:B------:R1:W5:Y:S01]  /*ccd0*/  @!P6 LDG.E R9, desc[UR58][R2.64+0x4] ;  /* 0x0000043a0209e981 */ /* 0x000362000c1e1900 */
[----:B------:R-:W-:Y:S01]  /*cce0*/  ISETP.GE.AND P6, PT, R12, UR24, PT ;  /* 0x000000180c007c0c */ /* 0x000fe2000bfc6270 */
[----:B------:R-:W-:Y:S01]  /*ccf0*/  IMAD.MOV.U32 R6, RZ, RZ, 0x7fffffff ;  /* 0x7fffffffff067424 */ /* 0x000fe200078e00ff */
[----:B--2---:R-:W-:Y:S01]  /*cd00*/  R2UR UR4, R19 ;  /* 0x00000000130472ca */ /* 0x004fe200000e0000 */
[----:B------:R-:W-:Y:S01]  /*cd10*/  IMAD.MOV.U32 R7, RZ, RZ, RZ ;  /* 0x000000ffff077224 */ /* 0x000fe200078e00ff */
[----:B---3--:R-:W-:-:S09]  /*cd20*/  R2UR UR5, R17 ;  /* 0x00000000110572ca */ /* 0x008fd200000e0000 */
[----:B-1----:R-:W-:Y:S06]  /*cd30*/  @P6 BRA `(.L_x_235) ;  /* 0x0000000400646947 */ /* 0x002fec0003800000 */
[----:B------:R-:W-:-:S04]  /*cd40*/  IADD3 R17, P6, R14, UR11, RZ ;  /* 0x0000000b0e117c10 */ /* 0x000fc8000ffde0ff */
[----:B------:R-:W-:Y:S02]  /*cd50*/  LEA.HI.X.SX32 R22, R14, UR13, 0x1, P6 ;  /* 0x0000000d0e167c11 */ /* 0x000fe4000b0f0eff */
[----:B------:R-:W-:Y:S02]  /*cd60*/  IABS R14, R11 ;  /* 0x0000000b000e7213 */ /* 0x000fe40000000000 */
[C---:B------:R-:W-:Y:S02]  /*cd70*/  IADD3 R19, P6, R15.reuse, UR12, RZ ;  /* 0x0000000c0f137c10 */ /* 0x040fe4000ffde0ff */
[----:B------:R-:W1:Y:S02]  /*cd80*/  I2F.RP R2, R14 ;  /* 0x0000000e00027306 */ /* 0x000e640000209400 */
[----:B------:R-:W-:Y:S02]  /*cd90*/  LEA.HI.X.SX32 R24, R15, UR14, 0x1, P6 ;  /* 0x0000000e0f187c11 */ /* 0x000fe4000b0f0eff */
[----:B------:R-:W-:-:S04]  /*cda0*/  PLOP3.LUT P6, PT, PT, PT, UP0, 0x80, 0x0 ;  /* 0x000000000000781c */ /* 0x000fc80003fcf008 */
[----:B-1----:R-:W1:Y:S02]  /*cdb0*/  MUFU.RCP R2, R2 ;  /* 0x0000000200027308 */ /* 0x002e640000001000 */
[----:B-1----:R-:W-:-:S06]  /*cdc0*/  IADD3 R15, R2, 0xffffffe, RZ ;  /* 0x0ffffffe020f7810 */ /* 0x002fcc0007ffe0ff */
[----:B------:R-:W1:Y:S02]  /*cdd0*/  F2I.FTZ.U32.TRUNC.NTZ R15, R15 ;  /* 0x0000000f000f7305 */ /* 0x000e64000021f000 */
[----:B-1----:R-:W-:Y:S01]  /*cde0*/  IMAD.MOV R18, RZ, RZ, -R15 ;  /* 0x000000ffff127224 */ /* 0x002fe200078e0a0f */
[----:B------:R-:W-:Y:S06]  /*cdf0*/  @!P6 BRA `(.L_x_236) ;  /* 0x00000000002ce947 */ /* 0x000fec0003800000 */
        /* <DEDUP_REMOVED lines=11> */
.L_x_236:
[----:B------:R-:W-:Y:S05]  /*ceb0*/  @!P0 BRA `(.L_x_237) ;  /* 0x00000000002c8947 */ /* 0x000fea0003800000 */
        /* <DEDUP_REMOVED lines=11> */
.L_x_237:
[----:B------:R-:W-:Y:S01]  /*cf70*/  SHF.R.U64 R4, R19, UR31, R24 ;  /* 0x0000001f13047c19 */ /* 0x000fe20008001218 */
[----:B------:R-:W-:Y:S01]  /*cf80*/  IMAD R5, R18, R14, RZ ;  /* 0x0000000e12057224 */ /* 0x000fe200078e02ff */
[----:B------:R-:W-:Y:S01]  /*cf90*/  IABS R2, R11 ;  /* 0x0000000b00027213 */ /* 0x000fe20000000000 */
[----:B------:R-:W-:Y:S01]  /*cfa0*/  IMAD.MOV.U32 R3, RZ, RZ, R15 ;  /* 0x000000ffff037224 */ /* 0x000fe200078e000f */
[----:B------:R-:W-:Y:S01]  /*cfb0*/  SHF.R.U64 R17, R17, UR30, R22 ;  /* 0x0000001e11117c19 */ /* 0x000fe20008001216 */
[----:B------:R-:W-:Y:S01]  /*cfc0*/  VIADD R4, R4, UR17 ;  /* 0x0000001104047c36 */ /* 0x000fe20008000000 */
[----:B------:R-:W-:Y:S01]  /*cfd0*/  IABS R19, R10 ;  /* 0x0000000a00137213 */ /* 0x000fe20000000000 */
[----:B------:R-:W-:Y:S02]  /*cfe0*/  IMAD.MOV R7, RZ, RZ, -R2 ;  /* 0x000000ffff077224 */ /* 0x000fe400078e0a02 */
[----:B------:R-:W-:Y:S01]  /*cff0*/  IMAD.MOV.U32 R2, RZ, RZ, RZ ;  /* 0x000000ffff027224 */ /* 0x000fe200078e00ff */
[----:B------:R-:W-:Y:S01]  /*d000*/  IABS R6, R4 ;  /* 0x0000000400067213 */ /* 0x000fe20000000000 */
[----:B------:R-:W-:-:S02]  /*d010*/  VIADD R17, R17, UR16 ;  /* 0x0000001011117c36 */ /* 0x000fc40008000000 */
[----:B------:R-:W-:-:S04]  /*d020*/  IMAD.HI.U32 R2, R15, R5, R2 ;  /* 0x000000050f027227 */ /* 0x000fc800078e0002 */
[----:B------:R-:W-:Y:S01]  /*d030*/  IMAD.MOV.U32 R3, RZ, RZ, R7 ;  /* 0x000000ffff037224 */ /* 0x000fe200078e0007 */
[----:B------:R-:W-:Y:S01]  /*d040*/  IABS R7, R10 ;  /* 0x0000000a00077213 */ /* 0x000fe20000000000 */
[----:B------:R-:W-:-:S03]  /*d050*/  IMAD.MOV.U32 R5, RZ, RZ, R6 ;  /* 0x000000ffff057224 */ /* 0x000fc600078e0006 */
[----:B------:R-:W1:Y:S01]  /*d060*/  I2F.RP R6, R7 ;  /* 0x0000000700067306 */ /* 0x000e620000209400 */
[----:B------:R-:W-:-:S04]  /*d070*/  IMAD.HI.U32 R2, R2, R5, RZ ;  /* 0x0000000502027227 */ /* 0x000fc800078e00ff */
[----:B------:R-:W-:-:S05]  /*d080*/  IMAD R5, R2, R3, R5 ;  /* 0x0000000302057224 */ /* 0x000fca00078e0205 */
[----:B------:R-:W-:Y:S01]  /*d090*/  ISETP.GT.U32.AND P6, PT, R14, R5, PT ;  /* 0x000000050e00720c */ /* 0x000fe20003fc4070 */
[----:B-1----:R-:W1:-:S12]  /*d0a0*/  MUFU.RCP R6, R6 ;  /* 0x0000000600067308 */ /* 0x002e580000001000 */
[----:B------:R-:W-:Y:S02]  /*d0b0*/  @!P6 IMAD.IADD R5, R5, 0x1, -R14 ;  /* 0x000000010505e824 */ /* 0x000fe400078e0a0e */
[----:B-1----:R-:W-:-:S04]  /*d0c0*/  VIADD R2, R6, 0xffffffe ;  /* 0x0ffffffe06027836 */ /* 0x002fc80000000000 */
[----:B------:R1:W2:Y:S02]  /*d0d0*/  F2I.FTZ.U32.TRUNC.NTZ R3, R2 ;  /* 0x0000000200037305 */ /* 0x0002a4000021f000 */
[----:B-1----:R-:W-:Y:S01]  /*d0e0*/  MOV R2, RZ ;  /* 0x000000ff00027202 */ /* 0x002fe20000000f00 */
[----:B--2---:R-:W-:-:S04]  /*d0f0*/  IMAD.MOV R18, RZ, RZ, -R3 ;  /* 0x000000ffff127224 */ /* 0x004fc800078e0a03 */
[----:B------:R-:W-:Y:S01]  /*d100*/  IMAD R15, R18, R7, RZ ;  /* 0x00000007120f7224 */ /* 0x000fe200078e02ff */
[----:B------:R-:W-:-:S03]  /*d110*/  IABS R18, R17 ;  /* 0x0000001100127213 */ /* 0x000fc60000000000 */
[----:B------:R-:W-:-:S04]  /*d120*/  IMAD.HI.U32 R6, R3, R15, R2 ;  /* 0x0000000f03067227 */ /* 0x000fc800078e0002 */
[----:B------:R-:W-:Y:S02]  /*d130*/  IMAD.MOV.U32 R3, RZ, RZ, R18 ;  /* 0x000000ffff037224 */ /* 0x000fe400078e0012 */
[----:B------:R-:W-:Y:S02]  /*d140*/  IMAD.MOV R15, RZ, RZ, -R19 ;  /* 0x000000ffff0f7224 */ /* 0x000fe400078e0a13 */
        /* <DEDUP_REMOVED lines=22> */
[----:B------:R-:W-:Y:S02]  /*d2b0*/  SHF.R.S32.HI R5, RZ, 0x1f, R4 ;  /* 0x0000001fff057819 */ /* 0x000fe40000011404 */
[----:B------:R-:W-:-:S07]  /*d2c0*/  SHF.R.S32.HI R7, RZ, 0x1f, R6 ;  /* 0x0000001fff077819 */ /* 0x000fce0000011406 */
.L_x_235:
[----:B------:R-:W-:Y:S05]  /*d2d0*/  BSYNC B0 ;  /* 0x0000000000007941 */ /* 0x000fea0003800000 */
.L_x_234:
[----:B------:R-:W1:Y:S04]  /*d2e0*/  SHFL.UP PT, R3, R6, 0x1, RZ ;  /* 0x0420000006037989 */ /* 0x000e6800000e00ff */
[----:B------:R-:W2:Y:S01]  /*d2f0*/  SHFL.UP PT, R2, R7, 0x1, RZ ;  /* 0x0420000007027989 */ /* 0x000ea200000e00ff */
[----:B-1----:R-:W-:Y:S02]  /*d300*/  SEL R3, R3, RZ, P1 ;  /* 0x000000ff03037207 */ /* 0x002fe40000800000 */
[----:B--2---:R-:W-:Y:S02]  /*d310*/  SEL R2, R2, RZ, P1 ;  /* 0x000000ff02027207 */ /* 0x004fe40000800000 */
[----:B------:R-:W-:-:S04]  /*d320*/  IADD3 R18, P6, R3, R6, RZ ;  /* 0x0000000603127210 */ /* 0x000fc80007fde0ff */
[----:B------:R-:W-:Y:S01]  /*d330*/  IADD3.X R15, R2, R7, RZ, P6, !PT ;  /* 0x00000007020f7210 */ /* 0x000fe200037fe4ff */
[----:B------:R-:W1:Y:S04]  /*d340*/  SHFL.UP PT, R3, R18, 0x2, RZ ;  /* 0x0440000012037989 */ /* 0x000e6800000e00ff */
[----:B------:R-:W2:Y:S01]  /*d350*/  SHFL.UP PT, R2, R15, 0x2, RZ ;  /* 0x044000000f027989 */ /* 0x000ea200000e00ff */
[----:B-1----:R-:W-:Y:S02]  /*d360*/  SEL R3, R3, RZ, P2 ;  /* 0x000000ff03037207 */ /* 0x002fe40001000000 */
[----:B--2---:R-:W-:Y:S02]  /*d370*/  SEL R2, R2, RZ, P2 ;  /* 0x000000ff02027207 */ /* 0x004fe40001000000 */
[----:B------:R-:W-:-:S05]  /*d380*/  IADD3 R14, P6, R3, R18, RZ ;  /* 0x00000012030e7210 */ /* 0x000fca0007fde0ff */
[----:B------:R-:W-:Y:S01]  /*d390*/  IMAD.X R19, R2, 0x1, R15, P6 ;  /* 0x0000000102137824 */ /* 0x000fe200030e060f */
        /* <DEDUP_REMOVED lines=18> */
[----:B------:R-:W-:-:S04]  /*d4c0*/  IADD3 R17, P6, R2, UR5, RZ ;  /* 0x0000000502117c10 */ /* 0x000fc8000ffde0ff */
[----:B------:R-:W-:Y:S02]  /*d4d0*/  IADD3.X R19, R3, UR4, RZ, P6, !PT ;  /* 0x0000000403137c10 */ /* 0x000fe4000b7fe4ff */
[----:B------:R-:W-:-:S04]  /*d4e0*/  ISETP.GT.U32.AND P6, PT, R17, UR10, PT ;  /* 0x0000000a11007c0c */ /* 0x000fc8000bfc4070 */
[----:B------:R-:W-:-:S13]  /*d4f0*/  ISETP.GT.U32.AND.EX P6, PT, R19, UR9, PT, P6 ;  /* 0x0000000913007c0c */ /* 0x000fda000bfc4160 */
[----:B------:R-:W-:-:S04]  /*d500*/  VOTE.ANY R14, PT, P6 ;  /* 0x00000000000e7806 */ /* 0x000fc800030e0100 */
[----:B------:R-:W-:-:S13]  /*d510*/  ISETP.NE.AND P6, PT, R14, RZ, PT ;  /* 0x000000ff0e00720c */ /* 0x000fda0003fc5270 */
[----:B------:R-:W-:Y:S05]  /*d520*/  @!P6 BRA `(.L_x_238) ;  /* 0xfffffff400b8e947 */ /* 0x000fea000383ffff */
[----:B------:R-:W-:Y:S02]  /*d530*/  IMAD.MOV.U32 R15, RZ, RZ, R2 ;  /* 0x000000ffff0f7224 */ /* 0x000fe400078e0002 */
[----:B------:R-:W-:-:S07]  /*d540*/  IMAD.MOV.U32 R22, RZ, RZ, R3 ;  /* 0x000000ffff167224 */ /* 0x000fce00078e0003 */
.L_x_233:
[----:B------:R-:W1:Y:S08]  /*d550*/  BREV R14, R14 ;  /* 0x0000000e000e7301 */ /* 0x000e700000000000 */
[----:B-1----:R-:W1:Y:S02]  /*d560*/  FLO.U32.SH R13, R14 ;  /* 0x0000000e000d7300 */ /* 0x002e6400000e0400 */
[----:B-1----:R-:W1:Y:S02]  /*d570*/  SHFL.IDX PT, R12, R12, R13, 0x1f ;  /* 0x00001f0d0c0c7589 */ /* 0x002e6400000e0000 */
[----:B-1----:R-:W-:-:S13]  /*d580*/  R2UR UR6, R12 ;  /* 0x000000000c0672ca */ /* 0x002fda00000e0000 */
[----:B------:R-:W-:-:S05]  /*d590*/  VIADD R17, R34, UR6 ;  /* 0x0000000622117c36 */ /* 0x000fca0008000000 */
[----:B------:R-:W-:-:S13]  /*d5a0*/  ISETP.GE.AND P1, PT, R17, UR24, PT ;  /* 0x0000001811007c0c */ /* 0x000fda000bf26270 */
[----:B------:R-:W1:Y:S02]  /*d5b0*/  @!P1 LDC.64 R2, c[0x0][0x918] ;  /* 0x00024600ff029b82 */ /* 0x000e640000000a00 */
[----:B-1----:R-:W-:-:S05]  /*d5c0*/  @!P1 IMAD.WIDE R2, R17, 0xc, R2 ;  /* 0x0000000c11029825 */ /* 0x002fca00078e0202 */
[----:B-----5:R1:W5:Y:S04]  /*d5d0*/  @!P1 LDG.E R8, desc[UR58][R2.64] ;  /* 0x0000003a02089981 */ /* 0x020368000c1e1900 */
[----:B------:R1:W5:Y:S01]  /*d5e0*/  @!P1 LDG.E R9, desc[UR58][R2.64+0x4] ;  /* 0x0000043a02099981 */ /* 0x000362000c1e1900 */
[----:B------:R-:W-:-:S03]  /*d5f0*/  IADD3 R18, P1, P2, R15, UR5, -R6 ;  /* 0x000000050f127c10 */ /* 0x000fc6000fa3e806 */
[----:B------:R-:W-:Y:S01]  /*d600*/  SHFL.IDX PT, R6, R6, R13, 0x1f ;  /* 0x00001f0d06067589 */ /* 0x000fe200000e0000 */
[----:B------:R-:W-:-:S03]  /*d610*/  IADD3.X R22, R22, UR4, ~R7, P1, P2 ;  /* 0x0000000416167c10 */ /* 0x000fc60008fe4c07 */
[----:B------:R-:W2:Y:S04]  /*d620*/  SHFL.IDX PT, R18, R18, R13, 0x1f ;  /* 0x00001f0d12127589 */ /* 0x000ea800000e0000 */
[----:B------:R-:W3:Y:S04]  /*d630*/  SHFL.IDX PT, R22, R22, R13, 0x1f ;  /* 0x00001f0d16167589 */ /* 0x000ee800000e0000 */
[----:B------:R1:W4:Y:S04]  /*d640*/  SHFL.IDX PT, R7, R7, R13, 0x1f ;  /* 0x00001f0d07077589 */ /* 0x00032800000e0000 */
[----:B------:R1:W1:Y:S04]  /*d650*/  SHFL.IDX PT, R5, R5, R13, 0x1f ;  /* 0x00001f0d05057589 */ /* 0x00026800000e0000 */
[----:B------:R1:W1:Y:S01]  /*d660*/  SHFL.IDX PT, R4, R4, R13, 0x1f ;  /* 0x00001f0d04047589 */ /* 0x00026200000e0000 */
[----:B--2---:R-:W-:-:S02]  /*d670*/  R2UR UR5, R18 ;  /* 0x00000000120572ca */ /* 0x004fc400000e0000 */
[----:B---3--:R-:W-:-:S15]  /*d680*/  R2UR UR4, R22 ;  /* 0x00000000160472ca */ /* 0x008fde00000e0000 */
.L_x_228:
[----:B-1----:R-:W1:Y:S01]  /*d690*/  LDC R2, c[0x0][0x910] ;  /* 0x00024400ff027b82 */ /* 0x002e620000000800 */
[----:B------:R-:W-:Y:S01]  /*d6a0*/  UMOV UR24, 0xffffffff ;  /* 0xffffffff00187882 */ /* 0x000fe20000000000 */
[----:B------:R-:W-:Y:S01]  /*d6b0*/  UMOV UR25, 0xffffffff ;  /* 0xffffffff00197882 */ /* 0x000fe20000000000 */
[----:B------:R-:W-:Y:S01]  /*d6c0*/  UMOV UR26, 0xffffffff ;  /* 0xffffffff001a7882 */ /* 0x000fe20000000000 */
[----:B------:R-:W-:Y:S01]  /*d6d0*/  IMAD.MOV.U32 R15, RZ, RZ, RZ ;  /* 0x000000ffff0f7224 */ /* 0x000fe200078e00ff */
[----:B-1----:R-:W-:-:S13]  /*d6e0*/  ISETP.LE.AND P1, PT, R2, UR6, PT ;  /* 0x0000000602007c0c */ /* 0x002fda000bf23270 */
[----:B------:R-:W-:Y:S05]  /*d6f0*/  @P1 BRA `(.L_x_227) ;  /* 0x0000000000f01947 */ /* 0x000fea0003800000 */
[C---:B------:R-:W-:Y:S01]  /*d700*/  R2UR UR24, R4.reuse ;  /* 0x00000000041872ca */ /* 0x040fe200000e0000 */
[----:B------:R-:W-:Y:S01]  /*d710*/  UIADD3 UR30, UP1, -UR5, UR10, URZ ;  /* 0x0000000a051e7290 */ /* 0x000fe2000ff3e13f */
[----:B------:R-:W-:Y:S01]  /*d720*/  R2UR UR25, R5 ;  /* 0x00000000051972ca */ /* 0x000fe200000e0000 */
[----:B------:R-:W-:Y:S01]  /*d730*/  ULDC UR26, c[0x0][0x8c0] ;  /* 0x00023000001a7ab9 */ /* 0x000fe20000000800 */
[----:B------:R-:W-:Y:S01]  /*d740*/  ULDC UR27, c[0x0][0x8b0] ;  /* 0x00022c00001b7ab9 */ /* 0x000fe20000000800 */
[----:B------:R-:W-:Y:S01]  /*d750*/  ULDC UR28, c[0x0][0x904] ;  /* 0x00024100001c7ab9 */ /* 0x000fe20000000800 */
[----:B------:R-:W-:-:S03]  /*d760*/  SHF.R.U64 R2, R4, UR27, R5 ;  /* 0x0000001b04027c19 */ /* 0x000fc60008001205 */
[----:B------:R-:W-:Y:S01]  /*d770*/  UIADD3.X UR24, ~UR4, UR9, URZ, UP1, !UPT ;  /* 0x0000000904187290 */ /* 0x000fe20008ffe53f */
[----:B------:R-:W-:-:S03]  /*d780*/  R2UR UR32, R2 ;  /* 0x00000000022072ca */ /* 0x000fc600000e0000 */
[----:B------:R-:W-:Y:S02]  /*d790*/  USHF.R.U32.HI UR31, URZ, UR26, UR24 ;  /* 0x0000001a3f1f7299 */ /* 0x000fe40008011618 */
[----:B------:R-:W-:Y:S02]  /*d7a0*/  USHF.R.U32.HI UR35, URZ, UR27, UR25 ;  /* 0x0000001b3f237299 */ /* 0x000fe40008011619 */
[----:B------:R-:W-:Y:S02]  /*d7b0*/  USHF.R.U32.HI UR33, URZ, UR27, UR31 ;  /* 0x0000001b3f217299 */ /* 0x000fe4000801161f */
[----:B------:R-:W-:Y:S02]  /*d7c0*/  USHF.R.U64 UR30, UR30, UR26, UR24 ;  /* 0x0000001a1e1e7299 */ /* 0x000fe40008001218 */
[----:B------:R-:W-:Y:S02]  /*d7d0*/  USHF.R.U32.HI UR34, URZ, UR28, UR33 ;  /* 0x0000001c3f227299 */ /* 0x000fe40008011621 */
[----:B------:R-:W-:-:S02]  /*d7e0*/  USHF.R.U64 UR31, UR30, UR27, UR31 ;  /* 0x0000001b1e1f7299 */ /* 0x000fc4000800121f */
[----:B------:R-:W-:Y:S02]  /*d7f0*/  ULOP3.LUT UR24, UR34, UR35, URZ, 0xfc, !UPT ;  /* 0x0000002322187292 */ /* 0x000fe4000f8efc3f */
[----:B------:R-:W-:-:S04]  /*d800*/  USHF.R.U64 UR33, UR31, UR28, UR33 ;  /* 0x0000001c1f217299 */ /* 0x000fc80008001221 */
[----:B------:R-:W-:-:S13]  /*d810*/  ISETP.NE.U32.AND P1, PT, RZ, UR24, PT ;  /* 0x00000018ff007c0c */ /* 0x000fda000bf25070 */
[----:B------:R-:W-:Y:S05]  /*d820*/  @!P1 BRA `(.L_x_239) ;  /* 0x0000000000189947 */ /* 0x000fea0003800000 */
[----:B------:R-:W-:-:S07]  /*d830*/  MOV R12, 0xd850 ;  /* 0x0000d850000c7802 */ /* 0x000fce0000000f00 */
[----:B--2-45:R-:W-:Y:S05]  /*d840*/  CALL.REL.NOINC `(.L_x_240) ;  /* 0x0000001c00707944 */ /* 0x034fea0003c00000 */
[----:B------:R-:W-:-:S04]  /*d850*/  UIADD3 UR24, -UR25, URZ, URZ ;  /* 0x0000003f19187290 */ /* 0x000fc8000fffe13f */
[----:B------:R-:W-:-:S03]  /*d860*/  UIMAD UR32, UR32, UR24, UR33 ;  /* 0x00000018202072a4 */ /* 0x000fc6000f8e0221 */
[----:B------:R-:W-:Y:S01]  /*d870*/  UMOV UR24, UR25 ;  /* 0x0000001900187c82 */ /* 0x000fe20008000000 */
[----:B------:R-:W-:Y:S08]  /*d880*/  BRA `(.L_x_241) ;  /* 0x0000000000587947 */ /* 0x000ff00003800000 */
.L_x_239:
[----:B------:R-:W1:Y:S01]  /*d890*/  I2F.U32.RP R2, UR32 ;  /* 0x0000002000027d06 */ /* 0x000e620008209000 */
[----:B------:R-:W-:Y:S01]  /*d8a0*/  UMOV UR24, URZ ;  /* 0x0000003f00187c82 */ /* 0x000fe20008000000 */
[----:B------:R-:W-:-:S06]  /*d8b0*/  UISETP.NE.U32.AND UP4, UPT, UR32, URZ, UPT ;  /* 0x0000003f2000728c */ /* 0x000fcc000bf85070 */
[----:B-1----:R-:W1:Y:S02]  /*d8c0*/  MUFU.RCP R2, R2 ;  /* 0x0000000200027308 */ /* 0x002e640000001000 */
[----:B-1----:R-:W-:-:S06]  /*d8d0*/  VIADD R3, R2, 0xffffffe ;  /* 0x0ffffffe02037836 */ /* 0x002fcc0000000000 */
[----:B------:R-:W1:Y:S02]  /*d8e0*/  F2I.FTZ.U32.TRUNC.NTZ R3, R3 ;  /* 0x0000000300037305 */ /* 0x000e64000021f000 */
[----:B-1----:R-:W-:-:S13]  /*d8f0*/  R2UR UR25, R3 ;  /* 0x00000000031972ca */ /* 0x002fda00000e0000 */
[----:B------:R-:W-:-:S04]  /*d900*/  UIADD3 UR26, URZ, -UR25, URZ ;  /* 0x800000193f1a7290 */ /* 0x000fc8000fffe03f */
[----:B------:R-:W-:-:S04]  /*d910*/  UIMAD UR26, UR26, UR32, URZ ;  /* 0x000000201a1a72a4 */ /* 0x000fc8000f8e023f */
[----:B------:R-:W-:-:S04]  /*d920*/  UIMAD.WIDE.U32 UR24, UR25, UR26, UR24 ;  /* 0x0000001a191872a5 */ /* 0x000fc8000f8e0018 */
[----:B------:R-:W-:-:S04]  /*d930*/  UIMAD.WIDE.U32 UR24, UR25, UR33, URZ ;  /* 0x00000021191872a5 */ /* 0x000fc8000f8e003f */
[----:B------:R-:W-:-:S04]  /*d940*/  UIADD3 UR24, -UR25, URZ, URZ ;  /* 0x0000003f19187290 */ /* 0x000fc8000fffe13f */
[----:B------:R-:W-:-:S04]  /*d950*/  UIMAD UR24, UR32, UR24, UR33 ;  /* 0x00000018201872a4 */ /* 0x000fc8000f8e0221 */
[----:B------:R-:W-:-:S11]  /*d960*/  UISETP.GE.U32.AND UP1, UPT, UR24, UR32, UPT ;  /* 0x000000201800728c */ /* 0x000fd6000bf26070 */
[----:B------:R-:W-:Y:S02]  /*d970*/  @UP1 UIADD3 UR24, UR24, -UR32, URZ ;  /* 0x8000002018181290 */ /* 0x000fe4000fffe03f */
[----:B------:R-:W-:Y:S02]  /*d980*/  @UP1 UIADD3 UR25, UR25, 0x1, URZ ;  /* 0x0000000119191890 */ /* 0x000fe4000fffe03f */
[----:B------:R-:W-:-:S11]  /*d990*/  UISETP.GE.U32.AND UP2, UPT, UR24, UR32, UPT ;  /* 0x000000201800728c */ /* 0x000fd6000bf46070 */
[----:B------:R-:W-:Y:S02]  /*d9a0*/  @UP2 UIADD3 UR25, UR25, 0x1, URZ ;  /* 0x0000000119192890 */ /* 0x000fe4000fffe03f */
[----:B------:R-:W-:-:S04]  /*d9b0*/  @!UP4 ULOP3.LUT UR25, URZ, UR32, URZ, 0x33, !UPT ;  /* 0x000000203f19c292 */ /* 0x000fc8000f8e333f */
[----:B------:R-:W-:-:S04]  /*d9c0*/  UIADD3 UR24, -UR25, URZ, URZ ;  /* 0x0000003f19187290 */ /* 0x000fc8000fffe13f */
[----:B------:R-:W-:-:S03]  /*d9d0*/  UIMAD UR32, UR32, UR24, UR33 ;  /* 0x00000018202072a4 */ /* 0x000fc6000f8e0221 */
[----:B------:R-:W-:-:S09]  /*d9e0*/  UMOV UR24, UR25 ;  /* 0x0000001900187c82 */ /* 0x000fd20008000000 */
.L_x_241:
[----:B------:R-:W-:Y:S01]  /*d9f0*/  ULOP3.LUT UR31, UR31, UR20, URZ, 0xc0, !UPT ;  /* 0x000000141f1f7292 */ /* 0x000fe2000f8ec03f */
[----:B------:R-:W-:Y:S01]  /*da00*/  IMAD.MOV.U32 R15, RZ, RZ, 0x1 ;  /* 0x00000001ff0f7424 */ /* 0x000fe200078e00ff */
[----:B------:R-:W-:Y:S02]  /*da10*/  ULOP3.LUT UR30, UR30, UR18, URZ, 0xc0, !UPT ;  /* 0x000000121e1e7292 */ /* 0x000fe4000f8ec03f */
[----:B------:R-:W-:Y:S01]  /*da20*/  UIMAD UR24, UR19, UR24, UR31 ;  /* 0x00000018131872a4 */ /* 0x000fe2000f8e021f */
[----:B------:R-:W-:Y:S01]  /*da30*/  ULDC UR26, c[0x0][0x8a8] ;  /* 0x00022a00001a7ab9 */ /* 0x000fe20000000800 */
[----:B------:R-:W-:Y:S01]  /*da40*/  ULDC UR25, c[0x0][0x8b8] ;  /* 0x00022e0000197ab9 */ /* 0x000fe20000000800 */
[----:B------:R-:W-:Y:S02]  /*da50*/  UIMAD UR30, UR32, UR26, UR30 ;  /* 0x0000001a201e72a4 */ /* 0x000fe4000f8e021e */
[----:B------:R-:W-:Y:S01]  /*da60*/  UIMAD UR25, UR24, UR25, UR40 ;  /* 0x00000019181972a4 */ /* 0x000fe2000f8e0228 */
[----:B------:R-:W-:Y:S01]  /*da70*/  @UP3 UMOV UR26, UR6 ;  /* 0x00000006001a3c82 */ /* 0x000fe20008000000 */
[----:B------:R-:W-:-:S03]  /*da80*/  @!UP3 UMOV UR26, UR6 ;  /* 0x00000006001abc82 */ /* 0x000fc60008000000 */
[----:B------:R-:W-:Y:S02]  /*da90*/  @UP3 UMOV UR24, UR30 ;  /* 0x0000001e00183c82 */ /* 0x000fe40008000000 */
[----:B------:R-:W-:Y:S01]  /*daa0*/  @!UP3 UMOV UR24, UR25 ;  /* 0x000000190018bc82 */ /* 0x000fe20008000000 */
[----:B------:R-:W-:-:S05]  /*dab0*/  @!UP3 UMOV UR25, UR30 ;  /* 0x0000001e0019bc82 */ /* 0x000fca0008000000 */
.L_x_227:
[----:B------:R-:W-:-:S06]  /*dac0*/  UISETP.NE.AND UP1, UPT, UR15, 0x3, UPT ;  /* 0x000000030f00788c */ /* 0x000fcc000bf25270 */
[----:B------:R-:W-:-:S13]  /*dad0*/  PLOP3.LUT P1, PT, PT, PT, UP1, 0x80, 0x0 ;  /* 0x000000000000781c */ /* 0x000fda0003f2f018 */
[----:B------:R-:W-:Y:S05]  /*dae0*/  @!P1 BRA `(.L_x_242) ;  /* 0x0000000000049947 */ /* 0x000fea0003800000 */
[----:B--2---:R-:W-:Y:S01]  /*daf0*/  BPT.TRAP 0x1 ;  /* 0x000000040000795c */ /* 0x004fe20000300000 */
.L_x_242:
[----:B------:R-:W1:Y:S01]  /*db00*/  S2R R2, SR_CgaCtaId ;  /* 0x0000000000027919 */ /* 0x000e620000008800 */
[----:B------:R-:W-:-:S04]  /*db10*/  MOV R3, 0x400 ;  /* 0x0000040000037802 */ /* 0x000fc80000000f00 */
[----:B-1----:R-:W-:Y:S02]  /*db20*/  LEA R3, R2, R3, 0x18 ;  /* 0x0000000302037211 */ /* 0x002fe400078ec0ff */
[----:B------:R-:W-:Y:S02]  /*db30*/  SHF.L.U32 R2, R0, 0x1f, RZ ;  /* 0x0000001f00027819 */ /* 0x000fe400000006ff */
[----:B------:R-:W-:-:S04]  /*db40*/  LEA R17, R16, R3, 0x3 ;  /* 0x0000000310117211 */ /* 0x000fc800078e18ff */
[----:B------:R-:W1:Y:S02]  /*db50*/  SYNCS.PHASECHK.TRANS64.TRYWAIT P2, [R17+URZ+0x38440], R2 ;  /* 0x03844002110075a7 */ /* 0x000e64000804017f */
[----:B-1----:R-:W-:Y:S05]  /*db60*/  @!P2 BRA `(.L_x_243) ;  /* 0x000000140008a947 */ /* 0x002fea0003800000 */
.L_x_306:
[----:B------:R-:W-:Y:S01]  /*db70*/  ELECT P2, URZ, PT ;  /* 0x00000000003f782f */ /* 0x000fe20003840000 */
[----:B------:R-:W-:-:S12]  /*db80*/  BSSY B0, `(.L_x_244) ;  /* 0x0000010000007945 */ /* 0x000fd80003800000 */
[----:B------:R-:W-:Y:S05]  /*db90*/  @!P2 BRA `(.L_x_245) ;  /* 0x000000000038a947 */ /* 0x000fea0003800000 */
[----:B-1----:R-:W-:Y:S02]  /*dba0*/  IMAD R2, R16, 0x10, R3 ;  /* 0x0000001010027824 */ /* 0x002fe400078e0203 */
[----:B------:R-:W-:Y:S02]  /*dbb0*/  IMAD.U32 R14, RZ, RZ, UR26 ;  /* 0x0000001aff0e7e24 */ /* 0x000fe4000f8e00ff */
[----:B------:R-:W-:Y:S02]  /*dbc0*/  IMAD.U32 R13, RZ, RZ, UR25 ;  /* 0x00000019ff0d7e24 */ /* 0x000fe4000f8e00ff */
[----:B------:R-:W-:-:S05]  /*dbd0*/  IMAD.U32 R12, RZ, RZ, UR24 ;  /* 0x00000018ff0c7e24 */ /* 0x000fca000f8e00ff */
[----:B------:R1:W-:Y:S01]  /*dbe0*/  STS.128 [R2+0x38510], R12 ;  /* 0x0385100c02007388 */ /* 0x0003e20000000c00 */
[----:B------:R-:W-:Y:S01]  /*dbf0*/  @!PT LDS RZ, [RZ] ;  /* 0x00000000fffff984 */ /* 0x000fe20000000800 */
[----:B------:R-:W-:Y:S01]  /*dc00*/  @!PT LDS RZ, [RZ] ;  /* 0x00000000fffff984 */ /* 0x000fe20000000800 */
[----:B------:R-:W-:Y:S01]  /*dc10*/  @!PT LDS RZ, [RZ] ;  /* 0x00000000fffff984 */ /* 0x000fe20000000800 */
[----:B------:R-:W-:Y:S01]  /*dc20*/  @!PT LDS RZ, [RZ] ;  /* 0x00000000fffff984 */ /* 0x000fe20000000800 */
[----:B------:R3:W-:Y:S06]  /*dc30*/  MEMBAR.ALL.CTA ;  /* 0x0000000000007992 */ /* 0x0007ec0000008000 */
[----:B---3--:R-:W3:Y:S01]  /*dc40*/  FENCE.VIEW.ASYNC.S ;  /* 0x00000000000073c6 */ /* 0x008ee20000000000 */
[----:B------:R-:W-:Y:S05]  /*dc50*/  @!P1 BRA `(.L_x_246) ;  /* 0x0000000000049947 */ /* 0x000fea0003800000 */
[----:B--2---:R-:W-:Y:S01]  /*dc60*/  BPT.TRAP 0x1 ;  /* 0x000000040000795c */ /* 0x004fe20000300000 */
.L_x_246:
[----:B---3--:R3:W-:Y:S02]  /*dc70*/  SYNCS.ARRIVE.TRANS64.A1T0 RZ, [R17+URZ+0x38400], RZ ;  /* 0x038400ff11ff79a7 */ /* 0x0087e4000810003f */
.L_x_245:
[----:B--2---:R-:W-:Y:S05]  /*dc80*/  BSYNC B0 ;  /* 0x0000000000007941 */ /* 0x004fea0003800000 */
.L_x_244:
[----:B------:R-:W-:Y:S01]  /*dc90*/  ISETP.NE.AND P3, PT, R15, RZ, PT ;  /* 0x000000ff0f00720c */ /* 0x000fe20003f65270 */
[----:B------:R-:W-:-:S05]  /*dca0*/  VIADD R16, R16, 0x1 ;  /* 0x0000000110107836 */ /* 0x000fca0000000000 */
[----:B------:R-:W-:-:S04]  /*dcb0*/  ISETP.NE.AND P2, PT, R16, 0x8, PT ;  /* 0x000000081000780c */ /* 0x000fc80003f45270 */
[----:B-1----:R-:W-:Y:S02]  /*dcc0*/  SEL R13, RZ, 0x1, P2 ;  /* 0x00000001ff0d7807 */ /* 0x002fe40001000000 */
[----:B------:R-:W-:Y:S02]  /*dcd0*/  SEL R16, R16, RZ, P2 ;  /* 0x000000ff10107207 */ /* 0x000fe40001000000 */
[----:B------:R-:W-:Y:S01]  /*dce0*/  LOP3.LUT R0, R0, R13, RZ, 0x3c, !PT ;  /* 0x0000000d00007212 */ /* 0x000fe200078e3cff */
[----:B------:R-:W-:Y:S06]  /*dcf0*/  @P3 BRA `(.L_x_247) ;  /* 0xffffffe400003947 */ /* 0x000fec000383ffff */
[----:B------:R-:W-:Y:S05]  /*dd00*/  @!P1 BRA `(.L_x_248) ;  /* 0x0000000000049947 */ /* 0x000fea0003800000 */
[----:B------:R-:W-:Y:S01]  /*dd10*/  BPT.TRAP 0x1 ;  /* 0x000000040000795c */ /* 0x000fe20000300000 */
.L_x_248:
[----:B------:R-:W-:Y:S01]  /*dd20*/  IMAD R5, R16, 0x8, R3 ;  /* 0x0000000810057824 */ /* 0x000fe200078e0203 */
[----:B------:R-:W-:-:S04]  /*dd30*/  SHF.L.U32 R2, R0, 0x1f, RZ ;  /* 0x0000001f00027819 */ /* 0x000fc800000006ff */
[----:B------:R-:W1:Y:S02]  /*dd40*/  SYNCS.PHASECHK.TRANS64.TRYWAIT P0, [R5+URZ+0x38440], R2 ;  /* 0x03844002050075a7 */ /* 0x000e64000800017f */
[----:B-1----:R-:W-:Y:S05]  /*dd50*/  @!P0 BRA `(.L_x_249) ;  /* 0x0000001000a08947 */ /* 0x002fea0003800000 */
.L_x_307:
[----:B------:R-:W-:Y:S05]  /*dd60*/  @!P1 BRA `(.L_x_250) ;  /* 0x0000000000049947 */ /* 0x000fea0003800000 */
[----:B------:R-:W-:Y:S01]  /*dd70*/  BPT.TRAP 0x1 ;  /* 0x000000040000795c */ /* 0x000fe20000300000 */
.L_x_250:
[----:B------:R-:W-:-:S05]  /*dd80*/  VIADD R16, R16, 0x1 ;  /* 0x0000000110107836 */ /* 0x000fca0000000000 */
[----:B------:R-:W-:-:S04]  /*dd90*/  ISETP.NE.AND P0, PT, R16, 0x8, PT ;  /* 0x000000081000780c */ /* 0x000fc80003f05270 */
[----:B-1----:R-:W-:Y:S02]  /*dda0*/  SEL R5, RZ, 0x1, P0 ;  /* 0x00000001ff057807 */ /* 0x002fe40000000000 */
[----:B------:R-:W-:Y:S02]  /*ddb0*/  SEL R16, R16, RZ, P0 ;  /* 0x000000ff10107207 */ /* 0x000fe40000000000 */
[----:B------:R-:W-:-:S03]  /*ddc0*/  LOP3.LUT R5, R0, R5, RZ, 0x3c, !PT ;  /* 0x0000000500057212 */ /* 0x000fc600078e3cff */
[----:B----4-:R-:W-:Y:S01]  /*ddd0*/  IMAD R7, R16, 0x8, R3 ;  /* 0x0000000810077824 */ /* 0x010fe200078e0203 */
[----:B------:R-:W-:-:S04]  /*dde0*/  SHF.L.U32 R0, R5, 0x1f, RZ ;  /* 0x0000001f05007819 */ /* 0x000fc800000006ff */
[----:B------:R-:W1:Y:S02]  /*ddf0*/  SYNCS.PHASECHK.TRANS64.TRYWAIT P0, [R7+URZ+0x38440], R0 ;  /* 0x03844000070075a7 */ /* 0x000e64000800017f */
[----:B-1----:R-:W-:Y:S05]  /*de00*/  @!P0 BRA `(.L_x_251) ;  /* 0x0000001000888947 */ /* 0x002fea0003800000 */
.L_x_308:
[----:B------:R-:W-:Y:S05]  /*de10*/  @!P1 BRA `(.L_x_252) ;  /* 0x0000000000049947 */ /* 0x000fea0003800000 */
[----:B------:R-:W-:Y:S01]  /*de20*/  BPT.TRAP 0x1 ;  /* 0x000000040000795c */ /* 0x000fe20000300000 */
.L_x_252:
[----:B-1----:R-:W-:-:S05]  /*de30*/  VIADD R0, R16, 0x1 ;  /* 0x0000000110007836 */ /* 0x002fca0000000000 */
[----:B------:R-:W-:-:S04]  /*de40*/  ISETP.NE.AND P0, PT, R0, 0x8, PT ;  /* 0x000000080000780c */ /* 0x000fc80003f05270 */
[----:B------:R-:W-:Y:S02]  /*de50*/  SEL R2, RZ, 0x1, P0 ;  /* 0x00000001ff027807 */ /* 0x000fe40000000000 */
[----:B------:R-:W-:Y:S02]  /*de60*/  SEL R4, R0, RZ, P0 ;  /* 0x000000ff00047207 */ /* 0x000fe40000000000 */
[----:B------:R-:W-:Y:S02]  /*de70*/  LOP3.LUT R5, R5, R2, RZ, 0x3c, !PT ;  /* 0x0000000205057212 */ /* 0x000fe400078e3cff */
[----:B------:R-:W-:Y:S02]  /*de80*/  LEA R7, R4, R3, 0x3 ;  /* 0x0000000304077211 */ /* 0x000fe400078e18ff */
[----:B------:R-:W-:-:S04]  /*de90*/  SHF.L.U32 R0, R5, 0x1f, RZ ;  /* 0x0000001f05007819 */ /* 0x000fc800000006ff */
[----:B------:R-:W1:Y:S02]  /*dea0*/  SYNCS.PHASECHK.TRANS64.TRYWAIT P0, [R7+URZ+0x38440], R0 ;  /* 0x03844000070075a7 */ /* 0x000e64000800017f */
[----:B-1----:R-:W-:Y:S05]  /*deb0*/  @!P0 BRA `(.L_x_253) ;  /* 0x0000001000708947 */ /* 0x002fea0003800000 */
.L_x_309:
[----:B------:R-:W-:Y:S05]  /*dec0*/  @!P1 BRA `(.L_x_254) ;  /* 0x0000000000049947 */ /* 0x000fea0003800000 */
[----:B------:R-:W-:Y:S01]  /*ded0*/  BPT.TRAP 0x1 ;  /* 0x000000040000795c */ /* 0x000fe20000300000 */
.L_x_254:
[----:B-1----:R-:W-:-:S05]  /*dee0*/  VIADD R0, R4, 0x1 ;  /* 0x0000000104007836 */ /* 0x002fca0000000000 */
[----:B------:R-:W-:-:S04]  /*def0*/  ISETP.NE.AND P0, PT, R0, 0x8, PT ;  /* 0x000000080000780c */ /* 0x000fc80003f05270 */
[----:B------:R-:W-:Y:S02]  /*df00*/  SEL R2, RZ, 0x1, P0 ;  /* 0x00000001ff027807 */ /* 0x000fe40000000000 */
[----:B------:R-:W-:Y:S02]  /*df10*/  SEL R4, R0, RZ, P0 ;  /* 0x000000ff00047207 */ /* 0x000fe40000000000 */
[----:B------:R-:W-:-:S03]  /*df20*/  LOP3.LUT R5, R5, R2, RZ, 0x3c, !PT ;  /* 0x0000000205057212 */ /* 0x000fc600078e3cff */
[----:B------:R-:W-:Y:S01]  /*df30*/  IMAD R7, R4, 0x8, R3 ;  /* 0x0000000804077824 */ /* 0x000fe200078e0203 */
[----:B------:R-:W-:-:S04]  /*df40*/  SHF.L.U32 R0, R5, 0x1f, RZ ;  /* 0x0000001f05007819 */ /* 0x000fc800000006ff */
[----:B------:R-:W1:Y:S02]  /*df50*/  SYNCS.PHASECHK.TRANS64.TRYWAIT P0, [R7+URZ+0x38440], R0 ;  /* 0x03844000070075a7 */ /* 0x000e64000800017f */
[----:B-1----:R-:W-:Y:S05]  /*df60*/  @!P0 BRA `(.L_x_255) ;  /* 0x0000001000588947 */ /* 0x002fea0003800000 */
.L_x_310:
[----:B------:R-:W-:Y:S05]  /*df70*/  @!P1 BRA `(.L_x_256) ;  /* 0x0000000000049947 */ /* 0x000fea0003800000 */
[----:B------:R-:W-:Y:S01]  /*df80*/  BPT.TRAP 0x1 ;  /* 0x000000040000795c */ /* 0x000fe20000300000 */
.L_x_256:
        /* <DEDUP_REMOVED lines=9> */
.L_x_311:
[----:B------:R-:W-:Y:S05]  /*e020*/  @!P1 BRA `(.L_x_258) ;  /* 0x0000000000049947 */ /* 0x000fea0003800000 */
[----:B------:R-:W-:Y:S01]  /*e030*/  BPT.TRAP 0x1 ;  /* 0x000000040000795c */ /* 0x000fe20000300000 */
.L_x_258:
        /* <DEDUP_REMOVED lines=9> */
.L_x_312:
[----:B------:R-:W-:Y:S05]  /*e0d0*/  @!P1 BRA `(.L_x_260) ;  /* 0x0000000000049947 */ /* 0x000fea0003800000 */
[----:B------:R-:W-:Y:S01]  /*e0e0*/  BPT.TRAP 0x1 ;  /* 0x000000040000795c */ /* 0x000fe20000300000 */
.L_x_260:
        /* <DEDUP_REMOVED lines=9> */
.L_x_313:
[----:B------:R-:W-:Y:S05]  /*e180*/  @!P1 BRA `(.L_x_262) ;  /* 0x0000000000049947 */ /* 0x000fea0003800000 */
[----:B------:R-:W-:Y:S01]  /*e190*/  BPT.TRAP 0x1 ;  /* 0x000000040000795c */ /* 0x000fe20000300000 */
.L_x_262:
[----:B-1----:R-:W-:-:S05]  /*e1a0*/  VIADD R0, R4, 0x1 ;  /* 0x0000000104007836 */ /* 0x002fca0000000000 */
[----:B------:R-:W-:-:S04]  /*e1b0*/  ISETP.NE.AND P0, PT, R0, 0x8, PT ;  /* 0x000000080000780c */ /* 0x000fc80003f05270 */
[----:B------:R-:W-:Y:S02]  /*e1c0*/  SEL R2, RZ, 0x1, P0 ;  /* 0x00000001ff027807 */ /* 0x000fe40000000000 */
[----:B------:R-:W-:Y:S02]  /*e1d0*/  SEL R0, R0, RZ, P0 ;  /* 0x000000ff00007207 */ /* 0x000fe40000000000 */
[----:B------:R-:W-:Y:S02]  /*e1e0*/  LOP3.LUT R2, R5, R2, RZ, 0x3c, !PT ;  /* 0x0000000205027212 */ /* 0x000fe400078e3cff */
[----:B------:R-:W-:Y:S02]  /*e1f0*/  LEA R3, R0, R3, 0x3 ;  /* 0x0000000300037211 */ /* 0x000fe400078e18ff */
[----:B------:R-:W-:-:S07]  /*e200*/  SHF.L.U32 R0, R2, 0x1f, RZ ;  /* 0x0000001f02007819 */ /* 0x000fce00000006ff */
.L_x_263:
[----:B-1----:R1:W2:Y:S02]  /*e210*/  SYNCS.PHASECHK.TRANS64.TRYWAIT P0, [R3+URZ+0x38440], R0 ;  /* 0x03844000030075a7 */ /* 0x0022a4000800017f */
[----:B--2---:R-:W-:Y:S05]  /*e220*/  @!P0 NANOSLEEP.SYNCS 0x989680 ;  /* 0x009896800000895d */ /* 0x004fea0003900000 */
[----:B------:R-:W2:Y:S02]  /*e230*/  @!P0 SYNCS.PHASECHK.TRANS64 P0, [R3+URZ+0x38440], R0 ;  /* 0x03844000030085a7 */ /* 0x000ea4000800007f */
[----:B--2---:R-:W-:Y:S05]  /*e240*/  @P0 EXIT ;  /* 0x000000000000094d */ /* 0x004fea0003800000 */
[----:B------:R-:W-:Y:S05]  /*e250*/  BRA `(.L_x_263) ;  /* 0xfffffffc00ec7947 */ /* 0x000fea000383ffff */
.L_x_33:
[----:B--2---:R-:W-:-:S04]  /*e260*/  IMAD.U32 R3, RZ, RZ, UR4 ;  /* 0x00000004ff037e24 */ /* 0x004fc8000f8e00ff */
[----:B------:R2:W3:Y:S03]  /*e270*/  SYNCS.PHASECHK.TRANS64.TRYWAIT P0, [R3+URZ+0x38480], R0 ;  /* 0x03848000030075a7 */ /* 0x0004e6000800017f */
[----:B---3--:R-:W-:Y:S05]  /*e280*/  @!P0 NANOSLEEP.SYNCS 0x989680 ;  /* 0x009896800000895d */ /* 0x008fea0003900000 */
[----:B------:R-:W3:Y:S02]  /*e290*/  @!P0 SYNCS.PHASECHK.TRANS64 P0, [R3+URZ+0x38480], R0 ;  /* 0x03848000030085a7 */ /* 0x000ee4000800007f */
[----:B---3--:R-:W-:Y:S05]  /*e2a0*/  @!P0 BRA `(.L_x_33) ;  /* 0xfffffffc00ec8947 */ /* 0x008fea000383ffff */
[----:B------:R-:W-:Y:S05]  /*e2b0*/  BRA `(.L_x_32) ;  /* 0xffffff58005c7947 */ /* 0x000fea000383ffff */
.L_x_38:
[----:B--2---:R-:W-:-:S04]  /*e2c0*/  IMAD.U32 R6, RZ, RZ, UR4 ;  /* 0x00000004ff067e24 */ /* 0x004fc8000f8e00ff */
[----:B------:R2:W3:Y:S03]  /*e2d0*/  SYNCS.PHASECHK.TRANS64.TRYWAIT P0, [R6+URZ+0x38480], R3 ;  /* 0x03848003060075a7 */ /* 0x0004e6000800017f */
[----:B---3--:R-:W-:Y:S05]  /*e2e0*/  @!P0 NANOSLEEP.SYNCS 0x989680 ;  /* 0x009896800000895d */ /* 0x008fea0003900000 */
[----:B------:R-:W3:Y:S02]  /*e2f0*/  @!P0 SYNCS.PHASECHK.TRANS64 P0, [R6+URZ+0x38480], R3 ;  /* 0x03848003060085a7 */ /* 0x000ee4000800007f */
[----:B---3--:R-:W-:Y:S05]  /*e300*/  @!P0 BRA `(.L_x_38) ;  /* 0xfffffffc00ec8947 */ /* 0x008fea000383ffff */
[----:B------:R-:W-:Y:S05]  /*e310*/  BRA `(.L_x_37) ;  /* 0xffffff5c00587947 */ /* 0x000fea000383ffff */
.L_x_55:
[----:B------:R-:W-:-:S07]  /*e320*/  IMAD.MOV.U32 R15, RZ, RZ, -0x1 ;  /* 0xffffffffff0f7424 */ /* 0x000fce00078e00ff */
[----:B-12--5:R-:W-:Y:S05]  /*e330*/  WARPSYNC.COLLECTIVE R15, `(.L_x_264) ;  /* 0x000000000f0c7348 */ /* 0x026fea0003c00000 */
[----:B------:R-:W-:Y:S02]  /*e340*/  ELECT P6, UR62, PT ;  /* 0x00000000003e782f */ /* 0x000fe400038c0000 */
[----:B------:R-:W-:Y:S01]  /*e350*/  MOV R14, UR62 ;  /* 0x0000003e000e7c02 */ /* 0x000fe20008000f00 */
[----:B-12--5:R-:W-:Y:S10]  /*e360*/  ENDCOLLECTIVE ;  /* 0x000000000000791b */ /* 0x026ff40003800000 */
.L_x_264:
[----:B------:R-:W-:Y:S05]  /*e370*/  BRA `(.L_x_265) ;  /* 0xffffff6400e47947 */ /* 0x000fea000383ffff */
.L_x_57:
[----:B-1----:R-:W-:-:S04]  /*e380*/  IMAD.U32 R6, RZ, RZ, UR47 ;  /* 0x0000002fff067e24 */ /* 0x002fc8000f8e00ff */
[----:B------:R1:W2:Y:S03]  /*e390*/  SYNCS.PHASECHK.TRANS64.TRYWAIT P2, [R6+URZ+0x384c0], R3 ;  /* 0x0384c003060075a7 */ /* 0x0002a6000804017f */
[----:B--2---:R-:W-:Y:S05]  /*e3a0*/  @!P2 NANOSLEEP.SYNCS 0x989680 ;  /* 0x009896800000a95d */ /* 0x004fea0003900000 */
[----:B------:R-:W2:Y:S02]  /*e3b0*/  @!P2 SYNCS.PHASECHK.TRANS64 P2, [R6+URZ+0x384c0], R3 ;  /* 0x0384c0030600a5a7 */ /* 0x000ea4000804007f */
[----:B--2---:R-:W-:Y:S05]  /*e3c0*/  @!P2 BRA `(.L_x_57) ;  /* 0xfffffffc00eca947 */ /* 0x004fea000383ffff */
[----:B------:R-:W-:Y:S05]  /*e3d0*/  BRA `(.L_x_266) ;  /* 0xffffff6400fc7947 */ /* 0x000fea000383ffff */
.L_x_65:
[----:B--2---:R-:W-:-:S04]  /*e3e0*/  IMAD.U32 R14, RZ, RZ, UR47 ;  /* 0x0000002fff0e7e24 */ /* 0x004fc8000f8e00ff */
[----:B------:R2:W3:Y:S03]  /*e3f0*/  SYNCS.PHASECHK.TRANS64.TRYWAIT P3, [R14+URZ+0x384c8], R3 ;  /* 0x0384c8030e0075a7 */ /* 0x0004e6000806017f */
[----:B---3--:R-:W-:Y:S05]  /*e400*/  @!P3 NANOSLEEP.SYNCS 0x989680 ;  /* 0x009896800000b95d */ /* 0x008fea0003900000 */
[----:B------:R-:W3:Y:S02]  /*e410*/  @!P3 SYNCS.PHASECHK.TRANS64 P3, [R14+URZ+0x384c8], R3 ;  /* 0x0384c8030e00b5a7 */ /* 0x000ee4000806007f */
[----:B---3--:R-:W-:Y:S05]  /*e420*/  @!P3 BRA `(.L_x_65) ;  /* 0xfffffffc00ecb947 */ /* 0x008fea000383ffff */
[----:B------:R-:W-:Y:S05]  /*e430*/  BRA `(.L_x_267) ;  /* 0xffffff6c008c7947 */ /* 0x000fea000383ffff */
.L_x_70:
[----:B--2---:R-:W-:-:S04]  /*e440*/  IMAD.U32 R14, RZ, RZ, UR47 ;  /* 0x0000002fff0e7e24 */ /* 0x004fc8000f8e00ff */
[----:B------:R2:W3:Y:S03]  /*e450*/  SYNCS.PHASECHK.TRANS64.TRYWAIT P3, [R14+URZ+0x384d0], R3 ;  /* 0x0384d0030e0075a7 */ /* 0x0004e6000806017f */
[----:B---3--:R-:W-:Y:S05]  /*e460*/  @!P3 NANOSLEEP.SYNCS 0x989680 ;  /* 0x009896800000b95d */ /* 0x008fea0003900000 */
[----:B------:R-:W3:Y:S02]  /*e470*/  @!P3 SYNCS.PHASECHK.TRANS64 P3, [R14+URZ+0x384d0], R3 ;  /* 0x0384d0030e00b5a7 */ /* 0x000ee4000806007f */
[----:B---3--:R-:W-:Y:S05]  /*e480*/  @!P3 BRA `(.L_x_70) ;  /* 0xfffffffc00ecb947 */ /* 0x008fea000383ffff */
[----:B------:R-:W-:Y:S05]  /*e490*/  BRA `(.L_x_268) ;  /* 0xffffff7000e87947 */ /* 0x000fea000383ffff */
.L_x_75:
[----:B--2---:R-:W-:-:S04]  /*e4a0*/  IMAD.U32 R14, RZ, RZ, UR47 ;  /* 0x0000002fff0e7e24 */ /* 0x004fc8000f8e00ff */
[----:B------:R2:W3:Y:S03]  /*e4b0*/  SYNCS.PHASECHK.TRANS64.TRYWAIT P3, [R14+URZ+0x384d8], R3 ;  /* 0x0384d8030e0075a7 */ /* 0x0004e6000806017f */
[----:B---3--:R-:W-:Y:S05]  /*e4c0*/  @!P3 NANOSLEEP.SYNCS 0x989680 ;  /* 0x009896800000b95d */ /* 0x008fea0003900000 */
[----:B------:R-:W3:Y:S02]  /*e4d0*/  @!P3 SYNCS.PHASECHK.TRANS64 P3, [R14+URZ+0x384d8], R3 ;  /* 0x0384d8030e00b5a7 */ /* 0x000ee4000806007f */
[----:B---3--:R-:W-:Y:S05]  /*e4e0*/  @!P3 BRA `(.L_x_75) ;  /* 0xfffffffc00ecb947 */ /* 0x008fea000383ffff */
[----:B------:R-:W-:Y:S05]  /*e4f0*/  BRA `(.L_x_269) ;  /* 0xffffff7800507947 */ /* 0x000fea000383ffff */
.L_x_80:
[----:B--2---:R-:W-:-:S04]  /*e500*/  IMAD.U32 R14, RZ, RZ, UR47 ;  /* 0x0000002fff0e7e24 */ /* 0x004fc8000f8e00ff */
[----:B------:R2:W3:Y:S03]  /*e510*/  SYNCS.PHASECHK.TRANS64.TRYWAIT P3, [R14+URZ+0x384c0], R3 ;  /* 0x0384c0030e0075a7 */ /* 0x0004e6000806017f */
[----:B---3--:R-:W-:Y:S05]  /*e520*/  @!P3 NANOSLEEP.SYNCS 0x989680 ;  /* 0x009896800000b95d */ /* 0x008fea0003900000 */
[----:B------:R-:W3:Y:S02]  /*e530*/  @!P3 SYNCS.PHASECHK.TRANS64 P3, [R14+URZ+0x384c0], R3 ;  /* 0x0384c0030e00b5a7 */ /* 0x000ee4000806007f */
[----:B---3--:R-:W-:Y:S05]  /*e540*/  @!P3 BRA `(.L_x_80) ;  /* 0xfffffffc00ecb947 */ /* 0x008fea000383ffff */
[----:B------:R-:W-:Y:S05]  /*e550*/  BRA `(.L_x_270) ;  /* 0xffffff7c00c07947 */ /* 0x000fea000383ffff */
.L_x_85:
[----:B--2---:R-:W-:-:S04]  /*e560*/  IMAD.U32 R14, RZ, RZ, UR47 ;  /* 0x0000002fff0e7e24 */ /* 0x004fc8000f8e00ff */
[----:B------:R2:W3:Y:S03]  /*e570*/  SYNCS.PHASECHK.TRANS64.TRYWAIT P3, [R14+URZ+0x384c8], R3 ;  /* 0x0384c8030e0075a7 */ /* 0x0004e6000806017f */
[----:B---3--:R-:W-:Y:S05]  /*e580*/  @!P3 NANOSLEEP.SYNCS 0x989680 ;  /* 0x009896800000b95d */ /* 0x008fea0003900000 */
[----:B------:R-:W3:Y:S02]  /*e590*/  @!P3 SYNCS.PHASECHK.TRANS64 P3, [R14+URZ+0x384c8], R3 ;  /* 0x0384c8030e00b5a7 */ /* 0x000ee4000806007f */
[----:B---3--:R-:W-:Y:S05]  /*e5a0*/  @!P3 BRA `(.L_x_85) ;  /* 0xfffffffc00ecb947 */ /* 0x008fea000383ffff */
[----:B------:R-:W-:Y:S05]  /*e5b0*/  BRA `(.L_x_271) ;  /* 0xffffff8400287947 */ /* 0x000fea000383ffff */
.L_x_90:
[----:B--2---:R-:W-:-:S04]  /*e5c0*/  MOV R14, UR47 ;  /* 0x0000002f000e7c02 */ /* 0x004fc80008000f00 */
[----:B------:R2:W3:Y:S03]  /*e5d0*/  SYNCS.PHASECHK.TRANS64.TRYWAIT P3, [R14+URZ+0x384d0], R3 ;  /* 0x0384d0030e0075a7 */ /* 0x0004e6000806017f */
[----:B---3--:R-:W-:Y:S05]  /*e5e0*/  @!P3 NANOSLEEP.SYNCS 0x989680 ;  /* 0x009896800000b95d */ /* 0x008fea0003900000 */
[----:B------:R-:W3:Y:S02]  /*e5f0*/  @!P3 SYNCS.PHASECHK.TRANS64 P3, [R14+URZ+0x384d0], R3 ;  /* 0x0384d0030e00b5a7 */ /* 0x000ee4000806007f */
[----:B---3--:R-:W-:Y:S05]  /*e600*/  @!P3 BRA `(.L_x_90) ;  /* 0xfffffffc00ecb947 */ /* 0x008fea000383ffff */
[----:B------:R-:W-:Y:S05]  /*e610*/  BRA `(.L_x_272) ;  /* 0xffffff8800907947 */ /* 0x000fea000383ffff */
.L_x_95:
[----:B--2---:R-:W-:-:S04]  /*e620*/  IMAD.U32 R14, RZ, RZ, UR47 ;  /* 0x0000002fff0e7e24 */ /* 0x004fc8000f8e00ff */
[----:B------:R2:W3:Y:S03]  /*e630*/  SYNCS.PHASECHK.TRANS64.TRYWAIT P3, [R14+URZ+0x384d8], R3 ;  /* 0x0384d8030e0075a7 */ /* 0x0004e6000806017f */
[----:B---3--:R-:W-:Y:S05]  /*e640*/  @!P3 NANOSLEEP.SYNCS 0x989680 ;  /* 0x009896800000b95d */ /* 0x008fea0003900000 */
[----:B------:R-:W3:Y:S02]  /*e650*/  @!P3 SYNCS.PHASECHK.TRANS64 P3, [R14+URZ+0x384d8], R3 ;  /* 0x0384d8030e00b5a7 */ /* 0x000ee4000806007f */
[----:B---3--:R-:W-:Y:S05]  /*e660*/  @!P3 BRA `(.L_x_95) ;  /* 0xfffffffc00ecb947 */ /* 0x008fea000383ffff */
[----:B------:R-:W-:Y:S05]  /*e670*/  BRA `(.L_x_273) ;  /* 0xffffff8c00f87947 */ /* 0x000fea000383ffff */
.L_x_102:
[----:B--2---:R-:W-:-:S04]  /*e680*/  IMAD.U32 R3, RZ, RZ, UR4 ;  /* 0x00000004ff037e24 */ /* 0x004fc8000f8e00ff */
[----:B------:R2:W3:Y:S03]  /*e690*/  SYNCS.PHASECHK.TRANS64.TRYWAIT P0, [R3+URZ+0x38400], R0 ;  /* 0x03840000030075a7 */ /* 0x0004e6000800017f */
[----:B---3--:R-:W-:Y:S05]  /*e6a0*/  @!P0 NANOSLEEP.SYNCS 0x989680 ;  /* 0x009896800000895d */ /* 0x008fea0003900000 */
[----:B------:R-:W3:Y:S02]  /*e6b0*/  @!P0 SYNCS.PHASECHK.TRANS64 P0, [R3+URZ+0x38400], R0 ;  /* 0x03840000030085a7 */ /* 0x000ee4000800007f */
[----:B---3--:R-:W-:Y:S05]  /*e6c0*/  @!P0 BRA `(.L_x_102) ;  /* 0xfffffffc00ec8947 */ /* 0x008fea000383ffff */
[----:B------:R-:W-:Y:S05]  /*e6d0*/  BRA `(.L_x_274) ;  /* 0xffffff9400887947 */ /* 0x000fea000383ffff */
.L_x_120:
[----:B-1----:R-:W-:-:S04]  /*e6e0*/  IMAD.U32 R3, RZ, RZ, UR35 ;  /* 0x00000023ff037e24 */ /* 0x002fc8000f8e00ff */
[----:B------:R1:W2:Y:S03]  /*e6f0*/  SYNCS.PHASECHK.TRANS64.TRYWAIT P0, [R3+URZ+0x38508], R0 ;  /* 0x03850800030075a7 */ /* 0x0002a6000800017f */
[----:B--2---:R-:W-:Y:S05]  /*e700*/  @!P0 NANOSLEEP.SYNCS 0x989680 ;  /* 0x009896800000895d */ /* 0x004fea0003900000 */
[----:B------:R-:W2:Y:S02]  /*e710*/  @!P0 SYNCS.PHASECHK.TRANS64 P0, [R3+URZ+0x38508], R0 ;  /* 0x03850800030085a7 */ /* 0x000ea4000800007f */
[----:B--2---:R-:W-:Y:S05]  /*e720*/  @!P0 BRA `(.L_x_120) ;  /* 0xfffffffc00ec8947 */ /* 0x004fea000383ffff */
[----:B------:R-:W-:Y:S05]  /*e730*/  BRA `(.L_x_275) ;  /* 0xffffffa4001c7947 */ /* 0x000fea000383ffff */
.L_x_122:
[----:B-1----:R-:W-:-:S04]  /*e740*/  IMAD.U32 R3, RZ, RZ, UR8 ;  /* 0x00000008ff037e24 */ /* 0x002fc8000f8e00ff */
[----:B------:R1:W2:Y:S03]  /*e750*/  SYNCS.PHASECHK.TRANS64.TRYWAIT P0, [R3+URZ+0x38400], R0 ;  /* 0x03840000030075a7 */ /* 0x0002a6000800017f */
[----:B--2---:R-:W-:Y:S05]  /*e760*/  @!P0 NANOSLEEP.SYNCS 0x989680 ;  /* 0x009896800000895d */ /* 0x004fea0003900000 */
[----:B------:R-:W2:Y:S02]  /*e770*/  @!P0 SYNCS.PHASECHK.TRANS64 P0, [R3+URZ+0x38400], R0 ;  /* 0x03840000030085a7 */ /* 0x000ea4000800007f */
[----:B--2---:R-:W-:Y:S05]  /*e780*/  @!P0 BRA `(.L_x_122) ;  /* 0xfffffffc00ec8947 */ /* 0x004fea000383ffff */
[----:B------:R-:W-:Y:S05]  /*e790*/  BRA `(.L_x_276) ;  /* 0xffffffa4003c7947 */ /* 0x000fea000383ffff */
.L_x_128:
[----:B-1----:R-:W-:-:S04]  /*e7a0*/  IMAD.U32 R3, RZ, RZ, UR35 ;  /* 0x00000023ff037e24 */ /* 0x002fc8000f8e00ff */
[----:B------:R1:W3:Y:S03]  /*e7b0*/  SYNCS.PHASECHK.TRANS64.TRYWAIT P1, [R3+URZ+0x384e0], R0 ;  /* 0x0384e000030075a7 */ /* 0x0002e6000802017f */
[----:B---3--:R-:W-:Y:S05]  /*e7c0*/  @!P1 NANOSLEEP.SYNCS 0x989680 ;  /* 0x009896800000995d */ /* 0x008fea0003900000 */
[----:B------:R-:W3:Y:S02]  /*e7d0*/  @!P1 SYNCS.PHASECHK.TRANS64 P1, [R3+URZ+0x384e0], R0 ;  /* 0x0384e000030095a7 */ /* 0x000ee4000802007f */
[----:B---3--:R-:W-:Y:S05]  /*e7e0*/  @!P1 BRA `(.L_x_128) ;  /* 0xfffffffc00ec9947 */ /* 0x008fea000383ffff */
[----:B------:R-:W-:Y:S05]  /*e7f0*/  BRA `(.L_x_277) ;  /* 0xffffffa400ec7947 */ /* 0x000fea000383ffff */
.L_x_134:
[----:B-1----:R-:W-:-:S04]  /*e800*/  IMAD.U32 R3, RZ, RZ, UR35 ;  /* 0x00000023ff037e24 */ /* 0x002fc8000f8e00ff */
[----:B------:R1:W4:Y:S03]  /*e810*/  SYNCS.PHASECHK.TRANS64.TRYWAIT P1, [R3+URZ+0x384e8], R0 ;  /* 0x0384e800030075a7 */ /* 0x000326000802017f */
[----:B----4-:R-:W-:Y:S05]  /*e820*/  @!P1 NANOSLEEP.SYNCS 0x989680 ;  /* 0x009896800000995d */ /* 0x010fea0003900000 */
[----:B------:R-:W4:Y:S02]  /*e830*/  @!P1 SYNCS.PHASECHK.TRANS64 P1, [R3+URZ+0x384e8], R0 ;  /* 0x0384e800030095a7 */ /* 0x000f24000802007f */
[----:B----4-:R-:W-:Y:S05]  /*e840*/  @!P1 BRA `(.L_x_134) ;  /* 0xfffffffc00ec9947 */ /* 0x010fea000383ffff */
[----:B------:R-:W-:Y:S05]  /*e850*/  BRA `(.L_x_278) ;  /* 0xffffffa8003c7947 */ /* 0x000fea000383ffff */
.L_x_140:
[----:B-1----:R-:W-:-:S04]  /*e860*/  IMAD.U32 R3, RZ, RZ, UR35 ;  /* 0x00000023ff037e24 */ /* 0x002fc8000f8e00ff */
[----:B------:R1:W1:Y:S03]  /*e870*/  SYNCS.PHASECHK.TRANS64.TRYWAIT P1, [R3+URZ+0x384f0], R0 ;  /* 0x0384f000030075a7 */ /* 0x000266000802017f */
[----:B-1----:R-:W-:Y:S05]  /*e880*/  @!P1 NANOSLEEP.SYNCS 0x989680 ;  /* 0x009896800000995d */ /* 0x002fea0003900000 */
[----:B------:R-:W1:Y:S02]  /*e890*/  @!P1 SYNCS.PHASECHK.TRANS64 P1, [R3+URZ+0x384f0], R0 ;  /* 0x0384f000030095a7 */ /* 0x000e64000802007f */
[----:B-1----:R-:W-:Y:S05]  /*e8a0*/  @!P1 BRA `(.L_x_140) ;  /* 0xfffffffc00ec9947 */ /* 0x002fea000383ffff */
[----:B------:R-:W-:Y:S05]  /*e8b0*/  BRA `(.L_x_279) ;  /* 0xffffffa800947947 */ /* 0x000fea000383ffff */
.L_x_146:
[----:B-1----:R-:W-:-:S04]  /*e8c0*/  IMAD.U32 R3, RZ, RZ, UR35 ;  /* 0x00000023ff037e24 */ /* 0x002fc8000f8e00ff */
[----:B------:R1:W1:Y:S03]  /*e8d0*/  SYNCS.PHASECHK.TRANS64.TRYWAIT P1, [R3+URZ+0x384f8], R0 ;  /* 0x0384f800030075a7 */ /* 0x000266000802017f */
[----:B-1----:R-:W-:Y:S05]  /*e8e0*/  @!P1 NANOSLEEP.SYNCS 0x989680 ;  /* 0x009896800000995d */ /* 0x002fea0003900000 */
[----:B------:R-:W1:Y:S02]  /*e8f0*/  @!P1 SYNCS.PHASECHK.TRANS64 P1, [R3+URZ+0x384f8], R0 ;  /* 0x0384f800030095a7 */ /* 0x000e64000802007f */
[----:B-1----:R-:W-:Y:S05]  /*e900*/  @!P1 BRA `(.L_x_146) ;  /* 0xfffffffc00ec9947 */ /* 0x002fea000383ffff */
[----:B------:R-:W-:Y:S05]  /*e910*/  BRA `(.L_x_280) ;  /* 0xffffffa800ec7947 */ /* 0x000fea000383ffff */
.L_x_152:
[----:B-1----:R-:W-:-:S04]  /*e920*/  IMAD.U32 R3, RZ, RZ, UR35 ;  /* 0x00000023ff037e24 */ /* 0x002fc8000f8e00ff */
[----:B------:R1:W3:Y:S03]  /*e930*/  SYNCS.PHASECHK.TRANS64.TRYWAIT P1, [R3+URZ+0x384e0], R2 ;  /* 0x0384e002030075a7 */ /* 0x0002e6000802017f */
[----:B---3--:R-:W-:Y:S05]  /*e940*/  @!P1 NANOSLEEP.SYNCS 0x989680 ;  /* 0x009896800000995d */ /* 0x008fea0003900000 */
[----:B------:R-:W3:Y:S02]  /*e950*/  @!P1 SYNCS.PHASECHK.TRANS64 P1, [R3+URZ+0x384e0], R2 ;  /* 0x0384e002030095a7 */ /* 0x000ee4000802007f */
[----:B---3--:R-:W-:Y:S05]  /*e960*/  @!P1 BRA `(.L_x_152) ;  /* 0xfffffffc00ec9947 */ /* 0x008fea000383ffff */
[----:B------:R-:W-:Y:S05]  /*e970*/  BRA `(.L_x_281) ;  /* 0xffffffac00487947 */ /* 0x000fea000383ffff */
.L_x_158:
[----:B-1-3--:R-:W-:-:S04]  /*e980*/  MOV R3, UR35 ;  /* 0x0000002300037c02 */ /* 0x00afc80008000f00 */
[----:B------:R1:W3:Y:S03]  /*e990*/  SYNCS.PHASECHK.TRANS64.TRYWAIT P1, [R3+URZ+0x384e8], R2 ;  /* 0x0384e802030075a7 */ /* 0x0002e6000802017f */
[----:B---3--:R-:W-:Y:S05]  /*e9a0*/  @!P1 NANOSLEEP.SYNCS 0x989680 ;  /* 0x009896800000995d */ /* 0x008fea0003900000 */
[----:B------:R-:W3:Y:S02]  /*e9b0*/  @!P1 SYNCS.PHASECHK.TRANS64 P1, [R3+URZ+0x384e8], R2 ;  /* 0x0384e802030095a7 */ /* 0x000ee4000802007f */
[----:B---3--:R-:W-:Y:S05]  /*e9c0*/  @!P1 BRA `(.L_x_158) ;  /* 0xfffffffc00ec9947 */ /* 0x008fea000383ffff */
[----:B------:R-:W-:Y:S05]  /*e9d0*/  BRA `(.L_x_282) ;  /* 0xffffffac00947947 */ /* 0x000fea000383ffff */
.L_x_164:
[----:B-1-34-:R-:W-:-:S04]  /*e9e0*/  IMAD.U32 R3, RZ, RZ, UR35 ;  /* 0x00000023ff037e24 */ /* 0x01afc8000f8e00ff */
[----:B------:R1:W3:Y:S03]  /*e9f0*/  SYNCS.PHASECHK.TRANS64.TRYWAIT P1, [R3+URZ+0x384f0], R2 ;  /* 0x0384f002030075a7 */ /* 0x0002e6000802017f */
[----:B---3--:R-:W-:Y:S05]  /*ea00*/  @!P1 NANOSLEEP.SYNCS 0x989680 ;  /* 0x009896800000995d */ /* 0x008fea0003900000 */
[----:B------:R-:W3:Y:S02]  /*ea10*/  @!P1 SYNCS.PHASECHK.TRANS64 P1, [R3+URZ+0x384f0], R2 ;  /* 0x0384f002030095a7 */ /* 0x000ee4000802007f */
[----:B---3--:R-:W-:Y:S05]  /*ea20*/  @!P1 BRA `(.L_x_164) ;  /* 0xfffffffc00ec9947 */ /* 0x008fea000383ffff */
[----:B------:R-:W-:Y:S05]  /*ea30*/  BRA `(.L_x_283) ;  /* 0xffffffac00e07947 */ /* 0x000fea000383ffff */
.L_x_170:
[----:B-1-34-:R-:W-:-:S04]  /*ea40*/  IMAD.U32 R3, RZ, RZ, UR35 ;  /* 0x00000023ff037e24 */ /* 0x01afc8000f8e00ff */
[----:B------:R1:W3:Y:S03]  /*ea50*/  SYNCS.PHASECHK.TRANS64.TRYWAIT P1, [R3+URZ+0x384f8], R2 ;  /* 0x0384f802030075a7 */ /* 0x0002e6000802017f */
[----:B---3--:R-:W-:Y:S05]  /*ea60*/  @!P1 NANOSLEEP.SYNCS 0x989680 ;  /* 0x009896800000995d */ /* 0x008fea0003900000 */
[----:B------:R-:W3:Y:S02]  /*ea70*/  @!P1 SYNCS.PHASECHK.TRANS64 P1, [R3+URZ+0x384f8], R2 ;  /* 0x0384f802030095a7 */ /* 0x000ee4000802007f */
[----:B---3--:R-:W-:Y:S05]  /*ea80*/  @!P1 BRA `(.L_x_170) ;  /* 0xfffffffc00ec9947 */ /* 0x008fea000383ffff */
[----:B------:R-:W-:Y:S05]  /*ea90*/  BRA `(.L_x_284) ;  /* 0xffffffb0002c7947 */ /* 0x000fea000383ffff */
.L_x_185:
[----:B-1-34-:R-:W-:-:S04]  /*eaa0*/  IMAD.U32 R3, RZ, RZ, UR35 ;  /* 0x00000023ff037e24 */ /* 0x01afc8000f8e00ff */
[----:B------:R1:W2:Y:S03]  /*eab0*/  SYNCS.PHASECHK.TRANS64.TRYWAIT P0, [R3+URZ+0x384e0], R0 ;  /* 0x0384e000030075a7 */ /* 0x0002a6000800017f */
[----:B--2---:R-:W-:Y:S05]  /*eac0*/  @!P0 NANOSLEEP.SYNCS 0x989680 ;  /* 0x009896800000895d */ /* 0x004fea0003900000 */
[----:B------:R-:W2:Y:S02]  /*ead0*/  @!P0 SYNCS.PHASECHK.TRANS64 P0, [R3+URZ+0x384e0], R0 ;  /* 0x0384e000030085a7 */ /* 0x000ea4000800007f */
[----:B--2---:R-:W-:Y:S05]  /*eae0*/  @!P0 BRA `(.L_x_185) ;  /* 0xfffffffc00ec8947 */ /* 0x004fea000383ffff */
[----:B------:R-:W-:Y:S05]  /*eaf0*/  BRA `(.L_x_285) ;  /* 0xffffffb400c47947 */ /* 0x000fea000383ffff */
.L_x_187:
[----:B-1-34-:R-:W-:-:S04]  /*eb00*/  IMAD.U32 R3, RZ, RZ, UR35 ;  /* 0x00000023ff037e24 */ /* 0x01afc8000f8e00ff */
[----:B------:R1:W2:Y:S03]  /*eb10*/  SYNCS.PHASECHK.TRANS64.TRYWAIT P0, [R3+URZ+0x384e8], R0 ;  /* 0x0384e800030075a7 */ /* 0x0002a6000800017f */
[----:B--2---:R-:W-:Y:S05]  /*eb20*/  @!P0 NANOSLEEP.SYNCS 0x989680 ;  /* 0x009896800000895d */ /* 0x004fea0003900000 */
[----:B------:R-:W2:Y:S02]  /*eb30*/  @!P0 SYNCS.PHASECHK.TRANS64 P0, [R3+URZ+0x384e8], R0 ;  /* 0x0384e800030085a7 */ /* 0x000ea4000800007f */
[----:B--2---:R-:W-:Y:S05]  /*eb40*/  @!P0 BRA `(.L_x_187) ;  /* 0xfffffffc00ec8947 */ /* 0x004fea000383ffff */
[----:B------:R-:W-:Y:S05]  /*eb50*/  BRA `(.L_x_286) ;  /* 0xffffffb400bc7947 */ /* 0x000fea000383ffff */
.L_x_189:
[----:B-1-34-:R-:W-:-:S04]  /*eb60*/  IMAD.U32 R3, RZ, RZ, UR35 ;  /* 0x00000023ff037e24 */ /* 0x01afc8000f8e00ff */
[----:B------:R1:W2:Y:S03]  /*eb70*/  SYNCS.PHASECHK.TRANS64.TRYWAIT P0, [R3+URZ+0x384f0], R0 ;  /* 0x0384f000030075a7 */ /* 0x0002a6000800017f */
[----:B--2---:R-:W-:Y:S05]  /*eb80*/  @!P0 NANOSLEEP.SYNCS 0x989680 ;  /* 0x009896800000895d */ /* 0x004fea0003900000 */
[----:B------:R-:W2:Y:S02]  /*eb90*/  @!P0 SYNCS.PHASECHK.TRANS64 P0, [R3+URZ+0x384f0], R0 ;  /* 0x0384f000030085a7 */ /* 0x000ea4000800007f */
[----:B--2---:R-:W-:Y:S05]  /*eba0*/  @!P0 BRA `(.L_x_189) ;  /* 0xfffffffc00ec8947 */ /* 0x004fea000383ffff */
[----:B------:R-:W-:Y:S05]  /*ebb0*/  BRA `(.L_x_287) ;  /* 0xffffffb400b47947 */ /* 0x000fea000383ffff */
.L_x_201:
[----:B------:R-:W-:Y:S01]  /*ebc0*/  BSSY B1, `(.L_x_288) ;  /* 0x0000006000017945 */ /* 0x000fe20003800000 */
[----:B------:R-:W-:-:S07]  /*ebd0*/  IMAD.MOV.U32 R15, RZ, RZ, -0x1 ;  /* 0xffffffffff0f7424 */ /* 0x000fce00078e00ff */
[----:B-----5:R-:W-:Y:S05]  /*ebe0*/  WARPSYNC.COLLECTIVE R15, `(.L_x_289) ;  /* 0x000000000f0c7348 */ /* 0x020fea0003c00000 */
[----:B-----5:R-:W-:Y:S02]  /*ebf0*/  ELECT P6, UR62, PT ;  /* 0x00000000003e782f */ /* 0x020fe400038c0000 */
[----:B------:R-:W-:Y:S01]  /*ec00*/  MOV R14, UR62 ;  /* 0x0000003e000e7c02 */ /* 0x000fe20008000f00 */
[----:B------:R-:W-:Y:S10]  /*ec10*/  ENDCOLLECTIVE ;  /* 0x000000000000791b */ /* 0x000ff40003800000 */
.L_x_289:
[----:B------:R-:W-:Y:S05]  /*ec20*/  BSYNC B1 ;  /* 0x0000000000017941 */ /* 0x000fea0003800000 */
.L_x_288:
[----:B------:R-:W-:Y:S05]  /*ec30*/  BRA `(.L_x_290) ;  /* 0xffffffc000c87947 */ /* 0x000fea000383ffff */
.L_x_204:
[----:B--2---:R2:W3:Y:S02]  /*ec40*/  SYNCS.PHASECHK.TRANS64.TRYWAIT P0, [R8+URZ+0x384a0], R5 ;  /* 0x0384a005080075a7 */ /* 0x0044e4000800017f */
[----:B---3--:R-:W-:Y:S05]  /*ec50*/  @!P0 NANOSLEEP.SYNCS 0x989680 ;  /* 0x009896800000895d */ /* 0x008fea0003900000 */
[----:B------:R-:W3:Y:S02]  /*ec60*/  @!P0 SYNCS.PHASECHK.TRANS64 P0, [R8+URZ+0x384a0], R5 ;  /* 0x0384a005080085a7 */ /* 0x000ee4000800007f */
[----:B---3--:R-:W-:Y:S05]  /*ec70*/  @!P0 BRA `(.L_x_204) ;  /* 0xfffffffc00f08947 */ /* 0x008fea000383ffff */
[----:B------:R-:W-:Y:S05]  /*ec80*/  BRA `(.L_x_291) ;  /* 0xffffffc000f07947 */ /* 0x000fea000383ffff */
.L_x_210:
[----:B-1----:R1:W2:Y:S02]  /*ec90*/  SYNCS.PHASECHK.TRANS64.TRYWAIT P0, [R3+URZ+0x38400], R2 ;  /* 0x03840002030075a7 */ /* 0x0022a4000800017f */
[----:B--2---:R-:W-:Y:S05]  /*eca0*/  @!P0 NANOSLEEP.SYNCS 0x989680 ;  /* 0x009896800000895d */ /* 0x004fea0003900000 */
[----:B------:R-:W2:Y:S02]  /*ecb0*/  @!P0 SYNCS.PHASECHK.TRANS64 P0, [R3+URZ+0x38400], R2 ;  /* 0x03840002030085a7 */ /* 0x000ea4000800007f */
[----:B--2---:R-:W-:Y:S05]  /*ecc0*/  @!P0 BRA `(.L_x_210) ;  /* 0xfffffffc00f08947 */ /* 0x004fea000383ffff */
[----:B------:R-:W-:Y:S05]  /*ecd0*/  BRA `(.L_x_292) ;  /* 0xffffffc400bc7947 */ /* 0x000fea000383ffff */
.L_x_213:
[----:B------:R-:W-:Y:S01]  /*ece0*/  BSSY B1, `(.L_x_293) ;  /* 0x0000006000017945 */ /* 0x000fe20003800000 */
[----:B------:R-:W-:-:S07]  /*ecf0*/  IMAD.MOV.U32 R15, RZ, RZ, -0x1 ;  /* 0xffffffffff0f7424 */ /* 0x000fce00078e00ff */
[----:B-1---5:R-:W-:Y:S05]  /*ed00*/  WARPSYNC.COLLECTIVE R15, `(.L_x_294) ;  /* 0x000000000f0c7348 */ /* 0x022fea0003c00000 */
[----:B------:R-:W-:Y:S02]  /*ed10*/  ELECT P6, UR62, PT ;  /* 0x00000000003e782f */ /* 0x000fe400038c0000 */
[----:B------:R-:W-:Y:S01]  /*ed20*/  MOV R14, UR62 ;  /* 0x0000003e000e7c02 */ /* 0x000fe20008000f00 */
[----:B-1---5:R-:W-:Y:S10]  /*ed30*/  ENDCOLLECTIVE ;  /* 0x000000000000791b */ /* 0x022ff40003800000 */
.L_x_294:
[----:B------:R-:W-:Y:S05]  /*ed40*/  BSYNC B1 ;  /* 0x0000000000017941 */ /* 0x000fea0003800000 */
.L_x_293:
[----:B------:R-:W-:Y:S05]  /*ed50*/  BRA `(.L_x_295) ;  /* 0xffffffc800047947 */ /* 0x000fea000383ffff */
.L_x_216:
[----:B------:R-:W-:Y:S01]  /*ed60*/  BSSY B1, `(.L_x_296) ;  /* 0x0000005000017945 */ /* 0x000fe20003800000 */
[----:B--2---:R-:W-:-:S07]  /*ed70*/  IMAD.MOV.U32 R15, RZ, RZ, -0x1 ;  /* 0xffffffffff0f7424 */ /* 0x004fce00078e00ff */
[----:B-1---5:R-:W-:Y:S05]  /*ed80*/  WARPSYNC.COLLECTIVE R15, `(.L_x_297) ;  /* 0x000000000f087348 */ /* 0x022fea0003c00000 */
[----:B------:R-:W-:Y:S01]  /*ed90*/  NOP ;  /* 0x0000000000007918 */ /* 0x000fe20000000000 */
[----:B-1---5:R-:W-:Y:S01]  /*eda0*/  ENDCOLLECTIVE ;  /* 0x000000000000791b */ /* 0x022fe20003800000 */
.L_x_297:
[----:B------:R-:W-:Y:S05]  /*edb0*/  BSYNC B1 ;  /* 0x0000000000017941 */ /* 0x000fea0003800000 */
.L_x_296:
[----:B------:R-:W-:-:S07]  /*edc0*/  IMAD.MOV.U32 R15, RZ, RZ, -0x1 ;  /* 0xffffffffff0f7424 */ /* 0x000fce00078e00ff */
[----:B------:R-:W-:Y:S05]  /*edd0*/  WARPSYNC.COLLECTIVE R15, `(.L_x_298) ;  /* 0x000000000f0c7348 */ /* 0x000fea0003c00000 */
[----:B------:R-:W-:Y:S02]  /*ede0*/  ELECT P6, UR62, PT ;  /* 0x00000000003e782f */ /* 0x000fe400038c0000 */
[----:B------:R-:W-:Y:S01]  /*edf0*/  MOV R14, UR62 ;  /* 0x0000003e000e7c02 */ /* 0x000fe20008000f00 */
[----:B------:R-:W-:Y:S10]  /*ee00*/  ENDCOLLECTIVE ;  /* 0x000000000000791b */ /* 0x000ff40003800000 */
.L_x_298:
[----:B------:R-:W-:Y:S05]  /*ee10*/  BRA `(.L_x_299) ;  /* 0xffffffcc00247947 */ /* 0x000fea000383ffff */
.L_x_219:
[----:B------:R-:W-:Y:S01]  /*ee20*/  BSSY B0, `(.L_x_300) ;  /* 0x0000006000007945 */ /* 0x000fe20003800000 */
[----:B------:R-:W-:-:S07]  /*ee30*/  MOV R15, 0xffffffff ;  /* 0xffffffff000f7802 */ /* 0x000fce0000000f00 */
[----:B-----5:R-:W-:Y:S05]  /*ee40*/  WARPSYNC.COLLECTIVE R15, `(.L_x_301) ;  /* 0x000000000f0c7348 */ /* 0x020fea0003c00000 */
[----:B-----5:R-:W-:Y:S02]  /*ee50*/  ELECT P6, UR62, PT ;  /* 0x00000000003e782f */ /* 0x020fe400038c0000 */
[----:B------:R-:W-:Y:S01]  /*ee60*/  MOV R14, UR62 ;  /* 0x0000003e000e7c02 */ /* 0x000fe20008000f00 */
[----:B------:R-:W-:Y:S10]  /*ee70*/  ENDCOLLECTIVE ;  /* 0x000000000000791b */ /* 0x000ff40003800000 */
.L_x_301:
[----:B------:R-:W-:Y:S05]  /*ee80*/  BSYNC B0 ;  /* 0x0000000000007941 */ /* 0x000fea0003800000 */
.L_x_300:
[----:B------:R-:W-:Y:S05]  /*ee90*/  BRA `(.L_x_302) ;  /* 0xffffffcc00747947 */ /* 0x000fea000383ffff */
.L_x_223:
[----:B-1----:R1:W2:Y:S02]  /*eea0*/  SYNCS.PHASECHK.TRANS64.TRYWAIT P0, [R7+URZ], R2 ;  /* 0x00000002070075a7 */ /* 0x0022a4000800017f */
[----:B--2---:R-:W-:Y:S05]  /*eeb0*/  @!P0 NANOSLEEP.SYNCS 0x989680 ;  /* 0x009896800000895d */ /* 0x004fea0003900000 */
[----:B------:R-:W2:Y:S02]  /*eec0*/  @!P0 SYNCS.PHASECHK.TRANS64 P0, [R7+URZ], R2 ;  /* 0x00000002070085a7 */ /* 0x000ea4000800007f */
[----:B--2---:R-:W-:Y:S05]  /*eed0*/  @!P0 BRA `(.L_x_223) ;  /* 0xfffffffc00f08947 */ /* 0x004fea000383ffff */
[----:B------:R-:W-:Y:S05]  /*eee0*/  BRA `(.L_x_303) ;  /* 0xffffffcc00b07947 */ /* 0x000fea000383ffff */
.L_x_224:
[----:B-1----:R1:W2:Y:S02]  /*eef0*/  SYNCS.PHASECHK.TRANS64.TRYWAIT P0, [R9+URZ], R4 ;  /* 0x00000004090075a7 */ /* 0x0022a4000800017f */
[----:B--2---:R-:W-:Y:S05]  /*ef00*/  @!P0 NANOSLEEP.SYNCS 0x989680 ;  /* 0x009896800000895d */ /* 0x004fea0003900000 */
[----:B------:R-:W2:Y:S02]  /*ef10*/  @!P0 SYNCS.PHASECHK.TRANS64 P0, [R9+URZ], R4 ;  /* 0x00000004090085a7 */ /* 0x000ea4000800007f */
[----:B--2---:R-:W-:Y:S05]  /*ef20*/  @!P0 BRA `(.L_x_224) ;  /* 0xfffffffc00f08947 */ /* 0x004fea000383ffff */
[----:B------:R-:W-:Y:S05]  /*ef30*/  BRA `(.L_x_304) ;  /* 0xffffffcc00c07947 */ /* 0x000fea000383ffff */
.L_x_225:
[----:B--2---:R2:W3:Y:S02]  /*ef40*/  SYNCS.PHASECHK.TRANS64.TRYWAIT P0, [R6+URZ], R5 ;  /* 0x00000005060075a7 */ /* 0x0044e4000800017f */
[----:B---3--:R-:W-:Y:S05]  /*ef50*/  @!P0 NANOSLEEP.SYNCS 0x989680 ;  /* 0x009896800000895d */ /* 0x008fea0003900000 */
[----:B------:R-:W3:Y:S02]  /*ef60*/  @!P0 SYNCS.PHASECHK.TRANS64 P0, [R6+URZ], R5 ;  /* 0x00000005060085a7 */ /* 0x000ee4000800007f */
[----:B---3--:R-:W-:Y:S05]  /*ef70*/  @!P0 BRA `(.L_x_225) ;  /* 0xfffffffc00f08947 */ /* 0x008fea000383ffff */
[----:B------:R-:W-:Y:S05]  /*ef80*/  BRA `(.L_x_305) ;  /* 0xffffffcc00c87947 */ /* 0x000fea000383ffff */
.L_x_243:
[----:B-1----:R1:W3:Y:S02]  /*ef90*/  SYNCS.PHASECHK.TRANS64.TRYWAIT P2, [R17+URZ+0x38440], R2 ;  /* 0x03844002110075a7 */ /* 0x0022e4000804017f */
[----:B---3--:R-:W-:Y:S05]  /*efa0*/  @!P2 NANOSLEEP.SYNCS 0x989680 ;  /* 0x009896800000a95d */ /* 0x008fea0003900000 */
[----:B------:R-:W3:Y:S02]  /*efb0*/  @!P2 SYNCS.PHASECHK.TRANS64 P2, [R17+URZ+0x38440], R2 ;  /* 0x038440021100a5a7 */ /* 0x000ee4000804007f */
[----:B---3--:R-:W-:Y:S05]  /*efc0*/  @!P2 BRA `(.L_x_243) ;  /* 0xfffffffc00f0a947 */ /* 0x008fea000383ffff */
[----:B------:R-:W-:Y:S05]  /*efd0*/  BRA `(.L_x_306) ;  /* 0xffffffe800e47947 */ /* 0x000fea000383ffff */
.L_x_249:
[----:B-1----:R1:W2:Y:S02]  /*efe0*/  SYNCS.PHASECHK.TRANS64.TRYWAIT P0, [R5+URZ+0x38440], R2 ;  /* 0x03844002050075a7 */ /* 0x0022a4000800017f */
[----:B--2---:R-:W-:Y:S05]  /*eff0*/  @!P0 NANOSLEEP.SYNCS 0x989680 ;  /* 0x009896800000895d */ /* 0x004fea0003900000 */
[----:B------:R-:W2:Y:S02]  /*f000*/  @!P0 SYNCS.PHASECHK.TRANS64 P0, [R5+URZ+0x38440], R2 ;  /* 0x03844002050085a7 */ /* 0x000ea4000800007f */
[----:B--2---:R-:W-:Y:S05]  /*f010*/  @!P0 BRA `(.L_x_249) ;  /* 0xfffffffc00f08947 */ /* 0x004fea000383ffff */
[----:B------:R-:W-:Y:S05]  /*f020*/  BRA `(.L_x_307) ;  /* 0xffffffec004c7947 */ /* 0x000fea000383ffff */
.L_x_251:
[----:B-1----:R1:W2:Y:S02]  /*f030*/  SYNCS.PHASECHK.TRANS64.TRYWAIT P0, [R7+URZ+0x38440], R0 ;  /* 0x03844000070075a7 */ /* 0x0022a4000800017f */
[----:B--2---:R-:W-:Y:S05]  /*f040*/  @!P0 NANOSLEEP.SYNCS 0x989680 ;  /* 0x009896800000895d */ /* 0x004fea0003900000 */
[----:B------:R-:W2:Y:S02]  /*f050*/  @!P0 SYNCS.PHASECHK.TRANS64 P0, [R7+URZ+0x38440], R0 ;  /* 0x03844000070085a7 */ /* 0x000ea4000800007f */
[----:B--2---:R-:W-:Y:S05]  /*f060*/  @!P0 BRA `(.L_x_251) ;  /* 0xfffffffc00f08947 */ /* 0x004fea000383ffff */
[----:B------:R-:W-:Y:S05]  /*f070*/  BRA `(.L_x_308) ;  /* 0xffffffec00647947 */ /* 0x000fea000383ffff */
.L_x_253:
[----:B-1----:R1:W2:Y:S02]  /*f080*/  SYNCS.PHASECHK.TRANS64.TRYWAIT P0, [R7+URZ+0x38440], R0 ;  /* 0x03844000070075a7 */ /* 0x0022a4000800017f */
[----:B--2---:R-:W-:Y:S05]  /*f090*/  @!P0 NANOSLEEP.SYNCS 0x989680 ;  /* 0x009896800000895d */ /* 0x004fea0003900000 */
[----:B------:R-:W2:Y:S02]  /*f0a0*/  @!P0 SYNCS.PHASECHK.TRANS64 P0, [R7+URZ+0x38440], R0 ;  /* 0x03844000070085a7 */ /* 0x000ea4000800007f */
[----:B--2---:R-:W-:Y:S05]  /*f0b0*/  @!P0 BRA `(.L_x_253) ;  /* 0xfffffffc00f08947 */ /* 0x004fea000383ffff */
[----:B------:R-:W-:Y:S05]  /*f0c0*/  BRA `(.L_x_309) ;  /* 0xffffffec007c7947 */ /* 0x000fea000383ffff */
.L_x_255:
[----:B-1----:R1:W2:Y:S02]  /*f0d0*/  SYNCS.PHASECHK.TRANS64.TRYWAIT P0, [R7+URZ+0x38440], R0 ;  /* 0x03844000070075a7 */ /* 0x0022a4000800017f */
[----:B--2---:R-:W-:Y:S05]  /*f0e0*/  @!P0 NANOSLEEP.SYNCS 0x989680 ;  /* 0x009896800000895d */ /* 0x004fea0003900000 */
[----:B------:R-:W2:Y:S02]  /*f0f0*/  @!P0 SYNCS.PHASECHK.TRANS64 P0, [R7+URZ+0x38440], R0 ;  /* 0x03844000070085a7 */ /* 0x000ea4000800007f */
[----:B--2---:R-:W-:Y:S05]  /*f100*/  @!P0 BRA `(.L_x_255) ;  /* 0xfffffffc00f08947 */ /* 0x004fea000383ffff */
[----:B------:R-:W-:Y:S05]  /*f110*/  BRA `(.L_x_310) ;  /* 0xffffffec00947947 */ /* 0x000fea000383ffff */
.L_x_257:
[----:B-1----:R1:W2:Y:S02]  /*f120*/  SYNCS.PHASECHK.TRANS64.TRYWAIT P0, [R7+URZ+0x38440], R0 ;  /* 0x03844000070075a7 */ /* 0x0022a4000800017f */
[----:B--2---:R-:W-:Y:S05]  /*f130*/  @!P0 NANOSLEEP.SYNCS 0x989680 ;  /* 0x009896800000895d */ /* 0x004fea0003900000 */
[----:B------:R-:W2:Y:S02]  /*f140*/  @!P0 SYNCS.PHASECHK.TRANS64 P0, [R7+URZ+0x38440], R0 ;  /* 0x03844000070085a7 */ /* 0x000ea4000800007f */
[----:B--2---:R-:W-:Y:S05]  /*f150*/  @!P0 BRA `(.L_x_257) ;  /* 0xfffffffc00f08947 */ /* 0x004fea000383ffff */
[----:B------:R-:W-:Y:S05]  /*f160*/  BRA `(.L_x_311) ;  /* 0xffffffec00ac7947 */ /* 0x000fea000383ffff */
.L_x_259:
[----:B-1----:R1:W2:Y:S02]  /*f170*/  SYNCS.PHASECHK.TRANS64.TRYWAIT P0, [R7+URZ+0x38440], R0 ;  /* 0x03844000070075a7 */ /* 0x0022a4000800017f */
[----:B--2---:R-:W-:Y:S05]  /*f180*/  @!P0 NANOSLEEP.SYNCS 0x989680 ;  /* 0x009896800000895d */ /* 0x004fea0003900000 */
[----:B------:R-:W2:Y:S02]  /*f190*/  @!P0 SYNCS.PHASECHK.TRANS64 P0, [R7+URZ+0x38440], R0 ;  /* 0x03844000070085a7 */ /* 0x000ea4000800007f */
[----:B--2---:R-:W-:Y:S05]  /*f1a0*/  @!P0 BRA `(.L_x_259) ;  /* 0xfffffffc00f08947 */ /* 0x004fea000383ffff */
[----:B------:R-:W-:Y:S05]  /*f1b0*/  BRA `(.L_x_312) ;  /* 0xffffffec00c47947 */ /* 0x000fea000383ffff */
.L_x_261:
[----:B-1----:R1:W2:Y:S02]  /*f1c0*/  SYNCS.PHASECHK.TRANS64.TRYWAIT P0, [R7+URZ+0x38440], R0 ;  /* 0x03844000070075a7 */ /* 0x0022a4000800017f */
[----:B--2---:R-:W-:Y:S05]  /*f1d0*/  @!P0 NANOSLEEP.SYNCS 0x989680 ;  /* 0x009896800000895d */ /* 0x004fea0003900000 */
[----:B------:R-:W2:Y:S02]  /*f1e0*/  @!P0 SYNCS.PHASECHK.TRANS64 P0, [R7+URZ+0x38440], R0 ;  /* 0x03844000070085a7 */ /* 0x000ea4000800007f */
[----:B--2---:R-:W-:Y:S05]  /*f1f0*/  @!P0 BRA `(.L_x_261) ;  /* 0xfffffffc00f08947 */ /* 0x004fea000383ffff */
[----:B------:R-:W-:Y:S05]  /*f200*/  BRA `(.L_x_313) ;  /* 0xffffffec00dc7947 */ /* 0x000fea000383ffff */
        .weak           $__internal_0_$__cuda_sm20_div_u64
        .type           $__internal_0_$__cuda_sm20_div_u64,@function
        .size           $__internal_0_$__cuda_sm20_div_u64,(.L_x_240 - $__internal_0_$__cuda_sm20_div_u64)
$__internal_0_$__cuda_sm20_div_u64:
[----:B------:R-:W-:-:S04]  /*f210*/  IMAD.MOV.U32 R17, RZ, RZ, R23 ;  /* 0x000000ffff117224 */ /* 0x000fc800078e0017 */
[----:B------:R-:W1:Y:S08]  /*f220*/  I2F.U64.RP R0, R16 ;  /* 0x0000001000007312 */ /* 0x000e700000309000 */
[----:B-1----:R-:W1:Y:S02]  /*f230*/  MUFU.RCP R0, R0 ;  /* 0x0000000000007308 */ /* 0x002e640000001000 */
[----:B-1----:R-:W-:-:S06]  /*f240*/  VIADD R2, R0, 0x1ffffffe ;  /* 0x1ffffffe00027836 */ /* 0x002fcc0000000000 */
[----:B------:R-:W1:Y:S02]  /*f250*/  F2I.U64.TRUNC R2, R2 ;  /* 0x0000000200027311 */ /* 0x000e64000020d800 */
[----:B-1----:R-:W-:-:S04]  /*f260*/  IMAD.WIDE.U32 R14, R2, R16, RZ ;  /* 0x00000010020e7225 */ /* 0x002fc800078e00ff */
[----:B------:R-:W-:Y:S01]  /*f270*/  IMAD R15, R2, R23, R15 ;  /* 0x00000017020f7224 */ /* 0x000fe200078e020f */
[----:B------:R-:W-:-:S03]  /*f280*/  IADD3 R19, P1, RZ, -R14, RZ ;  /* 0x8000000eff137210 */ /* 0x000fc60007f3e0ff */
[----:B------:R-:W-:Y:S02]  /*f290*/  IMAD R15, R3, R16, R15 ;  /* 0x00000010030f7224 */ /* 0x000fe400078e020f */
[----:B------:R-:W-:-:S04]  /*f2a0*/  IMAD.HI.U32 R14, R2, R19, RZ ;  /* 0x00000013020e7227 */ /* 0x000fc800078e00ff */
[----:B------:R-:W-:Y:S02]  /*f2b0*/  IMAD.X R21, RZ, RZ, ~R15, P1 ;  /* 0x000000ffff157224 */ /* 0x000fe400008e0e0f */
[----:B------:R-:W-:Y:S02]  /*f2c0*/  IMAD.MOV.U32 R15, RZ, RZ, R2 ;  /* 0x000000ffff0f7224 */ /* 0x000fe400078e0002 */
[-C--:B------:R-:W-:Y:S02]  /*f2d0*/  IMAD R17, R3, R21.reuse, RZ ;  /* 0x0000001503117224 */ /* 0x080fe400078e02ff */
[----:B------:R-:W-:-:S04]  /*f2e0*/  IMAD.WIDE.U32 R14, P1, R2, R21, R14 ;  /* 0x00000015020e7225 */ /* 0x000fc8000782000e */
[----:B------:R-:W-:-:S04]  /*f2f0*/  IMAD.HI.U32 R21, R3, R21, RZ ;  /* 0x0000001503157227 */ /* 0x000fc800078e00ff */
[----:B------:R-:W-:-:S04]  /*f300*/  IMAD.HI.U32 R14, P2, R3, R19, R14 ;  /* 0x00000013030e7227 */ /* 0x000fc8000784000e */
[----:B------:R-:W-:Y:S01]  /*f310*/  IMAD.X R0, R21, 0x1, R3, P1 ;  /* 0x0000000115007824 */ /* 0x000fe200008e0603 */
[----:B------:R-:W-:-:S04]  /*f320*/  IADD3 R15, P3, R17, R14, RZ ;  /* 0x0000000e110f7210 */ /* 0x000fc80007f7e0ff */
[----:B------:R-:W-:Y:S01]  /*f330*/  IADD3.X R17, RZ, RZ, R0, P3, P2 ;  /* 0x000000ffff117210 */ /* 0x000fe20001fe4400 */
[----:B------:R-:W-:-:S04]  /*f340*/  IMAD.WIDE.U32 R2, R15, R16, RZ ;  /* 0x000000100f027225 */ /* 0x000fc800078e00ff */
[----:B------:R-:W-:Y:S01]  /*f350*/  IMAD R0, R15, R23, R3 ;  /* 0x000000170f007224 */ /* 0x000fe200078e0203 */
[----:B------:R-:W-:-:S03]  /*f360*/  IADD3 R3, P1, RZ, -R2, RZ ;  /* 0x80000002ff037210 */ /* 0x000fc60007f3e0ff */
[----:B------:R-:W-:Y:S02]  /*f370*/  IMAD R0, R17, R16, R0 ;  /* 0x0000001011007224 */ /* 0x000fe400078e0200 */
[----:B------:R-:W-:-:S04]  /*f380*/  IMAD.HI.U32 R14, R15, R3, RZ ;  /* 0x000000030f0e7227 */ /* 0x000fc800078e00ff */
[----:B------:R-:W-:-:S04]  /*f390*/  IMAD.X R0, RZ, RZ, ~R0, P1 ;  /* 0x000000ffff007224 */ /* 0x000fc800008e0e00 */
[----:B------:R-:W-:-:S04]  /*f3a0*/  IMAD.WIDE.U32 R14, P1, R15, R0, R14 ;  /* 0x000000000f0e7225 */ /* 0x000fc8000782000e */
[C---:B------:R-:W-:Y:S02]  /*f3b0*/  IMAD R2, R17.reuse, R0, RZ ;  /* 0x0000000011027224 */ /* 0x040fe400078e02ff */
[----:B------:R-:W-:-:S04]  /*f3c0*/  IMAD.HI.U32 R15, P2, R17, R3, R14 ;  /* 0x00000003110f7227 */ /* 0x000fc8000784000e */
[----:B------:R-:W-:Y:S01]  /*f3d0*/  IMAD.HI.U32 R0, R17, R0, RZ ;  /* 0x0000000011007227 */ /* 0x000fe200078e00ff */
[----:B------:R-:W-:-:S03]  /*f3e0*/  IADD3 R15, P3, R2, R15, RZ ;  /* 0x0000000f020f7210 */ /* 0x000fc60007f7e0ff */
[----:B------:R-:W-:Y:S02]  /*f3f0*/  IMAD.X R17, R0, 0x1, R17, P1 ;  /* 0x0000000100117824 */ /* 0x000fe400008e0611 */
[----:B------:R-:W-:-:S03]  /*f400*/  IMAD.HI.U32 R2, R15, UR14, RZ ;  /* 0x0000000e0f027c27 */ /* 0x000fc6000f8e00ff */
[----:B------:R-:W-:Y:S01]  /*f410*/  IADD3.X R17, RZ, RZ, R17, P3, P2 ;  /* 0x000000ffff117210 */ /* 0x000fe20001fe4411 */
[----:B------:R-:W-:Y:S02]  /*f420*/  IMAD.MOV.U32 R3, RZ, RZ, RZ ;  /* 0x000000ffff037224 */ /* 0x000fe400078e00ff */
[----:B------:R-:W-:-:S04]  /*f430*/  IMAD.WIDE.U32 R2, R15, UR21, R2 ;  /* 0x000000150f027c25 */ /* 0x000fc8000f8e0002 */
[C---:B------:R-:W-:Y:S02]  /*f440*/  IMAD R15, R17.reuse, UR21, RZ ;  /* 0x00000015110f7c24 */ /* 0x040fe4000f8e02ff */
[----:B------:R-:W-:-:S04]  /*f450*/  IMAD.HI.U32 R2, P1, R17, UR14, R2 ;  /* 0x0000000e11027c27 */ /* 0x000fc8000f820002 */
[----:B------:R-:W-:Y:S01]  /*f460*/  IMAD.HI.U32 R0, R17, UR21, RZ ;  /* 0x0000001511007c27 */ /* 0x000fe2000f8e00ff */
[----:B------:R-:W-:-:S03]  /*f470*/  IADD3 R15, P2, R15, R2, RZ ;  /* 0x000000020f0f7210 */ /* 0x000fc60007f5e0ff */
[----:B------:R-:W-:Y:S02]  /*f480*/  IMAD.X R0, RZ, RZ, R0, P1 ;  /* 0x000000ffff007224 */ /* 0x000fe400008e0600 */
[----:B------:R-:W-:-:S03]  /*f490*/  IMAD.WIDE.U32 R2, R15, R16, RZ ;  /* 0x000000100f027225 */ /* 0x000fc600078e00ff */
[----:B------:R-:W-:Y:S01]  /*f4a0*/  IADD3.X R0, RZ, R0, RZ, P2, !PT ;  /* 0x00000000ff007210 */ /* 0x000fe200017fe4ff */
[----:B------:R-:W-:Y:S01]  /*f4b0*/  IMAD R3, R15, R23, R3 ;  /* 0x000000170f037224 */ /* 0x000fe200078e0203 */
[----:B------:R-:W-:-:S03]  /*f4c0*/  IADD3 R17, P2, -R2, UR14, RZ ;  /* 0x0000000e02117c10 */ /* 0x000fc6000ff5e1ff */
[-C--:B------:R-:W-:Y:S01]  /*f4d0*/  IMAD R0, R0, R16.reuse, R3 ;  /* 0x0000001000007224 */ /* 0x080fe200078e0203 */
[----:B------:R-:W-:-:S04]  /*f4e0*/  ISETP.GE.U32.AND P1, PT, R17, R16, PT ;  /* 0x000000101100720c */ /* 0x000fc80003f26070 */
[----:B------:R-:W-:Y:S01]  /*f4f0*/  IADD3.X R14, ~R0, UR21, RZ, P2, !PT ;  /* 0x00000015000e7c10 */ /* 0x000fe200097fe5ff */
[----:B------:R-:W-:Y:S01]  /*f500*/  VIADD R0, R15, 0x1 ;  /* 0x000000010f007836 */ /* 0x000fe20000000000 */
[----:B------:R-:W-:Y:S02]  /*f510*/  IADD3 R2, P2, -R16, R17, RZ ;  /* 0x0000001110027210 */ /* 0x000fe40007f5e1ff */
[----:B------:R-:W-:-:S03]  /*f520*/  ISETP.GE.U32.AND.EX P1, PT, R14, R23, PT, P1 ;  /* 0x000000170e00720c */ /* 0x000fc60003f26110 */
[----:B------:R-:W-:Y:S01]  /*f530*/  IMAD.X R3, R14, 0x1, ~R23, P2 ;  /* 0x000000010e037824 */ /* 0x000fe200010e0e17 */
[----:B------:R-:W-:Y:S02]  /*f540*/  SEL R2, R2, R17, P1 ;  /* 0x0000001102027207 */ /* 0x000fe40000800000 */
[----:B------:R-:W-:Y:S02]  /*f550*/  SEL R15, R0, R15, P1 ;  /* 0x0000000f000f7207 */ /* 0x000fe40000800000 */
[----:B------:R-:W-:Y:S02]  /*f560*/  SEL R3, R3, R14, P1 ;  /* 0x0000000e03037207 */ /* 0x000fe40000800000 */
[----:B------:R-:W-:Y:S01]  /*f570*/  ISETP.GE.U32.AND P1, PT, R2, R16, PT ;  /* 0x000000100200720c */ /* 0x000fe20003f26070 */
[----:B------:R-:W-:Y:S01]  /*f580*/  VIADD R0, R15, 0x1 ;  /* 0x000000010f007836 */ /* 0x000fe20000000000 */
[----:B------:R-:W-:Y:S01]  /*f590*/  ISETP.NE.U32.AND P2, PT, R16, RZ, PT ;  /* 0x000000ff1000720c */ /* 0x000fe20003f45070 */
[----:B------:R-:W-:Y:S01]  /*f5a0*/  IMAD.MOV.U32 R2, RZ, RZ, R12 ;  /* 0x000000ffff027224 */ /* 0x000fe200078e000c */
[----:B------:R-:W-:Y:S01]  /*f5b0*/  ISETP.GE.U32.AND.EX P1, PT, R3, R23, PT, P1 ;  /* 0x000000170300720c */ /* 0x000fe20003f26110 */
[----:B------:R-:W-:Y:S01]  /*f5c0*/  IMAD.MOV.U32 R3, RZ, RZ, 0x0 ;  /* 0x00000000ff037424 */ /* 0x000fe200078e00ff */
[----:B------:R-:W-:-:S02]  /*f5d0*/  ISETP.NE.AND.EX P2, PT, R23, RZ, PT, P2 ;  /* 0x000000ff1700720c */ /* 0x000fc40003f45320 */
[----:B------:R-:W-:-:S04]  /*f5e0*/  SEL R0, R0, R15, P1 ;  /* 0x0000000f00007207 */ /* 0x000fc80000800000 */
[----:B------:R-:W-:Y:S01]  /*f5f0*/  SEL R0, R0, 0xffffffff, P2 ;  /* 0xffffffff00007807 */ /* 0x000fe20001000000 */
[----:B------:R-:W-:Y:S06]  /*f600*/  RET.REL.NODEC R2 `(_ZN7cutlass13device_kernelINS_4gemm6kernel13GemmUniversalINS1_17GroupProblemShapeIN4cute5tupleIJiiiEEEEENS1_10collective13CollectiveMmaINS1_39MainloopSm90ArrayTmaGmmaWarpSpecializedILi4ENS6_IJNS5_1CILi1EEESD_SD_EEENS1_43KernelPtrArrayTmaWarpSpecializedCooperativeEEENS6_IJNSC_ILi128EEENSC_ILi256EEENSC_ILi64EEEEEENS_6half_tEPNS6_IJlSD_NSC_ILi0EEEEEESL_SO_NS5_8TiledMMAINS5_8MMA_AtomIJNS5_4SM904GMMA26MMA_64x256x16_F32F16F16_SSILNSS_5MajorE0ELSU_0ELNSS_7ScaleInE1ELSV_1EEEEEENS5_6LayoutINS6_IJNSC_ILi2EEESD_SD_EEENS6_IJSD_SM_SM_EEEEENS6_IJNS5_10UnderscoreES13_S13_EEEEENS5_13SM90_TMA_LOADENS5_14ComposedLayoutINS5_7SwizzleILi3ELi4ELi3EEENS5_18smem_ptr_flag_bitsILi16EEENSY_INS6_IJNSC_ILi8EEESJ_EEENS6_IJSJ_SD_EEEEEEEvNS5_8identityES16_S1G_vS1H_EENS_8epilogue10collective18CollectiveEpilogueINS1J_30Sm90PtrArrayTmaWarpSpecializedILi4ELi2ELi16ELb1ELb0ELi2EEEJSK_NS6_IJSH_NSC_ILi32EEEEEESL_PNS6_IJSD_lSM_EEESL_S1R_NS1J_6fusion15FusionCallbacksIS1N_NS1S_17LinearCombinationISL_fSL_fLNS_15FloatRoundStyleE2EEESK_S1P_JEEES16_NS17_IS19_S1B_NSY_INS6_IJSJ_S1C_EEENS6_IJSD_SJ_EEEEEEENS5_17SM75_U16x8_LDSM_TENS5_14SM90_TMA_STOREES21_NS5_17SM90_U16x8_STSM_TENS5_9Copy_AtomIJNS5_17SM90_U32x4_STSM_NESL_EEEvEEEvvEEEEvNT_6ParamsE) ;  /* 0xffffff08027c7950 */ /* 0x000fec0003c3ffff */
.L_x_240:
[----:B------:R-:W-:Y:S01]  /*f610*/  UMOV UR24, UR32 ;  /* 0x0000002000187c82 */ /* 0x000fe20008000000 */
[----:B------:R-:W-:Y:S02]  /*f620*/  UMOV UR25, UR35 ;  /* 0x0000002300197c82 */ /* 0x000fe40008000000 */
[----:B------:R-:W1:Y:S08]  /*f630*/  I2F.U64.RP R13, UR24 ;  /* 0x00000018000d7d12 */ /* 0x000e700008309000 */
[----:B-1----:R-:W1:Y:S02]  /*f640*/  MUFU.RCP R13, R13 ;  /* 0x0000000d000d7308 */ /* 0x002e640000001000 */
[----:B-1----:R-:W-:-:S06]  /*f650*/  VIADD R2, R13, 0x1ffffffe ;  /* 0x1ffffffe0d027836 */ /* 0x002fcc0000000000 */
[----:B------:R-:W1:Y:S02]  /*f660*/  F2I.U64.TRUNC R2, R2 ;  /* 0x0000000200027311 */ /* 0x000e64000020d800 */
[----:B-1----:R-:W-:Y:S01]  /*f670*/  R2UR UR24, R2 ;  /* 0x00000000021872ca */ /* 0x002fe200000e0000 */
[----:B------:R-:W-:Y:S01]  /*f680*/  IMAD.MOV.U32 R2, RZ, RZ, R12 ;  /* 0x000000ffff027224 */ /* 0x000fe200078e000c */
[----:B------:R-:W-:Y:S01]  /*f690*/  R2UR UR25, R3 ;  /* 0x00000000031972ca */ /* 0x000fe200000e0000 */
[----:B------:R-:W-:-:S10]  /*f6a0*/  IMAD.MOV.U32 R3, RZ, RZ, 0x0 ;  /* 0x00000000ff037424 */ /* 0x000fd400078e00ff */
[----:B------:R-:W-:-:S04]  /*f6b0*/  UIMAD.WIDE.U32 UR26, UR24, UR32, URZ ;  /* 0x00000020181a72a5 */ /* 0x000fc8000f8e003f */
[----:B------:R-:W-:Y:S02]  /*f6c0*/  UIMAD UR27, UR24, UR35, UR27 ;  /* 0x00000023181b72a4 */ /* 0x000fe4000f8e021b */
[----:B------:R-:W-:Y:S02]  /*f6d0*/  UIADD3 UR36, UP1, URZ, -UR26, URZ ;  /* 0x8000001a3f247290 */ /* 0x000fe4000ff3e03f */
[----:B------:R-:W-:Y:S02]  /*f6e0*/  UIMAD UR28, UR25, UR32, UR27 ;  /* 0x00000020191c72a4 */ /* 0x000fe4000f8e021b */
[----:B------:R-:W-:Y:S02]  /*f6f0*/  UIMAD.WIDE.U32 UR26, UR24, UR36, URZ ;  /* 0x00000024181a72a5 */ /* 0x000fe4000f8e003f */
[----:B------:R-:W-:-:S05]  /*f700*/  UIADD3.X UR37, URZ, ~UR28, URZ, UP1, !UPT ;  /* 0x8000001c3f257290 */ /* 0x000fca0008ffe43f */
[----:B------:R-:W-:Y:S01]  /*f710*/  UMOV UR26, UR27 ;  /* 0x0000001b001a7c82 */ /* 0x000fe20008000000 */
[----:B------:R-:W-:Y:S02]  /*f720*/  UMOV UR27, UR24 ;  /* 0x00000018001b7c82 */ /* 0x000fe40008000000 */
[----:B------:R-:W-:Y:S02]  /*f730*/  UIMAD.WIDE.U32 UR28, UP1, UR24, UR37, UR26 ;  /* 0x00000025181c72a5 */ /* 0x000fe4000f82001a */
[----:B------:R-:W-:Y:S02]  /*f740*/  UIMAD.WIDE.U32 UR26, UR25, UR37, URZ ;  /* 0x00000025191a72a5 */ /* 0x000fe4000f8e003f */
[----:B------:R-:W-:Y:S02]  /*f750*/  UIMAD.WIDE.U32 UR28, UP2, UR25, UR36, UR28 ;  /* 0x00000024191c72a5 */ /* 0x000fe4000f84001c */
[----:B------:R-:W-:Y:S02]  /*f760*/  UIMAD UR37, UR25, UR37, URZ ;  /* 0x00000025192572a4 */ /* 0x000fe4000f8e023f */
[----:B------:R-:W-:-:S02]  /*f770*/  UIADD3.X UR26, UR27, UR25, URZ, UP1, !UPT ;  /* 0x000000191b1a7290 */ /* 0x000fc40008ffe43f */
[----:B------:R-:W-:-:S04]  /*f780*/  UIADD3 UR29, UP4, UR37, UR29, URZ ;  /* 0x0000001d251d7290 */ /* 0x000fc8000ff9e03f */
[----:B------:R-:W-:Y:S02]  /*f790*/  UIMAD.WIDE.U32 UR24, UR29, UR32, URZ ;  /* 0x000000201d1872a5 */ /* 0x000fe4000f8e003f */
[----:B------:R-:W-:Y:S02]  /*f7a0*/  UIADD3.X UR36, URZ, URZ, UR26, UP4, UP2 ;  /* 0x0000003f3f247290 */ /* 0x000fe4000a7e441a */
[----:B------:R-:W-:Y:S02]  /*f7b0*/  UIMAD UR25, UR29, UR35, UR25 ;  /* 0x000000231d1972a4 */ /* 0x000fe4000f8e0219 */
[----:B------:R-:W-:Y:S02]  /*f7c0*/  UIADD3 UR37, UP1, URZ, -UR24, URZ ;  /* 0x800000183f257290 */ /* 0x000fe4000ff3e03f */
[----:B------:R-:W-:Y:S02]  /*f7d0*/  UIMAD UR26, UR36, UR32, UR25 ;  /* 0x00000020241a72a4 */ /* 0x000fe4000f8e0219 */
[----:B------:R-:W-:-:S02]  /*f7e0*/  UIMAD.WIDE.U32 UR24, UR29, UR37, URZ ;  /* 0x000000251d1872a5 */ /* 0x000fc4000f8e003f */
[----:B------:R-:W-:-:S05]  /*f7f0*/  UIADD3.X UR38, URZ, ~UR26, URZ, UP1, !UPT ;  /* 0x8000001a3f267290 */ /* 0x000fca0008ffe43f */
[----:B------:R-:W-:Y:S01]  /*f800*/  UMOV UR28, UR25 ;  /* 0x00000019001c7c82 */ /* 0x000fe20008000000 */
[----:B------:R-:W-:Y:S02]  /*f810*/  UIMAD.WIDE.U32 UR24, UR36, UR38, URZ ;  /* 0x00000026241872a5 */ /* 0x000fe4000f8e003f */
[----:B------:R-:W-:Y:S02]  /*f820*/  UIMAD.WIDE.U32 UR26, UP1, UR29, UR38, UR28 ;  /* 0x000000261d1a72a5 */ /* 0x000fe4000f82001c */
[----:B------:R-:W-:Y:S02]  /*f830*/  UIMAD UR28, UR36, UR38, URZ ;  /* 0x00000026241c72a4 */ /* 0x000fe4000f8e023f */
[----:B------:R-:W-:Y:S02]  /*f840*/  UIMAD.WIDE.U32 UR26, UP2, UR36, UR37, UR26 ;  /* 0x00000025241a72a5 */ /* 0x000fe4000f84001a */
[----:B------:R-:W-:Y:S02]  /*f850*/  UIADD3.X UR36, UR25, UR36, URZ, UP1, !UPT ;  /* 0x0000002419247290 */ /* 0x000fe40008ffe43f */
[----:B------:R-:W-:Y:S01]  /*f860*/  UIADD3 UR28, UP4, UR28, UR27, URZ ;  /* 0x0000001b1c1c7290 */ /* 0x000fe2000ff9e03f */
[----:B------:R-:W-:-:S03]  /*f870*/  UMOV UR25, URZ ;  /* 0x0000003f00197c82 */ /* 0x000fc60008000000 */
[----:B------:R-:W-:Y:S02]  /*f880*/  UIMAD.WIDE.U32 UR26, UR28, UR33, URZ ;  /* 0x000000211c1a72a5 */ /* 0x000fe4000f8e003f */
[----:B------:R-:W-:-:S05]  /*f890*/  UIADD3.X UR36, URZ, URZ, UR36, UP4, UP2 ;  /* 0x0000003f3f247290 */ /* 0x000fca000a7e4424 */
[----:B------:R-:W-:Y:S01]  /*f8a0*/  UMOV UR24, UR27 ;  /* 0x0000001b00187c82 */ /* 0x000fe20008000000 */
[----:B------:R-:W-:Y:S02]  /*f8b0*/  UIMAD.WIDE.U32 UR26, UR36, UR34, URZ ;  /* 0x00000022241a72a5 */ /* 0x000fe4000f8e003f */
[----:B------:R-:W-:Y:S02]  /*f8c0*/  UIMAD.WIDE.U32 UR24, UR28, UR34, UR24 ;  /* 0x000000221c1872a5 */ /* 0x000fe4000f8e0018 */
[----:B------:R-:W-:Y:S02]  /*f8d0*/  UIMAD UR28, UR36, UR34, URZ ;  /* 0x00000022241c72a4 */ /* 0x000fe4000f8e023f */
[----:B------:R-:W-:-:S04]  /*f8e0*/  UIMAD.WIDE.U32 UR24, UP1, UR36, UR33, UR24 ;  /* 0x00000021241872a5 */ /* 0x000fc8000f820018 */
[----:B------:R-:W-:Y:S02]  /*f8f0*/  UIADD3 UR28, UP2, UR28, UR25, URZ ;  /* 0x000000191c1c7290 */ /* 0x000fe4000ff5e03f */
[----:B------:R-:W-:Y:S02]  /*f900*/  UIADD3.X UR26, UR27, URZ, URZ, UP1, !UPT ;  /* 0x0000003f1b1a7290 */ /* 0x000fe40008ffe43f */
[----:B------:R-:W-:Y:S02]  /*f910*/  UIMAD.WIDE.U32 UR24, UR28, UR32, URZ ;  /* 0x000000201c1872a5 */ /* 0x000fe4000f8e003f */
[----:B------:R-:W-:Y:S02]  /*f920*/  UIADD3.X UR26, URZ, UR26, URZ, UP2, !UPT ;  /* 0x0000001a3f1a7290 */ /* 0x000fe400097fe43f */
[----:B------:R-:W-:Y:S02]  /*f930*/  UIMAD UR25, UR28, UR35, UR25 ;  /* 0x000000231c1972a4 */ /* 0x000fe4000f8e0219 */
[----:B------:R-:W-:-:S02]  /*f940*/  UIADD3 UR27, UP2, -UR24, UR33, URZ ;  /* 0x00000021181b7290 */ /* 0x000fc4000ff5e13f */
[----:B------:R-:W-:Y:S02]  /*f950*/  UIMAD UR25, UR26, UR32, UR25 ;  /* 0x000000201a1972a4 */ /* 0x000fe4000f8e0219 */
[----:B------:R-:W-:Y:S02]  /*f960*/  UISETP.GE.U32.AND UP1, UPT, UR27, UR32, UPT ;  /* 0x000000201b00728c */ /* 0x000fe4000bf26070 */
[----:B------:R-:W-:Y:S02]  /*f970*/  UIADD3.X UR34, ~UR25, UR34, URZ, UP2, !UPT ;  /* 0x0000002219227290 */ /* 0x000fe400097fe53f */
[----:B------:R-:W-:Y:S02]  /*f980*/  UIADD3 UR25, UP2, -UR32, UR27, URZ ;  /* 0x0000001b20197290 */ /* 0x000fe4000ff5e13f */
[----:B------:R-:W-:Y:S02]  /*f990*/  UISETP.GE.U32.AND.EX UP1, UPT, UR34, UR35, UPT, UP1 ;  /* 0x000000232200728c */ /* 0x000fe4000bf26110 */
[----:B------:R-:W-:-:S02]  /*f9a0*/  UIADD3 UR24, UR28, 0x1, URZ ;  /* 0x000000011c187890 */ /* 0x000fc4000fffe03f */
[----:B------:R-:W-:Y:S02]  /*f9b0*/  UIADD3.X UR26, ~UR35, UR34, URZ, UP2, !UPT ;  /* 0x00000022231a7290 */ /* 0x000fe400097fe53f */
[----:B------:R-:W-:Y:S02]  /*f9c0*/  USEL UR25, UR25, UR27, UP1 ;  /* 0x0000001b19197287 */ /* 0x000fe40008800000 */
[----:B------:R-:W-:Y:S02]  /*f9d0*/  USEL UR26, UR26, UR34, UP1 ;  /* 0x000000221a1a7287 */ /* 0x000fe40008800000 */
[----:B------:R-:W-:Y:S02]  /*f9e0*/  USEL UR28, UR24, UR28, UP1 ;  /* 0x0000001c181c7287 */ /* 0x000fe40008800000 */
[----:B------:R-:W-:Y:S02]  /*f9f0*/  UISETP.GE.U32.AND UP1, UPT, UR25, UR32, UPT ;  /* 0x000000201900728c */ /* 0x000fe4000bf26070 */
[----:B------:R-:W-:-:S02]  /*fa00*/  UISETP.NE.U32.AND UP2, UPT, UR32, URZ, UPT ;  /* 0x0000003f2000728c */ /* 0x000fc4000bf45070 */
[----:B------:R-:W-:Y:S02]  /*fa10*/  UIADD3 UR24, UR28, 0x1, URZ ;  /* 0x000000011c187890 */ /* 0x000fe4000fffe03f */
[----:B------:R-:W-:Y:S02]  /*fa20*/  UISETP.GE.U32.AND.EX UP1, UPT, UR26, UR35, UPT, UP1 ;  /* 0x000000231a00728c */ /* 0x000fe4000bf26110 */
[----:B------:R-:W-:Y:S02]  /*fa30*/  UISETP.NE.AND.EX UP2, UPT, UR35, URZ, UPT, UP2 ;  /* 0x0000003f2300728c */ /* 0x000fe4000bf45320 */
[----:B------:R-:W-:-:S04]  /*fa40*/  USEL UR24, UR24, UR28, UP1 ;  /* 0x0000001c18187287 */ /* 0x000fc80008800000 */
[----:B------:R-:W-:Y:S01]  /*fa50*/  USEL UR25, UR24, 0xffffffff, UP2 ;  /* 0xffffffff18197887 */ /* 0x000fe20009000000 */
[----:B------:R-:W-:Y:S11]  /*fa60*/  RET.REL.NODEC R2 `(_ZN7cutlass13device_kernelINS_4gemm6kernel13GemmUniversalINS1_17GroupProblemShapeIN4cute5tupleIJiiiEEEEENS1_10collective13CollectiveMmaINS1_39MainloopSm90ArrayTmaGmmaWarpSpecializedILi4ENS6_IJNS5_1CILi1EEESD_SD_EEENS1_43KernelPtrArrayTmaWarpSpecializedCooperativeEEENS6_IJNSC_ILi128EEENSC_ILi256EEENSC_ILi64EEEEEENS_6half_tEPNS6_IJlSD_NSC_ILi0EEEEEESL_SO_NS5_8TiledMMAINS5_8MMA_AtomIJNS5_4SM904GMMA26MMA_64x256x16_F32F16F16_SSILNSS_5MajorE0ELSU_0ELNSS_7ScaleInE1ELSV_1EEEEEENS5_6LayoutINS6_IJNSC_ILi2EEESD_SD_EEENS6_IJSD_SM_SM_EEEEENS6_IJNS5_10UnderscoreES13_S13_EEEEENS5_13SM90_TMA_LOADENS5_14ComposedLayoutINS5_7SwizzleILi3ELi4ELi3EEENS5_18smem_ptr_flag_bitsILi16EEENSY_INS6_IJNSC_ILi8EEESJ_EEENS6_IJSJ_SD_EEEEEEEvNS5_8identityES16_S1G_vS1H_EENS_8epilogue10collective18CollectiveEpilogueINS1J_30Sm90PtrArrayTmaWarpSpecializedILi4ELi2ELi16ELb1ELb0ELi2EEEJSK_NS6_IJSH_NSC_ILi32EEEEEESL_PNS6_IJSD_lSM_EEESL_S1R_NS1J_6fusion15FusionCallbacksIS1N_NS1S_17LinearCombinationISL_fSL_fLNS_15FloatRoundStyleE2EEESK_S1P_JEEES16_NS17_IS19_S1B_NSY_INS6_IJSJ_S1C_EEENS6_IJSD_SJ_EEEEEEENS5_17SM75_U16x8_LDSM_TENS5_14SM90_TMA_STOREES21_NS5_17SM90_U16x8_STSM_TENS5_9Copy_AtomIJNS5_17SM90_U32x4_STSM_NESL_EEEvEEEvvEEEEvNT_6ParamsE) ;  /* 0xffffff0402647950 */ /* 0x000ff60003c3ffff */
.L_x_314:
[----:B------:R-:W-:-:S00]  /*fa70*/  BRA `(.L_x_314) ;  /* 0xfffffffc00fc7947 */ /* 0x000fc0000383ffff */
[----:B------:R-:W-:-:S00]  /*fa80*/  NOP ;  /* 0x0000000000007918 */ /* 0x000fc00000000000 */
[----:B------:R-:W-:-:S00]  /*fa90*/  NOP ;  /* 0x0000000000007918 */ /* 0x000fc00000000000 */
[----:B------:R-:W-:-:S00]  /*faa0*/  NOP ;  /* 0x0000000000007918 */ /* 0x000fc00000000000 */
[----:B------:R-:W-:-:S00]  /*fab0*/  NOP ;  /* 0x0000000000007918 */ /* 0x000fc00000000000 */
[----:B------:R-:W-:-:S00]  /*fac0*/  NOP ;  /* 0x0000000000007918 */ /* 0x000fc00000000000 */
[----:B------:R-:W-:-:S00]  /*fad0*/  NOP ;  /* 0x0000000000007918 */ /* 0x000fc00000000000 */
[----:B------:R-:W-:-:S00]  /*fae0*/  NOP ;  /* 0x0000000000007918 */ /* 0x000fc00000000000 */
[----:B------:R-:W-:-:S00]  /*faf0*/  NOP ;  /* 0x0000000000007918 */ /* 0x000fc00000000000 */
.L_x_315:


//--------------------- .nv.global.init           --------------------------
	.section	.nv.global.init,"aw",@progbits
.nv.global.init:
	.type		$str$24,@object
	.size		$str$24,($str$25 - $str$24)
$str$24:
        /*0000*/ 	.byte	0x28, 0x61, 0x64, 0x64, 0x72, 0x65, 0x73, 0x73, 0x20, 0x26, 0x20, 0x6d, 0x61, 0x73, 0x6b, 0x29
        /*0010*/ 	.byte	0x20, 0x3d, 0x3d, 0x20, 0x30, 0x00
	.type		$str$25,@object
	.size		$str$25,(__unnamed_1 - $str$25)
$str$25:
        /*0016*/ 	.byte	0x2f, 0x74, 0x6d, 0x70, 0x2f, 0x63, 0x75, 0x74, 0x6c, 0x61, 0x73, 0x73, 0x5f, 0x73, 0x77, 0x65
        /*0026*/ 	.byte	0x65, 0x70, 0x5f, 0x73, 0x72, 0x63, 0x2f, 0x69, 0x6e, 0x63, 0x6c, 0x75, 0x64, 0x65, 0x2f, 0x63
        /*0036*/ 	.byte	0x75, 0x74, 0x65, 0x2f, 0x70, 0x6f, 0x69, 0x6e, 0x74, 0x65, 0x72, 0x5f, 0x66, 0x6c, 0x61, 0x67
        /*0046*/ 	.byte	0x67, 0x65, 0x64, 0x2e, 0x68, 0x70, 0x70, 0x00
	.type		__unnamed_1,@object
	.size		__unnamed_1,(.L_0 - __unnamed_1)
__unnamed_1:
        /*004e*/ 	.byte	0x61, 0x75, 0x74, 0x6f, 0x20, 0x63, 0x75, 0x74, 0x65, 0x3a, 0x3a, 0x61, 0x73, 0x5f, 0x70, 0x6f
        /* <DEDUP_REMOVED lines=27> */
        /*020e*/ 	.byte	0x30, 0x39, 0x36, 0x3e, 0x3e, 0x3e, 0x3e, 0x3e, 0x5d, 0x00
.L_0:


//--------------------- .nv.shared._ZN7cutlass13device_kernelINS_4gemm6kernel13GemmUniversalINS1_17GroupProblemShapeIN4cute5tupleIJiiiEEEEENS1_10collective13CollectiveMmaINS1_39MainloopSm90ArrayTmaGmmaWarpSpecializedILi4ENS6_IJNS5_1CILi1EEESD_SD_EEENS1_43KernelPtrArrayTmaWarpSpecializedCooperativeEEENS6_IJNSC_ILi128EEENSC_ILi256EEENSC_ILi64EEEEEENS_6half_tEPNS6_IJlSD_NSC_ILi0EEEEEESL_SO_NS5_8TiledMMAINS5_8MMA_AtomIJNS5_4SM904GMMA26MMA_64x256x16_F32F16F16_SSILNSS_5MajorE0ELSU_0ELNSS_7ScaleInE1ELSV_1EEEEEENS5_6LayoutINS6_IJNSC_ILi2EEESD_SD_EEENS6_IJSD_SM_SM_EEEEENS6_IJNS5_10UnderscoreES13_S13_EEEEENS5_13SM90_TMA_LOADENS5_14ComposedLayoutINS5_7SwizzleILi3ELi4ELi3EEENS5_18smem_ptr_flag_bitsILi16EEENSY_INS6_IJNSC_ILi8EEESJ_EEENS6_IJSJ_SD_EEEEEEEvNS5_8identityES16_S1G_vS1H_EENS_8epilogue10collective18CollectiveEpilogueINS1J_30Sm90PtrArrayTmaWarpSpecializedILi4ELi2ELi16ELb1ELb0ELi2EEEJSK_NS6_IJSH_NSC_ILi32EEEEEESL_PNS6_IJSD_lSM_EEESL_S1R_NS1J_6fusion15FusionCallbacksIS1N_NS1S_17LinearCombinationISL_fSL_fLNS_15FloatRoundStyleE2EEESK_S1P_JEEES16_NS17_IS19_S1B_NSY_INS6_IJSJ_S1C_EEENS6_IJSD_SJ_EEEEEEENS5_17SM75_U16x8_LDSM_TENS5_14SM90_TMA_STOREES21_NS5_17SM90_U16x8_STSM_TENS5_9Copy_AtomIJNS5_17SM90_U32x4_STSM_NESL_EEEvEEEvvEEEEvNT_6ParamsE --------------------------
	.section	.nv.shared._ZN7cutlass13device_kernelINS_4gemm6kernel13GemmUniversalINS1_17GroupProblemShapeIN4cute5tupleIJiiiEEEEENS1_10collective13CollectiveMmaINS1_39MainloopSm90ArrayTmaGmmaWarpSpecializedILi4ENS6_IJNS5_1CILi1EEESD_SD_EEENS1_43KernelPtrArrayTmaWarpSpecializedCooperativeEEENS6_IJNSC_ILi128EEENSC_ILi256EEENSC_ILi64EEEEEENS_6half_tEPNS6_IJlSD_NSC_ILi0EEEEEESL_SO_NS5_8TiledMMAINS5_8MMA_AtomIJNS5_4SM904GMMA26MMA_64x256x16_F32F16F16_SSILNSS_5MajorE0ELSU_0ELNSS_7ScaleInE1ELSV_1EEEEEENS5_6LayoutINS6_IJNSC_ILi2EEESD_SD_EEENS6_IJSD_SM_SM_EEEEENS6_IJNS5_10UnderscoreES13_S13_EEEEENS5_13SM90_TMA_LOADENS5_14ComposedLayoutINS5_7SwizzleILi3ELi4ELi3EEENS5_18smem_ptr_flag_bitsILi16EEENSY_INS6_IJNSC_ILi8EEESJ_EEENS6_IJSJ_SD_EEEEEEEvNS5_8identityES16_S1G_vS1H_EENS_8epilogue10collective18CollectiveEpilogueINS1J_30Sm90PtrArrayTmaWarpSpecializedILi4ELi2ELi16ELb1ELb0ELi2EEEJSK_NS6_IJSH_NSC_ILi32EEEEEESL_PNS6_IJSD_lSM_EEESL_S1R_NS1J_6fusion15FusionCallbacksIS1N_NS1S_17LinearCombinationISL_fSL_fLNS_15FloatRoundStyleE2EEESK_S1P_JEEES16_NS17_IS19_S1B_NSY_INS6_IJSJ_S1C_EEENS6_IJSD_SJ_EEEEEEENS5_17SM75_U16x8_LDSM_TENS5_14SM90_TMA_STOREES21_NS5_17SM90_U16x8_STSM_TENS5_9Copy_AtomIJNS5_17SM90_U32x4_STSM_NESL_EEEvEEEvvEEEEvNT_6ParamsE,"aw",@nobits
	.sectionflags	@""
	.align	16
	.zero		1024


//--------------------- .nv.shared.reserved.0     --------------------------
	.section	.nv.shared.reserved.0,"aw",@nobits
	.weak		__nv_reservedSMEM_offset_0_alias
	.size		__nv_reservedSMEM_offset_0_alias, 0, 0
	.other		__nv_reservedSMEM_offset_0_alias,@"STO_CUDA_RESERVED_SHARED STV_DEFAULT"
__nv_reservedSMEM_offset_0_alias:
	.zero		0


//--------------------- .nv.global                --------------------------
	.section	.nv.global,"aw",@nobits
.nv.global:
	.type		_ZN39_INTERNAL_89477a5f_4_k_cu_e3729a01_34614cute1_E,@object
	.size		_ZN39_INTERNAL_89477a5f_4_k_cu_e3729a01_34614cute1_E,(_ZN39_INTERNAL_89477a5f_4_k_cu_e3729a01_34614cuda3std3__45__cpo6cbeginE - _ZN39_INTERNAL_89477a5f_4_k_cu_e3729a01_34614cute1_E)
_ZN39_INTERNAL_89477a5f_4_k_cu_e3729a01_34614cute1_E:
	.zero		1
	.type		_ZN39_INTERNAL_89477a5f_4_k_cu_e3729a01_34614cuda3std3__45__cpo6cbeginE,@object
	.size		_ZN39_INTERNAL_89477a5f_4_k_cu_e3729a01_34614cuda3std3__45__cpo6cbeginE,(_ZN39_INTERNAL_89477a5f_4_k_cu_e3729a01_34614cuda3std3__48in_placeE - _ZN39_INTERNAL_89477a5f_4_k_cu_e3729a01_34614cuda3std3__45__cpo6cbeginE)
_ZN39_INTERNAL_89477a5f_4_k_cu_e3729a01_34614cuda3std3__45__cpo6cbeginE:
	.zero		1
	.type		_ZN39_INTERNAL_89477a5f_4_k_cu_e3729a01_34614cuda3std3__48in_placeE,@object
	.size		_ZN39_INTERNAL_89477a5f_4_k_cu_e3729a01_34614cuda3std3__48in_placeE,(_ZN39_INTERNAL_89477a5f_4_k_cu_e3729a01_34614cuda3std6ranges3__45__cpo9iter_moveE - _ZN39_INTERNAL_89477a5f_4_k_cu_e3729a01_34614cuda3std3__48in_placeE)
_ZN39_INTERNAL_89477a5f_4_k_cu_e3729a01_34614cuda3std3__48in_placeE:
	.zero		1
	.type		_ZN39_INTERNAL_89477a5f_4_k_cu_e3729a01_34614cuda3std6ranges3__45__cpo9iter_moveE,@object
	.size		_ZN39_INTERNAL_89477a5f_4_k_cu_e3729a01_34614cuda3std6ranges3__45__cpo9iter_moveE,(_ZN39_INTERNAL_89477a5f_4_k_cu_e3729a01_34614cuda3std3__45__cpo5beginE - _ZN39_INTERNAL_89477a5f_4_k_cu_e3729a01_34614cuda3std6ranges3__45__cpo9iter_moveE)
_ZN39_INTERNAL_89477a5f_4_k_cu_e3729a01_34614cuda3std6ranges3__45__cpo9iter_moveE:
	.zero		1
	.type		_ZN39_INTERNAL_89477a5f_4_k_cu_e3729a01_34614cuda3std3__45__cpo5beginE,@object
	.size		_ZN39_INTERNAL_89477a5f_4_k_cu_e3729a01_34614cuda3std3__45__cpo5beginE,(_ZN39_INTERNAL_89477a5f_4_k_cu_e3729a01_34614cuda3std3__441_GLOBAL__N__89477a5f_4_k_cu_e3729a01_34616ignoreE - _ZN39_INTERNAL_89477a5f_4_k_cu_e3729a01_34614cuda3std3__45__cpo5beginE)
_ZN39_INTERNAL_89477a5f_4_k_cu_e3729a01_34614cuda3std3__45__cpo5beginE:
	.zero		1
	.type		_ZN39_INTERNAL_89477a5f_4_k_cu_e3729a01_34614cuda3std3__441_GLOBAL__N__89477a5f_4_k_cu_e3729a01_34616ignoreE,@object
	.size		_ZN39_INTERNAL_89477a5f_4_k_cu_e3729a01_34614cuda3std3__441_GLOBAL__N__89477a5f_4_k_cu_e3729a01_34616ignoreE,(_ZN39_INTERNAL_89477a5f_4_k_cu_e3729a01_34614cute7productE - _ZN39_INTERNAL_89477a5f_4_k_cu_e3729a01_34614cuda3std3__441_GLOBAL__N__89477a5f_4_k_cu_e3729a01_34616ignoreE)
_ZN39_INTERNAL_89477a5f_4_k_cu_e3729a01_34614cuda3std3__441_GLOBAL__N__89477a5f_4_k_cu_e3729a01_34616ignoreE:
	.zero		1
	.type		_ZN39_INTERNAL_89477a5f_4_k_cu_e3729a01_34614cute7productE,@object
	.size		_ZN39_INTERNAL_89477a5f_4_k_cu_e3729a01_34614cute7productE,(_ZN39_INTERNAL_89477a5f_4_k_cu_e3729a01_34614cuda3std3__45__cpo3endE - _ZN39_INTERNAL_89477a5f_4_k_cu_e3729a01_34614cute7productE)
_ZN39_INTERNAL_89477a5f_4_k_cu_e3729a01_34614cute7productE:
	.zero		1
	.type		_ZN39_INTERNAL_89477a5f_4_k_cu_e3729a01_34614cuda3std3__45__cpo3endE,@object
	.size		_ZN39_INTERNAL_89477a5f_4_k_cu_e3729a01_34614cuda3std3__45__cpo3endE,(_ZN39_INTERNAL_89477a5f_4_k_cu_e3729a01_34614cuda3std3__419piecewise_constructE - _ZN39_INTERNAL_89477a5f_4_k_cu_e3729a01_34614cuda3std3__45__cpo3endE)
_ZN39_INTERNAL_89477a5f_4_k_cu_e3729a01_34614cuda3std3__45__cpo3endE:
	.zero		1
	.type		_ZN39_INTERNAL_89477a5f_4_k_cu_e3729a01_34614cuda3std3__419piecewise_constructE,@object
	.size		_ZN39_INTERNAL_89477a5f_4_k_cu_e3729a01_34614cuda3std3__419piecewise_constructE,(_ZN39_INTERNAL_89477a5f_4_k_cu_e3729a01_34614cuda3std3__45__cpo4cendE - _ZN39_INTERNAL_89477a5f_4_k_cu_e3729a01_34614cuda3std3__419piecewise_constructE)
_ZN39_INTERNAL_89477a5f_4_k_cu_e3729a01_34614cuda3std3__419piecewise_constructE:
	.zero		1
	.type		_ZN39_INTERNAL_89477a5f_4_k_cu_e3729a01_34614cuda3std3__45__cpo4cendE,@object
	.size		_ZN39_INTERNAL_89477a5f_4_k_cu_e3729a01_34614cuda3std3__45__cpo4cendE,(_ZN39_INTERNAL_89477a5f_4_k_cu_e3729a01_34614cuda3std6ranges3__45__cpo4swapE - _ZN39_INTERNAL_89477a5f_4_k_cu_e3729a01_34614cuda3std3__45__cpo4cendE)
_ZN39_INTERNAL_89477a5f_4_k_cu_e3729a01_34614cuda3std3__45__cpo4cendE:
	.zero		1
	.type		_ZN39_INTERNAL_89477a5f_4_k_cu_e3729a01_34614cuda3std6ranges3__45__cpo4swapE,@object
	.size		_ZN39_INTERNAL_89477a5f_4_k_cu_e3729a01_34614cuda3std6ranges3__45__cpo4swapE,(.L_8 - _ZN39_INTERNAL_89477a5f_4_k_cu_e3729a01_34614cuda3std6ranges3__45__cpo4swapE)
_ZN39_INTERNAL_89477a5f_4_k_cu_e3729a01_34614cuda3std6ranges3__45__cpo4swapE:
	.zero		1
.L_8:


//--------------------- .nv.constant0._ZN7cutlass13device_kernelINS_4gemm6kernel13GemmUniversalINS1_17GroupProblemShapeIN4cute5tupleIJiiiEEEEENS1_10collective13CollectiveMmaINS1_39MainloopSm90ArrayTmaGmmaWarpSpecializedILi4ENS6_IJNS5_1CILi1EEESD_SD_EEENS1_43KernelPtrArrayTmaWarpSpecializedCooperativeEEENS6_IJNSC_ILi128EEENSC_ILi256EEENSC_ILi64EEEEEENS_6half_tEPNS6_IJlSD_NSC_ILi0EEEEEESL_SO_NS5_8TiledMMAINS5_8MMA_AtomIJNS5_4SM904GMMA26MMA_64x256x16_F32F16F16_SSILNSS_5MajorE0ELSU_0ELNSS_7ScaleInE1ELSV_1EEEEEENS5_6LayoutINS6_IJNSC_ILi2EEESD_SD_EEENS6_IJSD_SM_SM_EEEEENS6_IJNS5_10UnderscoreES13_S13_EEEEENS5_13SM90_TMA_LOADENS5_14ComposedLayoutINS5_7SwizzleILi3ELi4ELi3EEENS5_18smem_ptr_flag_bitsILi16EEENSY_INS6_IJNSC_ILi8EEESJ_EEENS6_IJSJ_SD_EEEEEEEvNS5_8identityES16_S1G_vS1H_EENS_8epilogue10collective18CollectiveEpilogueINS1J_30Sm90PtrArrayTmaWarpSpecializedILi4ELi2ELi16ELb1ELb0ELi2EEEJSK_NS6_IJSH_NSC_ILi32EEEEEESL_PNS6_IJSD_lSM_EEESL_S1R_NS1J_6fusion15FusionCallbacksIS1N_NS1S_17LinearCombinationISL_fSL_fLNS_15FloatRoundStyleE2EEESK_S1P_JEEES16_NS17_IS19_S1B_NSY_INS6_IJSJ_S1C_EEENS6_IJSD_SJ_EEEEEEENS5_17SM75_U16x8_LDSM_TENS5_14SM90_TMA_STOREES21_NS5_17SM90_U16x8_STSM_TENS5_9Copy_AtomIJNS5_17SM90_U32x4_STSM_NESL_EEEvEEEvvEEEEvNT_6ParamsE --------------------------
	.section	.nv.constant0._ZN7cutlass13device_kernelINS_4gemm6kernel13GemmUniversalINS1_17GroupProblemShapeIN4cute5tupleIJiiiEEEEENS1_10collective13CollectiveMmaINS1_39MainloopSm90ArrayTmaGmmaWarpSpecializedILi4ENS6_IJNS5_1CILi1EEESD_SD_EEENS1_43KernelPtrArrayTmaWarpSpecializedCooperativeEEENS6_IJNSC_ILi128EEENSC_ILi256EEENSC_ILi64EEEEEENS_6half_tEPNS6_IJlSD_NSC_ILi0EEEEEESL_SO_NS5_8TiledMMAINS5_8MMA_AtomIJNS5_4SM904GMMA26MMA_64x256x16_F32F16F16_SSILNSS_5MajorE0ELSU_0ELNSS_7ScaleInE1ELSV_1EEEEEENS5_6LayoutINS6_IJNSC_ILi2EEESD_SD_EEENS6_IJSD_SM_SM_EEEEENS6_IJNS5_10UnderscoreES13_S13_EEEEENS5_13SM90_TMA_LOADENS5_14ComposedLayoutINS5_7SwizzleILi3ELi4ELi3EEENS5_18smem_ptr_flag_bitsILi16EEENSY_INS6_IJNSC_ILi8EEESJ_EEENS6_IJSJ_SD_EEEEEEEvNS5_8identityES16_S1G_vS1H_EENS_8epilogue10collective18CollectiveEpilogueINS1J_30Sm90PtrArrayTmaWarpSpecializedILi4ELi2ELi16ELb1ELb0ELi2EEEJSK_NS6_IJSH_NSC_ILi32EEEEEESL_PNS6_IJSD_lSM_EEESL_S1R_NS1J_6fusion15FusionCallbacksIS1N_NS1S_17LinearCombinationISL_fSL_fLNS_15FloatRoundStyleE2EEESK_S1P_JEEES16_NS17_IS19_S1B_NSY_INS6_IJSJ_S1C_EEENS6_IJSD_SJ_EEEEEEENS5_17SM75_U16x8_LDSM_TENS5_14SM90_TMA_STOREES21_NS5_17SM90_U16x8_STSM_TENS5_9Copy_AtomIJNS5_17SM90_U32x4_STSM_NESL_EEEvEEEvvEEEEvNT_6ParamsE,"a",@progbits
	.sectionflags	@""
	.align	4
.nv.constant0._ZN7cutlass13device_kernelINS_4gemm6kernel13GemmUniversalINS1_17GroupProblemShapeIN4cute5tupleIJiiiEEEEENS1_10collective13CollectiveMmaINS1_39MainloopSm90ArrayTmaGmmaWarpSpecializedILi4ENS6_IJNS5_1CILi1EEESD_SD_EEENS1_43KernelPtrArrayTmaWarpSpecializedCooperativeEEENS6_IJNSC_ILi128EEENSC_ILi256EEENSC_ILi64EEEEEENS_6half_tEPNS6_IJlSD_NSC_ILi0EEEEEESL_SO_NS5_8TiledMMAINS5_8MMA_AtomIJNS5_4SM904GMMA26MMA_64x256x16_F32F16F16_SSILNSS_5MajorE0ELSU_0ELNSS_7ScaleInE1ELSV_1EEEEEENS5_6LayoutINS6_IJNSC_ILi2EEESD_SD_EEENS6_IJSD_SM_SM_EEEEENS6_IJNS5_10UnderscoreES13_S13_EEEEENS5_13SM90_TMA_LOADENS5_14ComposedLayoutINS5_7SwizzleILi3ELi4ELi3EEENS5_18smem_ptr_flag_bitsILi16EEENSY_INS6_IJNSC_ILi8EEESJ_EEENS6_IJSJ_SD_EEEEEEEvNS5_8identityES16_S1G_vS1H_EENS_8epilogue10collective18CollectiveEpilogueINS1J_30Sm90PtrArrayTmaWarpSpecializedILi4ELi2ELi16ELb1ELb0ELi2EEEJSK_NS6_IJSH_NSC_ILi32EEEEEESL_PNS6_IJSD_lSM_EEESL_S1R_NS1J_6fusion15FusionCallbacksIS1N_NS1S_17LinearCombinationISL_fSL_fLNS_15FloatRoundStyleE2EEESK_S1P_JEEES16_NS17_IS19_S1B_NSY_INS6_IJSJ_S1C_EEENS6_IJSD_SJ_EEEEEEENS5_17SM75_U16x8_LDSM_TENS5_14SM90_TMA_STOREES21_NS5_17SM90_U16x8_STSM_TENS5_9Copy_AtomIJNS5_17SM90_U32x4_STSM_NESL_EEEvEEEvvEEEEvNT_6ParamsE:
	.zero		2432


//--------------------- SYMBOLS --------------------------

	.type		.nv.reservedSmem.offset0,@object
	.size		.nv.reservedSmem.offset0,0x4
	.type		__assertfail,@function
